	.target	sm_90a

	.elftype	@"ET_EXEC"


//--------------------- .note.nv.tkinfo           --------------------------
	.section	.note.nv.tkinfo,"",@"SHT_NOTE"
	.sectionflags	@"SHF_NOTE_NV_TKINFO"
	.tkinfo
        /*0018*/ 	.word	0x00000002
        /*0030*/ 	.string	""
        /*0030*/ 	.string	"ptxas"
        /*0030*/ 	.string	"Cuda compilation tools, release 13.0, V13.0.88"
        /*0030*/ 	.string	"Build cuda_13.0.r13.0/compiler.36424714_0"
        /*0030*/ 	.string	"-arch sm_90a -m 64 "



//--------------------- .note.nv.cuinfo           --------------------------
	.section	.note.nv.cuinfo,"",@"SHT_NOTE"
	.sectionflags	@"SHF_NOTE_NV_CUINFO"
        /*0018*/ 	.short	0x0002
        /*001a*/ 	.short	0x005a
        /*001c*/ 	.short	0x0082
	.zero		2


//--------------------- .nv.info                  --------------------------
	.section	.nv.info,"",@"SHT_CUDA_INFO"
	.align	4


	//----- nvinfo : EIATTR_REGCOUNT
	.align		4
        /*0000*/ 	.byte	0x04, 0x2f
        /*0002*/ 	.short	(.L_29 - .L_28)
	.align		4
.L_28:
        /*0004*/ 	.word	index@(_Z18fp16_to_fp8_kernelPK6__halfPhiiii)
        /*0008*/ 	.word	0x00000010


	//----- nvinfo : EIATTR_FRAME_SIZE
	.align		4
.L_29:
        /*000c*/ 	.byte	0x04, 0x11
        /*000e*/ 	.short	(.L_31 - .L_30)
	.align		4
.L_30:
        /*0010*/ 	.word	index@(_Z18fp16_to_fp8_kernelPK6__halfPhiiii)
        /*0014*/ 	.word	0x00000000


	//----- nvinfo : EIATTR_REGCOUNT
	.align		4
.L_31:
        /*0018*/ 	.byte	0x04, 0x2f
        /*001a*/ 	.short	(.L_33 - .L_32)
	.align		4
.L_32:
        /*001c*/ 	.word	index@(_Z18fp8_to_fp16_kernelPKhP6__halfiiii)
        /*0020*/ 	.word	0x00000010


	//----- nvinfo : EIATTR_FRAME_SIZE
	.align		4
.L_33:
        /*0024*/ 	.byte	0x04, 0x11
        /*0026*/ 	.short	(.L_35 - .L_34)
	.align		4
.L_34:
        /*0028*/ 	.word	index@(_Z18fp8_to_fp16_kernelPKhP6__halfiiii)
        /*002c*/ 	.word	0x00000000


	//----- nvinfo : EIATTR_REGCOUNT
	.align		4
.L_35:
        /*0030*/ 	.byte	0x04, 0x2f
        /*0032*/ 	.short	(.L_37 - .L_36)
	.align		4
.L_36:
        /*0034*/ 	.word	index@(_Z25fp16_to_q_kv_paged_kernelILi4ELi4EEvPK6__halfPhPS0_S2_S3_S4_PKiS6_iiii)
        /*0038*/ 	.word	0x0000001f


	//----- nvinfo : EIATTR_FRAME_SIZE
	.align		4
.L_37:
        /*003c*/ 	.byte	0x04, 0x11
        /*003e*/ 	.short	(.L_39 - .L_38)
	.align		4
.L_38:
        /*0040*/ 	.word	index@(_Z25fp16_to_q_kv_paged_kernelILi4ELi4EEvPK6__halfPhPS0_S2_S3_S4_PKiS6_iiii)
        /*0044*/ 	.word	0x00000000


	//----- nvinfo : EIATTR_REGCOUNT
	.align		4
.L_39:
        /*0048*/ 	.byte	0x04, 0x2f
        /*004a*/ 	.short	(.L_41 - .L_40)
	.align		4
.L_40:
        /*004c*/ 	.word	index@(_Z25fp16_to_q_kv_paged_kernelILi8ELi4EEvPK6__halfPhPS0_S2_S3_S4_PKiS6_iiii)
        /*0050*/ 	.word	0x00000020


	//----- nvinfo : EIATTR_FRAME_SIZE
	.align		4
.L_41:
        /*0054*/ 	.byte	0x04, 0x11
        /*0056*/ 	.short	(.L_43 - .L_42)
	.align		4
.L_42:
        /*0058*/ 	.word	index@(_Z25fp16_to_q_kv_paged_kernelILi8ELi4EEvPK6__halfPhPS0_S2_S3_S4_PKiS6_iiii)
        /*005c*/ 	.word	0x00000000


	//----- nvinfo : EIATTR_REGCOUNT
	.align		4
.L_43:
        /*0060*/ 	.byte	0x04, 0x2f
        /*0062*/ 	.short	(.L_45 - .L_44)
	.align		4
.L_44:
        /*0064*/ 	.word	index@(_Z25fp16_to_q_kv_paged_kernelILi8ELi8EEvPK6__halfPhPS0_S2_S3_S4_PKiS6_iiii)
        /*0068*/ 	.word	0x00000020


	//----- nvinfo : EIATTR_FRAME_SIZE
	.align		4
.L_45:
        /*006c*/ 	.byte	0x04, 0x11
        /*006e*/ 	.short	(.L_47 - .L_46)
	.align		4
.L_46:
        /*0070*/ 	.word	index@(_Z25fp16_to_q_kv_paged_kernelILi8ELi8EEvPK6__halfPhPS0_S2_S3_S4_PKiS6_iiii)
        /*0074*/ 	.word	0x00000000


	//----- nvinfo : EIATTR_REGCOUNT
	.align		4
.L_47:
        /*0078*/ 	.byte	0x04, 0x2f
        /*007a*/ 	.short	(.L_49 - .L_48)
	.align		4
.L_48:
        /*007c*/ 	.word	index@(_Z19fp16_to_q_kv_kernelILi4ELi4EEvPK6__halfPhPS0_S2_S3_S4_iii)
        /*0080*/ 	.word	0x00000016


	//----- nvinfo : EIATTR_FRAME_SIZE
	.align		4
.L_49:
        /*0084*/ 	.byte	0x04, 0x11
        /*0086*/ 	.short	(.L_51 - .L_50)
	.align		4
.L_50:
        /*0088*/ 	.word	index@(_Z19fp16_to_q_kv_kernelILi4ELi4EEvPK6__halfPhPS0_S2_S3_S4_iii)
        /*008c*/ 	.word	0x00000000


	//----- nvinfo : EIATTR_REGCOUNT
	.align		4
.L_51:
        /*0090*/ 	.byte	0x04, 0x2f
        /*0092*/ 	.short	(.L_53 - .L_52)
	.align		4
.L_52:
        /*0094*/ 	.word	index@(_Z19fp16_to_q_kv_kernelILi8ELi4EEvPK6__halfPhPS0_S2_S3_S4_iii)
        /*0098*/ 	.word	0x00000016


	//----- nvinfo : EIATTR_FRAME_SIZE
	.align		4
.L_53:
        /*009c*/ 	.byte	0x04, 0x11
        /*009e*/ 	.short	(.L_55 - .L_54)
	.align		4
.L_54:
        /*00a0*/ 	.word	index@(_Z19fp16_to_q_kv_kernelILi8ELi4EEvPK6__halfPhPS0_S2_S3_S4_iii)
        /*00a4*/ 	.word	0x00000000


	//----- nvinfo : EIATTR_REGCOUNT
	.align		4
.L_55:
        /*00a8*/ 	.byte	0x04, 0x2f
        /*00aa*/ 	.short	(.L_57 - .L_56)
	.align		4
.L_56:
        /*00ac*/ 	.word	index@(_Z19fp16_to_q_kv_kernelILi8ELi8EEvPK6__halfPhPS0_S2_S3_S4_iii)
        /*00b0*/ 	.word	0x00000017


	//----- nvinfo : EIATTR_FRAME_SIZE
	.align		4
.L_57:
        /*00b4*/ 	.byte	0x04, 0x11
        /*00b6*/ 	.short	(.L_59 - .L_58)
	.align		4
.L_58:
        /*00b8*/ 	.word	index@(_Z19fp16_to_q_kv_kernelILi8ELi8EEvPK6__halfPhPS0_S2_S3_S4_iii)
        /*00bc*/ 	.word	0x00000000


	//----- nvinfo : EIATTR_REGCOUNT
	.align		4
.L_59:
        /*00c0*/ 	.byte	0x04, 0x2f
        /*00c2*/ 	.short	(.L_61 - .L_60)
	.align		4
.L_60:
        /*00c4*/ 	.word	index@(_Z25q_to_fp16_kv_paged_kernelILi4ELi4EEvPKhPK6__halfPS2_S1_S4_S5_PKiS7_iii)
        /*00c8*/ 	.word	0x0000001e


	//----- nvinfo : EIATTR_FRAME_SIZE
	.align		4
.L_61:
        /*00cc*/ 	.byte	0x04, 0x11
        /*00ce*/ 	.short	(.L_63 - .L_62)
	.align		4
.L_62:
        /*00d0*/ 	.word	index@(_Z25q_to_fp16_kv_paged_kernelILi4ELi4EEvPKhPK6__halfPS2_S1_S4_S5_PKiS7_iii)
        /*00d4*/ 	.word	0x00000000


	//----- nvinfo : EIATTR_REGCOUNT
	.align		4
.L_63:
        /*00d8*/ 	.byte	0x04, 0x2f
        /*00da*/ 	.short	(.L_65 - .L_64)
	.align		4
.L_64:
        /*00dc*/ 	.word	index@(_Z25q_to_fp16_kv_paged_kernelILi8ELi4EEvPKhPK6__halfPS2_S1_S4_S5_PKiS7_iii)
        /*00e0*/ 	.word	0x00000020


	//----- nvinfo : EIATTR_FRAME_SIZE
	.align		4
.L_65:
        /*00e4*/ 	.byte	0x04, 0x11
        /*00e6*/ 	.short	(.L_67 - .L_66)
	.align		4
.L_66:
        /*00e8*/ 	.word	index@(_Z25q_to_fp16_kv_paged_kernelILi8ELi4EEvPKhPK6__halfPS2_S1_S4_S5_PKiS7_iii)
        /*00ec*/ 	.word	0x00000000


	//----- nvinfo : EIATTR_REGCOUNT
	.align		4
.L_67:
        /*00f0*/ 	.byte	0x04, 0x2f
        /*00f2*/ 	.short	(.L_69 - .L_68)
	.align		4
.L_68:
        /*00f4*/ 	.word	index@(_Z25q_to_fp16_kv_paged_kernelILi8ELi8EEvPKhPK6__halfPS2_S1_S4_S5_PKiS7_iii)
        /*00f8*/ 	.word	0x0000001b


	//----- nvinfo : EIATTR_FRAME_SIZE
	.align		4
.L_69:
        /*00fc*/ 	.byte	0x04, 0x11
        /*00fe*/ 	.short	(.L_71 - .L_70)
	.align		4
.L_70:
        /*0100*/ 	.word	index@(_Z25q_to_fp16_kv_paged_kernelILi8ELi8EEvPKhPK6__halfPS2_S1_S4_S5_PKiS7_iii)
        /*0104*/ 	.word	0x00000000


	//----- nvinfo : EIATTR_REGCOUNT
	.align		4
.L_71:
        /*0108*/ 	.byte	0x04, 0x2f
        /*010a*/ 	.short	(.L_73 - .L_72)
	.align		4
.L_72:
        /*010c*/ 	.word	index@(_Z19q_to_fp16_kv_kernelILi4ELi4EEvPKhPK6__halfPS2_S1_S4_S5_iii)
        /*0110*/ 	.word	0x00000012


	//----- nvinfo : EIATTR_FRAME_SIZE
	.align		4
.L_73:
        /*0114*/ 	.byte	0x04, 0x11
        /*0116*/ 	.short	(.L_75 - .L_74)
	.align		4
.L_74:
        /*0118*/ 	.word	index@(_Z19q_to_fp16_kv_kernelILi4ELi4EEvPKhPK6__halfPS2_S1_S4_S5_iii)
        /*011c*/ 	.word	0x00000000


	//----- nvinfo : EIATTR_REGCOUNT
	.align		4
.L_75:
        /*0120*/ 	.byte	0x04, 0x2f
        /*0122*/ 	.short	(.L_77 - .L_76)
	.align		4
.L_76:
        /*0124*/ 	.word	index@(_Z19q_to_fp16_kv_kernelILi8ELi4EEvPKhPK6__halfPS2_S1_S4_S5_iii)
        /*0128*/ 	.word	0x00000010


	//----- nvinfo : EIATTR_FRAME_SIZE
	.align		4
.L_77:
        /*012c*/ 	.byte	0x04, 0x11
        /*012e*/ 	.short	(.L_79 - .L_78)
	.align		4
.L_78:
        /*0130*/ 	.word	index@(_Z19q_to_fp16_kv_kernelILi8ELi4EEvPKhPK6__halfPS2_S1_S4_S5_iii)
        /*0134*/ 	.word	0x00000000


	//----- nvinfo : EIATTR_REGCOUNT
	.align		4
.L_79:
        /*0138*/ 	.byte	0x04, 0x2f
        /*013a*/ 	.short	(.L_81 - .L_80)
	.align		4
.L_80:
        /*013c*/ 	.word	index@(_Z19q_to_fp16_kv_kernelILi8ELi8EEvPKhPK6__halfPS2_S1_S4_S5_iii)
        /*0140*/ 	.word	0x00000010


	//----- nvinfo : EIATTR_FRAME_SIZE
	.align		4
.L_81:
        /*0144*/ 	.byte	0x04, 0x11
        /*0146*/ 	.short	(.L_83 - .L_82)
	.align		4
.L_82:
        /*0148*/ 	.word	index@(_Z19q_to_fp16_kv_kernelILi8ELi8EEvPKhPK6__halfPS2_S1_S4_S5_iii)
        /*014c*/ 	.word	0x00000000


	//----- nvinfo : EIATTR_REGCOUNT
	.align		4
.L_83:
        /*0150*/ 	.byte	0x04, 0x2f
        /*0152*/ 	.short	(.L_85 - .L_84)
	.align		4
.L_84:
        /*0154*/ 	.word	index@(_Z19cache_rotate_kernelPhPKjS_mm)
        /*0158*/ 	.word	0x0000001a


	//----- nvinfo : EIATTR_FRAME_SIZE
	.align		4
.L_85:
        /*015c*/ 	.byte	0x04, 0x11
        /*015e*/ 	.short	(.L_87 - .L_86)
	.align		4
.L_86:
        /*0160*/ 	.word	index@($__internal_0_$__cuda_sm20_div_u64)
        /*0164*/ 	.word	0x00000000


	//----- nvinfo : EIATTR_FRAME_SIZE
	.align		4
.L_87:
        /*0168*/ 	.byte	0x04, 0x11
        /*016a*/ 	.short	(.L_89 - .L_88)
	.align		4
.L_88:
        /*016c*/ 	.word	index@(_Z19cache_rotate_kernelPhPKjS_mm)
        /*0170*/ 	.word	0x00000000


	//----- nvinfo : EIATTR_MIN_STACK_SIZE
	.align		4
.L_89:
        /*0174*/ 	.byte	0x04, 0x12
        /*0176*/ 	.short	(.L_91 - .L_90)
	.align		4
.L_90:
        /*0178*/ 	.word	index@(_Z19cache_rotate_kernelPhPKjS_mm)
        /*017c*/ 	.word	0x00000000


	//----- nvinfo : EIATTR_MIN_STACK_SIZE
	.align		4
.L_91:
        /*0180*/ 	.byte	0x04, 0x12
        /*0182*/ 	.short	(.L_93 - .L_92)
	.align		4
.L_92:
        /*0184*/ 	.word	index@(_Z19q_to_fp16_kv_kernelILi8ELi8EEvPKhPK6__halfPS2_S1_S4_S5_iii)
        /*0188*/ 	.word	0x00000000


	//----- nvinfo : EIATTR_MIN_STACK_SIZE
	.align		4
.L_93:
        /*018c*/ 	.byte	0x04, 0x12
        /*018e*/ 	.short	(.L_95 - .L_94)
	.align		4
.L_94:
        /*0190*/ 	.word	index@(_Z19q_to_fp16_kv_kernelILi8ELi4EEvPKhPK6__halfPS2_S1_S4_S5_iii)
        /*0194*/ 	.word	0x00000000


	//----- nvinfo : EIATTR_MIN_STACK_SIZE
	.align		4
.L_95:
        /*0198*/ 	.byte	0x04, 0x12
        /*019a*/ 	.short	(.L_97 - .L_96)
	.align		4
.L_96:
        /*019c*/ 	.word	index@(_Z19q_to_fp16_kv_kernelILi4ELi4EEvPKhPK6__halfPS2_S1_S4_S5_iii)
        /*01a0*/ 	.word	0x00000000


	//----- nvinfo : EIATTR_MIN_STACK_SIZE
	.align		4
.L_97:
        /*01a4*/ 	.byte	0x04, 0x12
        /*01a6*/ 	.short	(.L_99 - .L_98)
	.align		4
.L_98:
        /*01a8*/ 	.word	index@(_Z25q_to_fp16_kv_paged_kernelILi8ELi8EEvPKhPK6__halfPS2_S1_S4_S5_PKiS7_iii)
        /*01ac*/ 	.word	0x00000000


	//----- nvinfo : EIATTR_MIN_STACK_SIZE
	.align		4
.L_99:
        /*01b0*/ 	.byte	0x04, 0x12
        /*01b2*/ 	.short	(.L_101 - .L_100)
	.align		4
.L_100:
        /*01b4*/ 	.word	index@(_Z25q_to_fp16_kv_paged_kernelILi8ELi4EEvPKhPK6__halfPS2_S1_S4_S5_PKiS7_iii)
        /*01b8*/ 	.word	0x00000000


	//----- nvinfo : EIATTR_MIN_STACK_SIZE
	.align		4
.L_101:
        /*01bc*/ 	.byte	0x04, 0x12
        /*01be*/ 	.short	(.L_103 - .L_102)
	.align		4
.L_102:
        /*01c0*/ 	.word	index@(_Z25q_to_fp16_kv_paged_kernelILi4ELi4EEvPKhPK6__halfPS2_S1_S4_S5_PKiS7_iii)
        /*01c4*/ 	.word	0x00000000


	//----- nvinfo : EIATTR_MIN_STACK_SIZE
	.align		4
.L_103:
        /*01c8*/ 	.byte	0x04, 0x12
        /*01ca*/ 	.short	(.L_105 - .L_104)
	.align		4
.L_104:
        /*01cc*/ 	.word	index@(_Z19fp16_to_q_kv_kernelILi8ELi8EEvPK6__halfPhPS0_S2_S3_S4_iii)
        /*01d0*/ 	.word	0x00000000


	//----- nvinfo : EIATTR_MIN_STACK_SIZE
	.align		4
.L_105:
        /*01d4*/ 	.byte	0x04, 0x12
        /*01d6*/ 	.short	(.L_107 - .L_106)
	.align		4
.L_106:
        /*01d8*/ 	.word	index@(_Z19fp16_to_q_kv_kernelILi8ELi4EEvPK6__halfPhPS0_S2_S3_S4_iii)
        /*01dc*/ 	.word	0x00000000


	//----- nvinfo : EIATTR_MIN_STACK_SIZE
	.align		4
.L_107:
        /*01e0*/ 	.byte	0x04, 0x12
        /*01e2*/ 	.short	(.L_109 - .L_108)
	.align		4
.L_108:
        /*01e4*/ 	.word	index@(_Z19fp16_to_q_kv_kernelILi4ELi4EEvPK6__halfPhPS0_S2_S3_S4_iii)
        /*01e8*/ 	.word	0x00000000


	//----- nvinfo : EIATTR_MIN_STACK_SIZE
	.align		4
.L_109:
        /*01ec*/ 	.byte	0x04, 0x12
        /*01ee*/ 	.short	(.L_111 - .L_110)
	.align		4
.L_110:
        /*01f0*/ 	.word	index@(_Z25fp16_to_q_kv_paged_kernelILi8ELi8EEvPK6__halfPhPS0_S2_S3_S4_PKiS6_iiii)
        /*01f4*/ 	.word	0x00000000


	//----- nvinfo : EIATTR_MIN_STACK_SIZE
	.align		4
.L_111:
        /*01f8*/ 	.byte	0x04, 0x12
        /*01fa*/ 	.short	(.L_113 - .L_112)
	.align		4
.L_112:
        /*01fc*/ 	.word	index@(_Z25fp16_to_q_kv_paged_kernelILi8ELi4EEvPK6__halfPhPS0_S2_S3_S4_PKiS6_iiii)
        /*0200*/ 	.word	0x00000000


	//----- nvinfo : EIATTR_MIN_STACK_SIZE
	.align		4
.L_113:
        /*0204*/ 	.byte	0x04, 0x12
        /*0206*/ 	.short	(.L_115 - .L_114)
	.align		4
.L_114:
        /*0208*/ 	.word	index@(_Z25fp16_to_q_kv_paged_kernelILi4ELi4EEvPK6__halfPhPS0_S2_S3_S4_PKiS6_iiii)
        /*020c*/ 	.word	0x00000000


	//----- nvinfo : EIATTR_MIN_STACK_SIZE
	.align		4
.L_115:
        /*0210*/ 	.byte	0x04, 0x12
        /*0212*/ 	.short	(.L_117 - .L_116)
	.align		4
.L_116:
        /*0214*/ 	.word	index@(_Z18fp8_to_fp16_kernelPKhP6__halfiiii)
        /*0218*/ 	.word	0x00000000


	//----- nvinfo : EIATTR_MIN_STACK_SIZE
	.align		4
.L_117:
        /*021c*/ 	.byte	0x04, 0x12
        /*021e*/ 	.short	(.L_119 - .L_118)
	.align		4
.L_118:
        /*0220*/ 	.word	index@(_Z18fp16_to_fp8_kernelPK6__halfPhiiii)
        /*0224*/ 	.word	0x00000000
.L_119:


//--------------------- .nv.compat                --------------------------
	.section	.nv.compat,"",@"SHT_CUDA_COMPAT_INFO"
	.align	4
        /*0000*/ 	.byte	0x02, 0x09, 0x01, 0x00, 0x02, 0x02, 0x01, 0x00, 0x02, 0x05, 0x05, 0x00, 0x03, 0x07, 0x01, 0x01
        /*0010*/ 	.byte	0x02, 0x03, 0x00, 0x00, 0x02, 0x06, 0x01, 0x00, 0x04, 0x0b, 0x08, 0x00, 0x00, 0x00, 0x00, 0x00
        /*0020*/ 	.byte	0x00, 0x00, 0x00, 0x00


//--------------------- .nv.info._Z19cache_rotate_kernelPhPKjS_mm --------------------------
	.section	.nv.info._Z19cache_rotate_kernelPhPKjS_mm,"",@"SHT_CUDA_INFO"
	.sectionflags	@""
	.align	4


	//----- nvinfo : EIATTR_CUDA_API_VERSION
	.align		4
        /*0000*/ 	.byte	0x04, 0x37
        /*0002*/ 	.short	(.L_121 - .L_120)
.L_120:
        /*0004*/ 	.word	0x00000082


	//----- nvinfo : EIATTR_KPARAM_INFO
	.align		4
.L_121:
        /*0008*/ 	.byte	0x04, 0x17
        /*000a*/ 	.short	(.L_123 - .L_122)
.L_122:
        /*000c*/ 	.word	0x00000000
        /*0010*/ 	.short	0x0004
        /*0012*/ 	.short	0x0020
        /*0014*/ 	.byte	0x00, 0xf0, 0x21, 0x00


	//----- nvinfo : EIATTR_KPARAM_INFO
	.align		4
.L_123:
        /*0018*/ 	.byte	0x04, 0x17
        /*001a*/ 	.short	(.L_125 - .L_124)
.L_124:
        /*001c*/ 	.word	0x00000000
        /*0020*/ 	.short	0x0003
        /*0022*/ 	.short	0x0018
        /*0024*/ 	.byte	0x00, 0xf0, 0x21, 0x00


	//----- nvinfo : EIATTR_KPARAM_INFO
	.align		4
.L_125:
        /*0028*/ 	.byte	0x04, 0x17
        /*002a*/ 	.short	(.L_127 - .L_126)
.L_126:
        /*002c*/ 	.word	0x00000000
        /*0030*/ 	.short	0x0002
        /*0032*/ 	.short	0x0010
        /*0034*/ 	.byte	0x00, 0xf0, 0x21, 0x00


	//----- nvinfo : EIATTR_KPARAM_INFO
	.align		4
.L_127:
        /*0038*/ 	.byte	0x04, 0x17
        /*003a*/ 	.short	(.L_129 - .L_128)
.L_128:
        /*003c*/ 	.word	0x00000000
        /*0040*/ 	.short	0x0001
        /*0042*/ 	.short	0x0008
        /*0044*/ 	.byte	0x00, 0xf0, 0x21, 0x00


	//----- nvinfo : EIATTR_KPARAM_INFO
	.align		4
.L_129:
        /*0048*/ 	.byte	0x04, 0x17
        /*004a*/ 	.short	(.L_131 - .L_130)
.L_130:
        /*004c*/ 	.word	0x00000000
        /*0050*/ 	.short	0x0000
        /*0052*/ 	.short	0x0000
        /*0054*/ 	.byte	0x00, 0xf0, 0x21, 0x00


	//----- nvinfo : EIATTR_SPARSE_MMA_MASK
	.align		4
.L_131:
        /*0058*/ 	.byte	0x03, 0x50
        /*005a*/ 	.short	0x0000


	//----- nvinfo : EIATTR_MAXREG_COUNT
	.align		4
        /*005c*/ 	.byte	0x03, 0x1b
        /*005e*/ 	.short	0x0080


	//----- nvinfo : EIATTR_MERCURY_ISA_VERSION
	.align		4
        /*0060*/ 	.byte	0x03, 0x5f
        /*0062*/ 	.short	0x0101


	//----- nvinfo : EIATTR_EXIT_INSTR_OFFSETS
	.align		4
        /*0064*/ 	.byte	0x04, 0x1c
        /*0066*/ 	.short	(.L_133 - .L_132)


	//   ....[0]....
.L_132:
        /*0068*/ 	.word	0x000002d0


	//   ....[1]....
        /*006c*/ 	.word	0x000007b0


	//   ....[2]....
        /*0070*/ 	.word	0x00000870


	//----- nvinfo : EIATTR_MAX_THREADS
	.align		4
.L_133:
        /*0074*/ 	.byte	0x04, 0x05
        /*0076*/ 	.short	(.L_135 - .L_134)
.L_134:
        /*0078*/ 	.word	0x00000200
        /*007c*/ 	.word	0x00000001
        /*0080*/ 	.word	0x00000001


	//----- nvinfo : EIATTR_CRS_STACK_SIZE
	.align		4
.L_135:
        /*0084*/ 	.byte	0x04, 0x1e
        /*0086*/ 	.short	(.L_137 - .L_136)
.L_136:
        /*0088*/ 	.word	0x00000000


	//----- nvinfo : EIATTR_CBANK_PARAM_SIZE
	.align		4
.L_137:
        /*008c*/ 	.byte	0x03, 0x19
        /*008e*/ 	.short	0x0028


	//----- nvinfo : EIATTR_PARAM_CBANK
	.align		4
        /*0090*/ 	.byte	0x04, 0x0a
        /*0092*/ 	.short	(.L_139 - .L_138)
	.align		4
.L_138:
        /*0094*/ 	.word	index@(.nv.constant0._Z19cache_rotate_kernelPhPKjS_mm)
        /*0098*/ 	.short	0x0210
        /*009a*/ 	.short	0x0028


	//----- nvinfo : EIATTR_SW_WAR
	.align		4
.L_139:
        /*009c*/ 	.byte	0x04, 0x36
        /*009e*/ 	.short	(.L_141 - .L_140)
.L_140:
        /*00a0*/ 	.word	0x00000008
.L_141:


//--------------------- .nv.info._Z19q_to_fp16_kv_kernelILi8ELi8EEvPKhPK6__halfPS2_S1_S4_S5_iii --------------------------
	.section	.nv.info._Z19q_to_fp16_kv_kernelILi8ELi8EEvPKhPK6__halfPS2_S1_S4_S5_iii,"",@"SHT_CUDA_INFO"
	.sectionflags	@""
	.align	4


	//----- nvinfo : EIATTR_CUDA_API_VERSION
	.align		4
        /*0000*/ 	.byte	0x04, 0x37
        /*0002*/ 	.short	(.L_143 - .L_142)
.L_142:
        /*0004*/ 	.word	0x00000082


	//----- nvinfo : EIATTR_KPARAM_INFO
	.align		4
.L_143:
        /*0008*/ 	.byte	0x04, 0x17
        /*000a*/ 	.short	(.L_145 - .L_144)
.L_144:
        /*000c*/ 	.word	0x00000000
        /*0010*/ 	.short	0x0008
        /*0012*/ 	.short	0x0038
        /*0014*/ 	.byte	0x00, 0xf0, 0x11, 0x00


	//----- nvinfo : EIATTR_KPARAM_INFO
	.align		4
.L_145:
        /*0018*/ 	.byte	0x04, 0x17
        /*001a*/ 	.short	(.L_147 - .L_146)
.L_146:
        /*001c*/ 	.word	0x00000000
        /*0020*/ 	.short	0x0007
        /*0022*/ 	.short	0x0034
        /*0024*/ 	.byte	0x00, 0xf0, 0x11, 0x00


	//----- nvinfo : EIATTR_KPARAM_INFO
	.align		4
.L_147:
        /*0028*/ 	.byte	0x04, 0x17
        /*002a*/ 	.short	(.L_149 - .L_148)
.L_148:
        /*002c*/ 	.word	0x00000000
        /*0030*/ 	.short	0x0006
        /*0032*/ 	.short	0x0030
        /*0034*/ 	.byte	0x00, 0xf0, 0x11, 0x00


	//----- nvinfo : EIATTR_KPARAM_INFO
	.align		4
.L_149:
        /*0038*/ 	.byte	0x04, 0x17
        /*003a*/ 	.short	(.L_151 - .L_150)
.L_150:
        /*003c*/ 	.word	0x00000000
        /*0040*/ 	.short	0x0005
        /*0042*/ 	.short	0x0028
        /*0044*/ 	.byte	0x00, 0xf0, 0x21, 0x00


	//----- nvinfo : EIATTR_KPARAM_INFO
	.align		4
.L_151:
        /*0048*/ 	.byte	0x04, 0x17
        /*004a*/ 	.short	(.L_153 - .L_152)
.L_152:
        /*004c*/ 	.word	0x00000000
        /*0050*/ 	.short	0x0004
        /*0052*/ 	.short	0x0020
        /*0054*/ 	.byte	0x00, 0xf0, 0x21, 0x00


	//----- nvinfo : EIATTR_KPARAM_INFO
	.align		4
.L_153:
        /*0058*/ 	.byte	0x04, 0x17
        /*005a*/ 	.short	(.L_155 - .L_154)
.L_154:
        /*005c*/ 	.word	0x00000000
        /*0060*/ 	.short	0x0003
        /*0062*/ 	.short	0x0018
        /*0064*/ 	.byte	0x00, 0xf0, 0x21, 0x00


	//----- nvinfo : EIATTR_KPARAM_INFO
	.align		4
.L_155:
        /*0068*/ 	.byte	0x04, 0x17
        /*006a*/ 	.short	(.L_157 - .L_156)
.L_156:
        /*006c*/ 	.word	0x00000000
        /*0070*/ 	.short	0x0002
        /*0072*/ 	.short	0x0010
        /*0074*/ 	.byte	0x00, 0xf0, 0x21, 0x00


	//----- nvinfo : EIATTR_KPARAM_INFO
	.align		4
.L_157:
        /*0078*/ 	.byte	0x04, 0x17
        /*007a*/ 	.short	(.L_159 - .L_158)
.L_158:
        /*007c*/ 	.word	0x00000000
        /*0080*/ 	.short	0x0001
        /*0082*/ 	.short	0x0008
        /*0084*/ 	.byte	0x00, 0xf0, 0x21, 0x00


	//----- nvinfo : EIATTR_KPARAM_INFO
	.align		4
.L_159:
        /*0088*/ 	.byte	0x04, 0x17
        /*008a*/ 	.short	(.L_161 - .L_160)
.L_160:
        /*008c*/ 	.word	0x00000000
        /*0090*/ 	.short	0x0000
        /*0092*/ 	.short	0x0000
        /*0094*/ 	.byte	0x00, 0xf0, 0x21, 0x00


	//----- nvinfo : EIATTR_SPARSE_MMA_MASK
	.align		4
.L_161:
        /*0098*/ 	.byte	0x03, 0x50
        /*009a*/ 	.short	0x0000


	//----- nvinfo : EIATTR_MAXREG_COUNT
	.align		4
        /*009c*/ 	.byte	0x03, 0x1b
        /*009e*/ 	.short	0x00ff


	//----- nvinfo : EIATTR_MERCURY_ISA_VERSION
	.align		4
        /*00a0*/ 	.byte	0x03, 0x5f
        /*00a2*/ 	.short	0x0101


	//----- nvinfo : EIATTR_COOP_GROUP_MASK_REGIDS
	.align		4
        /*00a4*/ 	.byte	0x04, 0x29
        /*00a6*/ 	.short	(.L_163 - .L_162)


	//   ....[0]....
.L_162:
        /*00a8*/ 	.word	0xffffffff


	//   ....[1]....
        /*00ac*/ 	.word	0xffffffff


	//   ....[2]....
        /*00b0*/ 	.word	0xffffffff


	//   ....[3]....
        /*00b4*/ 	.word	0xffffffff


	//   ....[4]....
        /*00b8*/ 	.word	0xffffffff


	//   ....[5]....
        /*00bc*/ 	.word	0xffffffff


	//   ....[6]....
        /*00c0*/ 	.word	0xffffffff


	//   ....[7]....
        /*00c4*/ 	.word	0xffffffff


	//   ....[8]....
        /*00c8*/ 	.word	0xffffffff


	//   ....[9]....
        /*00cc*/ 	.word	0xffffffff


	//----- nvinfo : EIATTR_COOP_GROUP_INSTR_OFFSETS
	.align		4
.L_163:
        /*00d0*/ 	.byte	0x04, 0x28
        /*00d2*/ 	.short	(.L_165 - .L_164)


	//   ....[0]....
.L_164:
        /*00d4*/ 	.word	0x000003b0


	//   ....[1]....
        /*00d8*/ 	.word	0x000003e0


	//   ....[2]....
        /*00dc*/ 	.word	0x00000440


	//   ....[3]....
        /*00e0*/ 	.word	0x00000490


	//   ....[4]....
        /*00e4*/ 	.word	0x000004e0


	//   ....[5]....
        /*00e8*/ 	.word	0x00000660


	//   ....[6]....
        /*00ec*/ 	.word	0x000006f0


	//   ....[7]....
        /*00f0*/ 	.word	0x00000720


	//   ....[8]....
        /*00f4*/ 	.word	0x00000770


	//   ....[9]....
        /*00f8*/ 	.word	0x000007c0


	//----- nvinfo : EIATTR_EXIT_INSTR_OFFSETS
	.align		4
.L_165:
        /*00fc*/ 	.byte	0x04, 0x1c
        /*00fe*/ 	.short	(.L_167 - .L_166)


	//   ....[0]....
.L_166:
        /*0100*/ 	.word	0x00000550


	//   ....[1]....
        /*0104*/ 	.word	0x00000830


	//----- nvinfo : EIATTR_CBANK_PARAM_SIZE
	.align		4
.L_167:
        /*0108*/ 	.byte	0x03, 0x19
        /*010a*/ 	.short	0x003c


	//----- nvinfo : EIATTR_PARAM_CBANK
	.align		4
        /*010c*/ 	.byte	0x04, 0x0a
        /*010e*/ 	.short	(.L_169 - .L_168)
	.align		4
.L_168:
        /*0110*/ 	.word	index@(.nv.constant0._Z19q_to_fp16_kv_kernelILi8ELi8EEvPKhPK6__halfPS2_S1_S4_S5_iii)
        /*0114*/ 	.short	0x0210
        /*0116*/ 	.short	0x003c


	//----- nvinfo : EIATTR_SW_WAR
	.align		4
.L_169:
        /*0118*/ 	.byte	0x04, 0x36
        /*011a*/ 	.short	(.L_171 - .L_170)
.L_170:
        /*011c*/ 	.word	0x00000008
.L_171:


//--------------------- .nv.info._Z19q_to_fp16_kv_kernelILi8ELi4EEvPKhPK6__halfPS2_S1_S4_S5_iii --------------------------
	.section	.nv.info._Z19q_to_fp16_kv_kernelILi8ELi4EEvPKhPK6__halfPS2_S1_S4_S5_iii,"",@"SHT_CUDA_INFO"
	.sectionflags	@""
	.align	4


	//----- nvinfo : EIATTR_CUDA_API_VERSION
	.align		4
        /*0000*/ 	.byte	0x04, 0x37
        /*0002*/ 	.short	(.L_173 - .L_172)
.L_172:
        /*0004*/ 	.word	0x00000082


	//----- nvinfo : EIATTR_KPARAM_INFO
	.align		4
.L_173:
        /*0008*/ 	.byte	0x04, 0x17
        /*000a*/ 	.short	(.L_175 - .L_174)
.L_174:
        /*000c*/ 	.word	0x00000000
        /*0010*/ 	.short	0x0008
        /*0012*/ 	.short	0x0038
        /*0014*/ 	.byte	0x00, 0xf0, 0x11, 0x00


	//----- nvinfo : EIATTR_KPARAM_INFO
	.align		4
.L_175:
        /*0018*/ 	.byte	0x04, 0x17
        /*001a*/ 	.short	(.L_177 - .L_176)
.L_176:
        /*001c*/ 	.word	0x00000000
        /*0020*/ 	.short	0x0007
        /*0022*/ 	.short	0x0034
        /*0024*/ 	.byte	0x00, 0xf0, 0x11, 0x00


	//----- nvinfo : EIATTR_KPARAM_INFO
	.align		4
.L_177:
        /*0028*/ 	.byte	0x04, 0x17
        /*002a*/ 	.short	(.L_179 - .L_178)
.L_178:
        /*002c*/ 	.word	0x00000000
        /*0030*/ 	.short	0x0006
        /*0032*/ 	.short	0x0030
        /*0034*/ 	.byte	0x00, 0xf0, 0x11, 0x00


	//----- nvinfo : EIATTR_KPARAM_INFO
	.align		4
.L_179:
        /*0038*/ 	.byte	0x04, 0x17
        /*003a*/ 	.short	(.L_181 - .L_180)
.L_180:
        /*003c*/ 	.word	0x00000000
        /*0040*/ 	.short	0x0005
        /*0042*/ 	.short	0x0028
        /*0044*/ 	.byte	0x00, 0xf0, 0x21, 0x00


	//----- nvinfo : EIATTR_KPARAM_INFO
	.align		4
.L_181:
        /*0048*/ 	.byte	0x04, 0x17
        /*004a*/ 	.short	(.L_183 - .L_182)
.L_182:
        /*004c*/ 	.word	0x00000000
        /*0050*/ 	.short	0x0004
        /*0052*/ 	.short	0x0020
        /*0054*/ 	.byte	0x00, 0xf0, 0x21, 0x00


	//----- nvinfo : EIATTR_KPARAM_INFO
	.align		4
.L_183:
        /*0058*/ 	.byte	0x04, 0x17
        /*005a*/ 	.short	(.L_185 - .L_184)
.L_184:
        /*005c*/ 	.word	0x00000000
        /*0060*/ 	.short	0x0003
        /*0062*/ 	.short	0x0018
        /*0064*/ 	.byte	0x00, 0xf0, 0x21, 0x00


	//----- nvinfo : EIATTR_KPARAM_INFO
	.align		4
.L_185:
        /*0068*/ 	.byte	0x04, 0x17
        /*006a*/ 	.short	(.L_187 - .L_186)
.L_186:
        /*006c*/ 	.word	0x00000000
        /*0070*/ 	.short	0x0002
        /*0072*/ 	.short	0x0010
        /*0074*/ 	.byte	0x00, 0xf0, 0x21, 0x00


	//----- nvinfo : EIATTR_KPARAM_INFO
	.align		4
.L_187:
        /*0078*/ 	.byte	0x04, 0x17
        /*007a*/ 	.short	(.L_189 - .L_188)
.L_188:
        /*007c*/ 	.word	0x00000000
        /*0080*/ 	.short	0x0001
        /*0082*/ 	.short	0x0008
        /*0084*/ 	.byte	0x00, 0xf0, 0x21, 0x00


	//----- nvinfo : EIATTR_KPARAM_INFO
	.align		4
.L_189:
        /*0088*/ 	.byte	0x04, 0x17
        /*008a*/ 	.short	(.L_191 - .L_190)
.L_190:
        /*008c*/ 	.word	0x00000000
        /*0090*/ 	.short	0x0000
        /*0092*/ 	.short	0x0000
        /*0094*/ 	.byte	0x00, 0xf0, 0x21, 0x00


	//----- nvinfo : EIATTR_SPARSE_MMA_MASK
	.align		4
.L_191:
        /*0098*/ 	.byte	0x03, 0x50
        /*009a*/ 	.short	0x0000


	//----- nvinfo : EIATTR_MAXREG_COUNT
	.align		4
        /*009c*/ 	.byte	0x03, 0x1b
        /*009e*/ 	.short	0x00ff


	//----- nvinfo : EIATTR_MERCURY_ISA_VERSION
	.align		4
        /*00a0*/ 	.byte	0x03, 0x5f
        /*00a2*/ 	.short	0x0101


	//----- nvinfo : EIATTR_COOP_GROUP_MASK_REGIDS
	.align		4
        /*00a4*/ 	.byte	0x04, 0x29
        /*00a6*/ 	.short	(.L_193 - .L_192)


	//   ....[0]....
.L_192:
        /*00a8*/ 	.word	0xffffffff


	//   ....[1]....
        /*00ac*/ 	.word	0xffffffff


	//   ....[2]....
        /*00b0*/ 	.word	0xffffffff


	//   ....[3]....
        /*00b4*/ 	.word	0xffffffff


	//   ....[4]....
        /*00b8*/ 	.word	0xffffffff


	//   ....[5]....
        /*00bc*/ 	.word	0xffffffff


	//   ....[6]....
        /*00c0*/ 	.word	0xffffffff


	//   ....[7]....
        /*00c4*/ 	.word	0xffffffff


	//   ....[8]....
        /*00c8*/ 	.word	0xffffffff


	//   ....[9]....
        /*00cc*/ 	.word	0xffffffff


	//----- nvinfo : EIATTR_COOP_GROUP_INSTR_OFFSETS
	.align		4
.L_193:
        /*00d0*/ 	.byte	0x04, 0x28
        /*00d2*/ 	.short	(.L_195 - .L_194)


	//   ....[0]....
.L_194:
        /*00d4*/ 	.word	0x000003c0


	//   ....[1]....
        /*00d8*/ 	.word	0x00000420


	//   ....[2]....
        /*00dc*/ 	.word	0x00000490


	//   ....[3]....
        /*00e0*/ 	.word	0x000004f0


	//   ....[4]....
        /*00e4*/ 	.word	0x00000520


	//   ....[5]....
        /*00e8*/ 	.word	0x00000790


	//   ....[6]....
        /*00ec*/ 	.word	0x00000800


	//   ....[7]....
        /*00f0*/ 	.word	0x00000870


	//   ....[8]....
        /*00f4*/ 	.word	0x000008d0


	//   ....[9]....
        /*00f8*/ 	.word	0x00000900


	//----- nvinfo : EIATTR_EXIT_INSTR_OFFSETS
	.align		4
.L_195:
        /*00fc*/ 	.byte	0x04, 0x1c
        /*00fe*/ 	.short	(.L_197 - .L_196)


	//   ....[0]....
.L_196:
        /*0100*/ 	.word	0x00000570


	//   ....[1]....
        /*0104*/ 	.word	0x00000950


	//----- nvinfo : EIATTR_CBANK_PARAM_SIZE
	.align		4
.L_197:
        /*0108*/ 	.byte	0x03, 0x19
        /*010a*/ 	.short	0x003c


	//----- nvinfo : EIATTR_PARAM_CBANK
	.align		4
        /*010c*/ 	.byte	0x04, 0x0a
        /*010e*/ 	.short	(.L_199 - .L_198)
	.align		4
.L_198:
        /*0110*/ 	.word	index@(.nv.constant0._Z19q_to_fp16_kv_kernelILi8ELi4EEvPKhPK6__halfPS2_S1_S4_S5_iii)
        /*0114*/ 	.short	0x0210
        /*0116*/ 	.short	0x003c


	//----- nvinfo : EIATTR_SW_WAR
	.align		4
.L_199:
        /*0118*/ 	.byte	0x04, 0x36
        /*011a*/ 	.short	(.L_201 - .L_200)
.L_200:
        /*011c*/ 	.word	0x00000008
.L_201:


//--------------------- .nv.info._Z19q_to_fp16_kv_kernelILi4ELi4EEvPKhPK6__halfPS2_S1_S4_S5_iii --------------------------
	.section	.nv.info._Z19q_to_fp16_kv_kernelILi4ELi4EEvPKhPK6__halfPS2_S1_S4_S5_iii,"",@"SHT_CUDA_INFO"
	.sectionflags	@""
	.align	4


	//----- nvinfo : EIATTR_CUDA_API_VERSION
	.align		4
        /*0000*/ 	.byte	0x04, 0x37
        /*0002*/ 	.short	(.L_203 - .L_202)
.L_202:
        /*0004*/ 	.word	0x00000082


	//----- nvinfo : EIATTR_KPARAM_INFO
	.align		4
.L_203:
        /*0008*/ 	.byte	0x04, 0x17
        /*000a*/ 	.short	(.L_205 - .L_204)
.L_204:
        /*000c*/ 	.word	0x00000000
        /*0010*/ 	.short	0x0008
        /*0012*/ 	.short	0x0038
        /*0014*/ 	.byte	0x00, 0xf0, 0x11, 0x00


	//----- nvinfo : EIATTR_KPARAM_INFO
	.align		4
.L_205:
        /*0018*/ 	.byte	0x04, 0x17
        /*001a*/ 	.short	(.L_207 - .L_206)
.L_206:
        /*001c*/ 	.word	0x00000000
        /*0020*/ 	.short	0x0007
        /*0022*/ 	.short	0x0034
        /*0024*/ 	.byte	0x00, 0xf0, 0x11, 0x00


	//----- nvinfo : EIATTR_KPARAM_INFO
	.align		4
.L_207:
        /*0028*/ 	.byte	0x04, 0x17
        /*002a*/ 	.short	(.L_209 - .L_208)
.L_208:
        /*002c*/ 	.word	0x00000000
        /*0030*/ 	.short	0x0006
        /*0032*/ 	.short	0x0030
        /*0034*/ 	.byte	0x00, 0xf0, 0x11, 0x00


	//----- nvinfo : EIATTR_KPARAM_INFO
	.align		4
.L_209:
        /*0038*/ 	.byte	0x04, 0x17
        /*003a*/ 	.short	(.L_211 - .L_210)
.L_210:
        /*003c*/ 	.word	0x00000000
        /*0040*/ 	.short	0x0005
        /*0042*/ 	.short	0x0028
        /*0044*/ 	.byte	0x00, 0xf0, 0x21, 0x00


	//----- nvinfo : EIATTR_KPARAM_INFO
	.align		4
.L_211:
        /*0048*/ 	.byte	0x04, 0x17
        /*004a*/ 	.short	(.L_213 - .L_212)
.L_212:
        /*004c*/ 	.word	0x00000000
        /*0050*/ 	.short	0x0004
        /*0052*/ 	.short	0x0020
        /*0054*/ 	.byte	0x00, 0xf0, 0x21, 0x00


	//----- nvinfo : EIATTR_KPARAM_INFO
	.align		4
.L_213:
        /*0058*/ 	.byte	0x04, 0x17
        /*005a*/ 	.short	(.L_215 - .L_214)
.L_214:
        /*005c*/ 	.word	0x00000000
        /*0060*/ 	.short	0x0003
        /*0062*/ 	.short	0x0018
        /*0064*/ 	.byte	0x00, 0xf0, 0x21, 0x00


	//----- nvinfo : EIATTR_KPARAM_INFO
	.align		4
.L_215:
        /*0068*/ 	.byte	0x04, 0x17
        /*006a*/ 	.short	(.L_217 - .L_216)
.L_216:
        /*006c*/ 	.word	0x00000000
        /*0070*/ 	.short	0x0002
        /*0072*/ 	.short	0x0010
        /*0074*/ 	.byte	0x00, 0xf0, 0x21, 0x00


	//----- nvinfo : EIATTR_KPARAM_INFO
	.align		4
.L_217:
        /*0078*/ 	.byte	0x04, 0x17
        /*007a*/ 	.short	(.L_219 - .L_218)
.L_218:
        /*007c*/ 	.word	0x00000000
        /*0080*/ 	.short	0x0001
        /*0082*/ 	.short	0x0008
        /*0084*/ 	.byte	0x00, 0xf0, 0x21, 0x00


	//----- nvinfo : EIATTR_KPARAM_INFO
	.align		4
.L_219:
        /*0088*/ 	.byte	0x04, 0x17
        /*008a*/ 	.short	(.L_221 - .L_220)
.L_220:
        /*008c*/ 	.word	0x00000000
        /*0090*/ 	.short	0x0000
        /*0092*/ 	.short	0x0000
        /*0094*/ 	.byte	0x00, 0xf0, 0x21, 0x00


	//----- nvinfo : EIATTR_SPARSE_MMA_MASK
	.align		4
.L_221:
        /*0098*/ 	.byte	0x03, 0x50
        /*009a*/ 	.short	0x0000


	//----- nvinfo : EIATTR_MAXREG_COUNT
	.align		4
        /*009c*/ 	.byte	0x03, 0x1b
        /*009e*/ 	.short	0x00ff


	//----- nvinfo : EIATTR_MERCURY_ISA_VERSION
	.align		4
        /*00a0*/ 	.byte	0x03, 0x5f
        /*00a2*/ 	.short	0x0101


	//----- nvinfo : EIATTR_COOP_GROUP_MASK_REGIDS
	.align		4
        /*00a4*/ 	.byte	0x04, 0x29
        /*00a6*/ 	.short	(.L_223 - .L_222)


	//   ....[0]....
.L_222:
        /*00a8*/ 	.word	0xffffffff


	//   ....[1]....
        /*00ac*/ 	.word	0xffffffff


	//   ....[2]....
        /*00b0*/ 	.word	0xffffffff


	//   ....[3]....
        /*00b4*/ 	.word	0xffffffff


	//   ....[4]....
        /*00b8*/ 	.word	0xffffffff


	//   ....[5]....
        /*00bc*/ 	.word	0xffffffff


	//   ....[6]....
        /*00c0*/ 	.word	0xffffffff


	//   ....[7]....
        /*00c4*/ 	.word	0xffffffff


	//   ....[8]....
        /*00c8*/ 	.word	0xffffffff


	//   ....[9]....
        /*00cc*/ 	.word	0xffffffff


	//----- nvinfo : EIATTR_COOP_GROUP_INSTR_OFFSETS
	.align		4
.L_223:
        /*00d0*/ 	.byte	0x04, 0x28
        /*00d2*/ 	.short	(.L_225 - .L_224)


	//   ....[0]....
.L_224:
        /*00d4*/ 	.word	0x000003b0


	//   ....[1]....
        /*00d8*/ 	.word	0x000003e0


	//   ....[2]....
        /*00dc*/ 	.word	0x00000440


	//   ....[3]....
        /*00e0*/ 	.word	0x00000490


	//   ....[4]....
        /*00e4*/ 	.word	0x000004e0


	//   ....[5]....
        /*00e8*/ 	.word	0x00000650


	//   ....[6]....
        /*00ec*/ 	.word	0x000006e0


	//   ....[7]....
        /*00f0*/ 	.word	0x00000710


	//   ....[8]....
        /*00f4*/ 	.word	0x00000760


	//   ....[9]....
        /*00f8*/ 	.word	0x000007b0


	//----- nvinfo : EIATTR_EXIT_INSTR_OFFSETS
	.align		4
.L_225:
        /*00fc*/ 	.byte	0x04, 0x1c
        /*00fe*/ 	.short	(.L_227 - .L_226)


	//   ....[0]....
.L_226:
        /*0100*/ 	.word	0x00000550


	//   ....[1]....
        /*0104*/ 	.word	0x00000820


	//----- nvinfo : EIATTR_CBANK_PARAM_SIZE
	.align		4
.L_227:
        /*0108*/ 	.byte	0x03, 0x19
        /*010a*/ 	.short	0x003c


	//----- nvinfo : EIATTR_PARAM_CBANK
	.align		4
        /*010c*/ 	.byte	0x04, 0x0a
        /*010e*/ 	.short	(.L_229 - .L_228)
	.align		4
.L_228:
        /*0110*/ 	.word	index@(.nv.constant0._Z19q_to_fp16_kv_kernelILi4ELi4EEvPKhPK6__halfPS2_S1_S4_S5_iii)
        /*0114*/ 	.short	0x0210
        /*0116*/ 	.short	0x003c


	//----- nvinfo : EIATTR_SW_WAR
	.align		4
.L_229:
        /*0118*/ 	.byte	0x04, 0x36
        /*011a*/ 	.short	(.L_231 - .L_230)
.L_230:
        /*011c*/ 	.word	0x00000008
.L_231:


//--------------------- .nv.info._Z25q_to_fp16_kv_paged_kernelILi8ELi8EEvPKhPK6__halfPS2_S1_S4_S5_PKiS7_iii --------------------------
	.section	.nv.info._Z25q_to_fp16_kv_paged_kernelILi8ELi8EEvPKhPK6__halfPS2_S1_S4_S5_PKiS7_iii,"",@"SHT_CUDA_INFO"
	.sectionflags	@""
	.align	4


	//----- nvinfo : EIATTR_CUDA_API_VERSION
	.align		4
        /*0000*/ 	.byte	0x04, 0x37
        /*0002*/ 	.short	(.L_233 - .L_232)
.L_232:
        /*0004*/ 	.word	0x00000082


	//----- nvinfo : EIATTR_KPARAM_INFO
	.align		4
.L_233:
        /*0008*/ 	.byte	0x04, 0x17
        /*000a*/ 	.short	(.L_235 - .L_234)
.L_234:
        /*000c*/ 	.word	0x00000000
        /*0010*/ 	.short	0x000a
        /*0012*/ 	.short	0x0048
        /*0014*/ 	.byte	0x00, 0xf0, 0x11, 0x00


	//----- nvinfo : EIATTR_KPARAM_INFO
	.align		4
.L_235:
        /*0018*/ 	.byte	0x04, 0x17
        /*001a*/ 	.short	(.L_237 - .L_236)
.L_236:
        /*001c*/ 	.word	0x00000000
        /*0020*/ 	.short	0x0009
        /*0022*/ 	.short	0x0044
        /*0024*/ 	.byte	0x00, 0xf0, 0x11, 0x00


	//----- nvinfo : EIATTR_KPARAM_INFO
	.align		4
.L_237:
        /*0028*/ 	.byte	0x04, 0x17
        /*002a*/ 	.short	(.L_239 - .L_238)
.L_238:
        /*002c*/ 	.word	0x00000000
        /*0030*/ 	.short	0x0008
        /*0032*/ 	.short	0x0040
        /*0034*/ 	.byte	0x00, 0xf0, 0x11, 0x00


	//----- nvinfo : EIATTR_KPARAM_INFO
	.align		4
.L_239:
        /*0038*/ 	.byte	0x04, 0x17
        /*003a*/ 	.short	(.L_241 - .L_240)
.L_240:
        /*003c*/ 	.word	0x00000000
        /*0040*/ 	.short	0x0007
        /*0042*/ 	.short	0x0038
        /*0044*/ 	.byte	0x00, 0xf0, 0x21, 0x00


	//----- nvinfo : EIATTR_KPARAM_INFO
	.align		4
.L_241:
        /*0048*/ 	.byte	0x04, 0x17
        /*004a*/ 	.short	(.L_243 - .L_242)
.L_242:
        /*004c*/ 	.word	0x00000000
        /*0050*/ 	.short	0x0006
        /*0052*/ 	.short	0x0030
        /*0054*/ 	.byte	0x00, 0xf0, 0x21, 0x00


	//----- nvinfo : EIATTR_KPARAM_INFO
	.align		4
.L_243:
        /*0058*/ 	.byte	0x04, 0x17
        /*005a*/ 	.short	(.L_245 - .L_244)
.L_244:
        /*005c*/ 	.word	0x00000000
        /*0060*/ 	.short	0x0005
        /*0062*/ 	.short	0x0028
        /*0064*/ 	.byte	0x00, 0xf0, 0x21, 0x00


	//----- nvinfo : EIATTR_KPARAM_INFO
	.align		4
.L_245:
        /*0068*/ 	.byte	0x04, 0x17
        /*006a*/ 	.short	(.L_247 - .L_246)
.L_246:
        /*006c*/ 	.word	0x00000000
        /*0070*/ 	.short	0x0004
        /*0072*/ 	.short	0x0020
        /*0074*/ 	.byte	0x00, 0xf0, 0x21, 0x00


	//----- nvinfo : EIATTR_KPARAM_INFO
	.align		4
.L_247:
        /*0078*/ 	.byte	0x04, 0x17
        /*007a*/ 	.short	(.L_249 - .L_248)
.L_248:
        /*007c*/ 	.word	0x00000000
        /*0080*/ 	.short	0x0003
        /*0082*/ 	.short	0x0018
        /*0084*/ 	.byte	0x00, 0xf0, 0x21, 0x00


	//----- nvinfo : EIATTR_KPARAM_INFO
	.align		4
.L_249:
        /*0088*/ 	.byte	0x04, 0x17
        /*008a*/ 	.short	(.L_251 - .L_250)
.L_250:
        /*008c*/ 	.word	0x00000000
        /*0090*/ 	.short	0x0002
        /*0092*/ 	.short	0x0010
        /*0094*/ 	.byte	0x00, 0xf0, 0x21, 0x00


	//----- nvinfo : EIATTR_KPARAM_INFO
	.align		4
.L_251:
        /*0098*/ 	.byte	0x04, 0x17
        /*009a*/ 	.short	(.L_253 - .L_252)
.L_252:
        /*009c*/ 	.word	0x00000000
        /*00a0*/ 	.short	0x0001
        /*00a2*/ 	.short	0x0008
        /*00a4*/ 	.byte	0x00, 0xf0, 0x21, 0x00


	//----- nvinfo : EIATTR_KPARAM_INFO
	.align		4
.L_253:
        /*00a8*/ 	.byte	0x04, 0x17
        /*00aa*/ 	.short	(.L_255 - .L_254)
.L_254:
        /*00ac*/ 	.word	0x00000000
        /*00b0*/ 	.short	0x0000
        /*00b2*/ 	.short	0x0000
        /*00b4*/ 	.byte	0x00, 0xf0, 0x21, 0x00


	//----- nvinfo : EIATTR_SPARSE_MMA_MASK
	.align		4
.L_255:
        /*00b8*/ 	.byte	0x03, 0x50
        /*00ba*/ 	.short	0x0000


	//----- nvinfo : EIATTR_MAXREG_COUNT
	.align		4
        /*00bc*/ 	.byte	0x03, 0x1b
        /*00be*/ 	.short	0x00ff


	//----- nvinfo : EIATTR_MERCURY_ISA_VERSION
	.align		4
        /*00c0*/ 	.byte	0x03, 0x5f
        /*00c2*/ 	.short	0x0101


	//----- nvinfo : EIATTR_COOP_GROUP_MASK_REGIDS
	.align		4
        /*00c4*/ 	.byte	0x04, 0x29
        /*00c6*/ 	.short	(.L_257 - .L_256)


	//   ....[0]....
.L_256:
        /*00c8*/ 	.word	0xffffffff


	//   ....[1]....
        /*00cc*/ 	.word	0xffffffff


	//   ....[2]....
        /*00d0*/ 	.word	0xffffffff


	//   ....[3]....
        /*00d4*/ 	.word	0xffffffff


	//   ....[4]....
        /*00d8*/ 	.word	0xffffffff


	//   ....[5]....
        /*00dc*/ 	.word	0xffffffff


	//   ....[6]....
        /*00e0*/ 	.word	0xffffffff


	//   ....[7]....
        /*00e4*/ 	.word	0xffffffff


	//   ....[8]....
        /*00e8*/ 	.word	0xffffffff


	//   ....[9]....
        /*00ec*/ 	.word	0xffffffff


	//----- nvinfo : EIATTR_COOP_GROUP_INSTR_OFFSETS
	.align		4
.L_257:
        /*00f0*/ 	.byte	0x04, 0x28
        /*00f2*/ 	.short	(.L_259 - .L_258)


	//   ....[0]....
.L_258:
        /*00f4*/ 	.word	0x00000700


	//   ....[1]....
        /*00f8*/ 	.word	0x00000730


	//   ....[2]....
        /*00fc*/ 	.word	0x00000760


	//   ....[3]....
        /*0100*/ 	.word	0x00000790


	//   ....[4]....
        /*0104*/ 	.word	0x000007c0


	//   ....[5]....
        /*0108*/ 	.word	0x000008d0


	//   ....[6]....
        /*010c*/ 	.word	0x00000900


	//   ....[7]....
        /*0110*/ 	.word	0x00000930


	//   ....[8]....
        /*0114*/ 	.word	0x00000960


	//   ....[9]....
        /*0118*/ 	.word	0x00000990


	//----- nvinfo : EIATTR_EXIT_INSTR_OFFSETS
	.align		4
.L_259:
        /*011c*/ 	.byte	0x04, 0x1c
        /*011e*/ 	.short	(.L_261 - .L_260)


	//   ....[0]....
.L_260:
        /*0120*/ 	.word	0x000000d0


	//   ....[1]....
        /*0124*/ 	.word	0x00000270


	//   ....[2]....
        /*0128*/ 	.word	0x00000a40


	//----- nvinfo : EIATTR_CBANK_PARAM_SIZE
	.align		4
.L_261:
        /*012c*/ 	.byte	0x03, 0x19
        /*012e*/ 	.short	0x004c


	//----- nvinfo : EIATTR_PARAM_CBANK
	.align		4
        /*0130*/ 	.byte	0x04, 0x0a
        /*0132*/ 	.short	(.L_263 - .L_262)
	.align		4
.L_262:
        /*0134*/ 	.word	index@(.nv.constant0._Z25q_to_fp16_kv_paged_kernelILi8ELi8EEvPKhPK6__halfPS2_S1_S4_S5_PKiS7_iii)
        /*0138*/ 	.short	0x0210
        /*013a*/ 	.short	0x004c


	//----- nvinfo : EIATTR_SW_WAR
	.align		4
.L_263:
        /*013c*/ 	.byte	0x04, 0x36
        /*013e*/ 	.short	(.L_265 - .L_264)
.L_264:
        /*0140*/ 	.word	0x00000008
.L_265:


//--------------------- .nv.info._Z25q_to_fp16_kv_paged_kernelILi8ELi4EEvPKhPK6__halfPS2_S1_S4_S5_PKiS7_iii --------------------------
	.section	.nv.info._Z25q_to_fp16_kv_paged_kernelILi8ELi4EEvPKhPK6__halfPS2_S1_S4_S5_PKiS7_iii,"",@"SHT_CUDA_INFO"
	.sectionflags	@""
	.align	4


	//----- nvinfo : EIATTR_CUDA_API_VERSION
	.align		4
        /*0000*/ 	.byte	0x04, 0x37
        /*0002*/ 	.short	(.L_267 - .L_266)
.L_266:
        /*0004*/ 	.word	0x00000082


	//----- nvinfo : EIATTR_KPARAM_INFO
	.align		4
.L_267:
        /*0008*/ 	.byte	0x04, 0x17
        /*000a*/ 	.short	(.L_269 - .L_268)
.L_268:
        /*000c*/ 	.word	0x00000000
        /*0010*/ 	.short	0x000a
        /*0012*/ 	.short	0x0048
        /*0014*/ 	.byte	0x00, 0xf0, 0x11, 0x00


	//----- nvinfo : EIATTR_KPARAM_INFO
	.align		4
.L_269:
        /*0018*/ 	.byte	0x04, 0x17
        /*001a*/ 	.short	(.L_271 - .L_270)
.L_270:
        /*001c*/ 	.word	0x00000000
        /*0020*/ 	.short	0x0009
        /*0022*/ 	.short	0x0044
        /*0024*/ 	.byte	0x00, 0xf0, 0x11, 0x00


	//----- nvinfo : EIATTR_KPARAM_INFO
	.align		4
.L_271:
        /*0028*/ 	.byte	0x04, 0x17
        /*002a*/ 	.short	(.L_273 - .L_272)
.L_272:
        /*002c*/ 	.word	0x00000000
        /*0030*/ 	.short	0x0008
        /*0032*/ 	.short	0x0040
        /*0034*/ 	.byte	0x00, 0xf0, 0x11, 0x00


	//----- nvinfo : EIATTR_KPARAM_INFO
	.align		4
.L_273:
        /*0038*/ 	.byte	0x04, 0x17
        /*003a*/ 	.short	(.L_275 - .L_274)
.L_274:
        /*003c*/ 	.word	0x00000000
        /*0040*/ 	.short	0x0007
        /*0042*/ 	.short	0x0038
        /*0044*/ 	.byte	0x00, 0xf0, 0x21, 0x00


	//----- nvinfo : EIATTR_KPARAM_INFO
	.align		4
.L_275:
        /*0048*/ 	.byte	0x04, 0x17
        /*004a*/ 	.short	(.L_277 - .L_276)
.L_276:
        /*004c*/ 	.word	0x00000000
        /*0050*/ 	.short	0x0006
        /*0052*/ 	.short	0x0030
        /*0054*/ 	.byte	0x00, 0xf0, 0x21, 0x00


	//----- nvinfo : EIATTR_KPARAM_INFO
	.align		4
.L_277:
        /*0058*/ 	.byte	0x04, 0x17
        /*005a*/ 	.short	(.L_279 - .L_278)
.L_278:
        /*005c*/ 	.word	0x00000000
        /*0060*/ 	.short	0x0005
        /*0062*/ 	.short	0x0028
        /*0064*/ 	.byte	0x00, 0xf0, 0x21, 0x00


	//----- nvinfo : EIATTR_KPARAM_INFO
	.align		4
.L_279:
        /*0068*/ 	.byte	0x04, 0x17
        /*006a*/ 	.short	(.L_281 - .L_280)
.L_280:
        /*006c*/ 	.word	0x00000000
        /*0070*/ 	.short	0x0004
        /*0072*/ 	.short	0x0020
        /*0074*/ 	.byte	0x00, 0xf0, 0x21, 0x00


	//----- nvinfo : EIATTR_KPARAM_INFO
	.align		4
.L_281:
        /*0078*/ 	.byte	0x04, 0x17
        /*007a*/ 	.short	(.L_283 - .L_282)
.L_282:
        /*007c*/ 	.word	0x00000000
        /*0080*/ 	.short	0x0003
        /*0082*/ 	.short	0x0018
        /*0084*/ 	.byte	0x00, 0xf0, 0x21, 0x00


	//----- nvinfo : EIATTR_KPARAM_INFO
	.align		4
.L_283:
        /*0088*/ 	.byte	0x04, 0x17
        /*008a*/ 	.short	(.L_285 - .L_284)
.L_284:
        /*008c*/ 	.word	0x00000000
        /*0090*/ 	.short	0x0002
        /*0092*/ 	.short	0x0010
        /*0094*/ 	.byte	0x00, 0xf0, 0x21, 0x00


	//----- nvinfo : EIATTR_KPARAM_INFO
	.align		4
.L_285:
        /*0098*/ 	.byte	0x04, 0x17
        /*009a*/ 	.short	(.L_287 - .L_286)
.L_286:
        /*009c*/ 	.word	0x00000000
        /*00a0*/ 	.short	0x0001
        /*00a2*/ 	.short	0x0008
        /*00a4*/ 	.byte	0x00, 0xf0, 0x21, 0x00


	//----- nvinfo : EIATTR_KPARAM_INFO
	.align		4
.L_287:
        /*00a8*/ 	.byte	0x04, 0x17
        /*00aa*/ 	.short	(.L_289 - .L_288)
.L_288:
        /*00ac*/ 	.word	0x00000000
        /*00b0*/ 	.short	0x0000
        /*00b2*/ 	.short	0x0000
        /*00b4*/ 	.byte	0x00, 0xf0, 0x21, 0x00


	//----- nvinfo : EIATTR_SPARSE_MMA_MASK
	.align		4
.L_289:
        /*00b8*/ 	.byte	0x03, 0x50
        /*00ba*/ 	.short	0x0000


	//----- nvinfo : EIATTR_MAXREG_COUNT
	.align		4
        /*00bc*/ 	.byte	0x03, 0x1b
        /*00be*/ 	.short	0x00ff


	//----- nvinfo : EIATTR_MERCURY_ISA_VERSION
	.align		4
        /*00c0*/ 	.byte	0x03, 0x5f
        /*00c2*/ 	.short	0x0101


	//----- nvinfo : EIATTR_COOP_GROUP_MASK_REGIDS
	.align		4
        /*00c4*/ 	.byte	0x04, 0x29
        /*00c6*/ 	.short	(.L_291 - .L_290)


	//   ....[0]....
.L_290:
        /*00c8*/ 	.word	0xffffffff


	//   ....[1]....
        /*00cc*/ 	.word	0xffffffff


	//   ....[2]....
        /*00d0*/ 	.word	0xffffffff


	//   ....[3]....
        /*00d4*/ 	.word	0xffffffff


	//   ....[4]....
        /*00d8*/ 	.word	0xffffffff


	//   ....[5]....
        /*00dc*/ 	.word	0xffffffff


	//   ....[6]....
        /*00e0*/ 	.word	0xffffffff


	//   ....[7]....
        /*00e4*/ 	.word	0xffffffff


	//   ....[8]....
        /*00e8*/ 	.word	0xffffffff


	//   ....[9]....
        /*00ec*/ 	.word	0xffffffff


	//----- nvinfo : EIATTR_COOP_GROUP_INSTR_OFFSETS
	.align		4
.L_291:
        /*00f0*/ 	.byte	0x04, 0x28
        /*00f2*/ 	.short	(.L_293 - .L_292)


	//   ....[0]....
.L_292:
        /*00f4*/ 	.word	0x000007e0


	//   ....[1]....
        /*00f8*/ 	.word	0x00000810


	//   ....[2]....
        /*00fc*/ 	.word	0x00000840


	//   ....[3]....
        /*0100*/ 	.word	0x00000870


	//   ....[4]....
        /*0104*/ 	.word	0x000008a0


	//   ....[5]....
        /*0108*/ 	.word	0x00000a00


	//   ....[6]....
        /*010c*/ 	.word	0x00000a30


	//   ....[7]....
        /*0110*/ 	.word	0x00000a60


	//   ....[8]....
        /*0114*/ 	.word	0x00000a90


	//   ....[9]....
        /*0118*/ 	.word	0x00000ac0


	//----- nvinfo : EIATTR_EXIT_INSTR_OFFSETS
	.align		4
.L_293:
        /*011c*/ 	.byte	0x04, 0x1c
        /*011e*/ 	.short	(.L_295 - .L_294)


	//   ....[0]....
.L_294:
        /*0120*/ 	.word	0x000000d0


	//   ....[1]....
        /*0124*/ 	.word	0x000002e0


	//   ....[2]....
        /*0128*/ 	.word	0x00000b70


	//----- nvinfo : EIATTR_CBANK_PARAM_SIZE
	.align		4
.L_295:
        /*012c*/ 	.byte	0x03, 0x19
        /*012e*/ 	.short	0x004c


	//----- nvinfo : EIATTR_PARAM_CBANK
	.align		4
        /*0130*/ 	.byte	0x04, 0x0a
        /*0132*/ 	.short	(.L_297 - .L_296)
	.align		4
.L_296:
        /*0134*/ 	.word	index@(.nv.constant0._Z25q_to_fp16_kv_paged_kernelILi8ELi4EEvPKhPK6__halfPS2_S1_S4_S5_PKiS7_iii)
        /*0138*/ 	.short	0x0210
        /*013a*/ 	.short	0x004c


	//----- nvinfo : EIATTR_SW_WAR
	.align		4
.L_297:
        /*013c*/ 	.byte	0x04, 0x36
        /*013e*/ 	.short	(.L_299 - .L_298)
.L_298:
        /*0140*/ 	.word	0x00000008
.L_299:


//--------------------- .nv.info._Z25q_to_fp16_kv_paged_kernelILi4ELi4EEvPKhPK6__halfPS2_S1_S4_S5_PKiS7_iii --------------------------
	.section	.nv.info._Z25q_to_fp16_kv_paged_kernelILi4ELi4EEvPKhPK6__halfPS2_S1_S4_S5_PKiS7_iii,"",@"SHT_CUDA_INFO"
	.sectionflags	@""
	.align	4


	//----- nvinfo : EIATTR_CUDA_API_VERSION
	.align		4
        /*0000*/ 	.byte	0x04, 0x37
        /*0002*/ 	.short	(.L_301 - .L_300)
.L_300:
        /*0004*/ 	.word	0x00000082


	//----- nvinfo : EIATTR_KPARAM_INFO
	.align		4
.L_301:
        /*0008*/ 	.byte	0x04, 0x17
        /*000a*/ 	.short	(.L_303 - .L_302)
.L_302:
        /*000c*/ 	.word	0x00000000
        /*0010*/ 	.short	0x000a
        /*0012*/ 	.short	0x0048
        /*0014*/ 	.byte	0x00, 0xf0, 0x11, 0x00


	//----- nvinfo : EIATTR_KPARAM_INFO
	.align		4
.L_303:
        /*0018*/ 	.byte	0x04, 0x17
        /*001a*/ 	.short	(.L_305 - .L_304)
.L_304:
        /*001c*/ 	.word	0x00000000
        /*0020*/ 	.short	0x0009
        /*0022*/ 	.short	0x0044
        /*0024*/ 	.byte	0x00, 0xf0, 0x11, 0x00


	//----- nvinfo : EIATTR_KPARAM_INFO
	.align		4
.L_305:
        /*0028*/ 	.byte	0x04, 0x17
        /*002a*/ 	.short	(.L_307 - .L_306)
.L_306:
        /*002c*/ 	.word	0x00000000
        /*0030*/ 	.short	0x0008
        /*0032*/ 	.short	0x0040
        /*0034*/ 	.byte	0x00, 0xf0, 0x11, 0x00


	//----- nvinfo : EIATTR_KPARAM_INFO
	.align		4
.L_307:
        /*0038*/ 	.byte	0x04, 0x17
        /*003a*/ 	.short	(.L_309 - .L_308)
.L_308:
        /*003c*/ 	.word	0x00000000
        /*0040*/ 	.short	0x0007
        /*0042*/ 	.short	0x0038
        /*0044*/ 	.byte	0x00, 0xf0, 0x21, 0x00


	//----- nvinfo : EIATTR_KPARAM_INFO
	.align		4
.L_309:
        /*0048*/ 	.byte	0x04, 0x17
        /*004a*/ 	.short	(.L_311 - .L_310)
.L_310:
        /*004c*/ 	.word	0x00000000
        /*0050*/ 	.short	0x0006
        /*0052*/ 	.short	0x0030
        /*0054*/ 	.byte	0x00, 0xf0, 0x21, 0x00


	//----- nvinfo : EIATTR_KPARAM_INFO
	.align		4
.L_311:
        /*0058*/ 	.byte	0x04, 0x17
        /*005a*/ 	.short	(.L_313 - .L_312)
.L_312:
        /*005c*/ 	.word	0x00000000
        /*0060*/ 	.short	0x0005
        /*0062*/ 	.short	0x0028
        /*0064*/ 	.byte	0x00, 0xf0, 0x21, 0x00


	//----- nvinfo : EIATTR_KPARAM_INFO
	.align		4
.L_313:
        /*0068*/ 	.byte	0x04, 0x17
        /*006a*/ 	.short	(.L_315 - .L_314)
.L_314:
        /*006c*/ 	.word	0x00000000
        /*0070*/ 	.short	0x0004
        /*0072*/ 	.short	0x0020
        /*0074*/ 	.byte	0x00, 0xf0, 0x21, 0x00


	//----- nvinfo : EIATTR_KPARAM_INFO
	.align		4
.L_315:
        /*0078*/ 	.byte	0x04, 0x17
        /*007a*/ 	.short	(.L_317 - .L_316)
.L_316:
        /*007c*/ 	.word	0x00000000
        /*0080*/ 	.short	0x0003
        /*0082*/ 	.short	0x0018
        /*0084*/ 	.byte	0x00, 0xf0, 0x21, 0x00


	//----- nvinfo : EIATTR_KPARAM_INFO
	.align		4
.L_317:
        /*0088*/ 	.byte	0x04, 0x17
        /*008a*/ 	.short	(.L_319 - .L_318)
.L_318:
        /*008c*/ 	.word	0x00000000
        /*0090*/ 	.short	0x0002
        /*0092*/ 	.short	0x0010
        /*0094*/ 	.byte	0x00, 0xf0, 0x21, 0x00


	//----- nvinfo : EIATTR_KPARAM_INFO
	.align		4
.L_319:
        /*0098*/ 	.byte	0x04, 0x17
        /*009a*/ 	.short	(.L_321 - .L_320)
.L_320:
        /*009c*/ 	.word	0x00000000
        /*00a0*/ 	.short	0x0001
        /*00a2*/ 	.short	0x0008
        /*00a4*/ 	.byte	0x00, 0xf0, 0x21, 0x00


	//----- nvinfo : EIATTR_KPARAM_INFO
	.align		4
.L_321:
        /*00a8*/ 	.byte	0x04, 0x17
        /*00aa*/ 	.short	(.L_323 - .L_322)
.L_322:
        /*00ac*/ 	.word	0x00000000
        /*00b0*/ 	.short	0x0000
        /*00b2*/ 	.short	0x0000
        /*00b4*/ 	.byte	0x00, 0xf0, 0x21, 0x00


	//----- nvinfo : EIATTR_SPARSE_MMA_MASK
	.align		4
.L_323:
        /*00b8*/ 	.byte	0x03, 0x50
        /*00ba*/ 	.short	0x0000


	//----- nvinfo : EIATTR_MAXREG_COUNT
	.align		4
        /*00bc*/ 	.byte	0x03, 0x1b
        /*00be*/ 	.short	0x00ff


	//----- nvinfo : EIATTR_MERCURY_ISA_VERSION
	.align		4
        /*00c0*/ 	.byte	0x03, 0x5f
        /*00c2*/ 	.short	0x0101


	//----- nvinfo : EIATTR_COOP_GROUP_MASK_REGIDS
	.align		4
        /*00c4*/ 	.byte	0x04, 0x29
        /*00c6*/ 	.short	(.L_325 - .L_324)


	//   ....[0]....
.L_324:
        /*00c8*/ 	.word	0xffffffff


	//   ....[1]....
        /*00cc*/ 	.word	0xffffffff


	//   ....[2]....
        /*00d0*/ 	.word	0xffffffff


	//   ....[3]....
        /*00d4*/ 	.word	0xffffffff


	//   ....[4]....
        /*00d8*/ 	.word	0xffffffff


	//   ....[5]....
        /*00dc*/ 	.word	0xffffffff


	//   ....[6]....
        /*00e0*/ 	.word	0xffffffff


	//   ....[7]....
        /*00e4*/ 	.word	0xffffffff


	//   ....[8]....
        /*00e8*/ 	.word	0xffffffff


	//   ....[9]....
        /*00ec*/ 	.word	0xffffffff


	//----- nvinfo : EIATTR_COOP_GROUP_INSTR_OFFSETS
	.align		4
.L_325:
        /*00f0*/ 	.byte	0x04, 0x28
        /*00f2*/ 	.short	(.L_327 - .L_326)


	//   ....[0]....
.L_326:
        /*00f4*/ 	.word	0x00000750


	//   ....[1]....
        /*00f8*/ 	.word	0x00000780


	//   ....[2]....
        /*00fc*/ 	.word	0x000007b0


	//   ....[3]....
        /*0100*/ 	.word	0x000007e0


	//   ....[4]....
        /*0104*/ 	.word	0x00000810


	//   ....[5]....
        /*0108*/ 	.word	0x00000920


	//   ....[6]....
        /*010c*/ 	.word	0x00000950


	//   ....[7]....
        /*0110*/ 	.word	0x00000980


	//   ....[8]....
        /*0114*/ 	.word	0x000009b0


	//   ....[9]....
        /*0118*/ 	.word	0x000009e0


	//----- nvinfo : EIATTR_EXIT_INSTR_OFFSETS
	.align		4
.L_327:
        /*011c*/ 	.byte	0x04, 0x1c
        /*011e*/ 	.short	(.L_329 - .L_328)


	//   ....[0]....
.L_328:
        /*0120*/ 	.word	0x000000d0


	//   ....[1]....
        /*0124*/ 	.word	0x00000270


	//   ....[2]....
        /*0128*/ 	.word	0x00000a70


	//----- nvinfo : EIATTR_CBANK_PARAM_SIZE
	.align		4
.L_329:
        /*012c*/ 	.byte	0x03, 0x19
        /*012e*/ 	.short	0x004c


	//----- nvinfo : EIATTR_PARAM_CBANK
	.align		4
        /*0130*/ 	.byte	0x04, 0x0a
        /*0132*/ 	.short	(.L_331 - .L_330)
	.align		4
.L_330:
        /*0134*/ 	.word	index@(.nv.constant0._Z25q_to_fp16_kv_paged_kernelILi4ELi4EEvPKhPK6__halfPS2_S1_S4_S5_PKiS7_iii)
        /*0138*/ 	.short	0x0210
        /*013a*/ 	.short	0x004c


	//----- nvinfo : EIATTR_SW_WAR
	.align		4
.L_331:
        /*013c*/ 	.byte	0x04, 0x36
        /*013e*/ 	.short	(.L_333 - .L_332)
.L_332:
        /*0140*/ 	.word	0x00000008
.L_333:


//--------------------- .nv.info._Z19fp16_to_q_kv_kernelILi8ELi8EEvPK6__halfPhPS0_S2_S3_S4_iii --------------------------
	.section	.nv.info._Z19fp16_to_q_kv_kernelILi8ELi8EEvPK6__halfPhPS0_S2_S3_S4_iii,"",@"SHT_CUDA_INFO"
	.sectionflags	@""
	.align	4


	//----- nvinfo : EIATTR_CUDA_API_VERSION
	.align		4
        /*0000*/ 	.byte	0x04, 0x37
        /*0002*/ 	.short	(.L_335 - .L_334)
.L_334:
        /*0004*/ 	.word	0x00000082


	//----- nvinfo : EIATTR_KPARAM_INFO
	.align		4
.L_335:
        /*0008*/ 	.byte	0x04, 0x17
        /*000a*/ 	.short	(.L_337 - .L_336)
.L_336:
        /*000c*/ 	.word	0x00000000
        /*0010*/ 	.short	0x0008
        /*0012*/ 	.short	0x0038
        /*0014*/ 	.byte	0x00, 0xf0, 0x11, 0x00


	//----- nvinfo : EIATTR_KPARAM_INFO
	.align		4
.L_337:
        /*0018*/ 	.byte	0x04, 0x17
        /*001a*/ 	.short	(.L_339 - .L_338)
.L_338:
        /*001c*/ 	.word	0x00000000
        /*0020*/ 	.short	0x0007
        /*0022*/ 	.short	0x0034
        /*0024*/ 	.byte	0x00, 0xf0, 0x11, 0x00


	//----- nvinfo : EIATTR_KPARAM_INFO
	.align		4
.L_339:
        /*0028*/ 	.byte	0x04, 0x17
        /*002a*/ 	.short	(.L_341 - .L_340)
.L_340:
        /*002c*/ 	.word	0x00000000
        /*0030*/ 	.short	0x0006
        /*0032*/ 	.short	0x0030
        /*0034*/ 	.byte	0x00, 0xf0, 0x11, 0x00


	//----- nvinfo : EIATTR_KPARAM_INFO
	.align		4
.L_341:
        /*0038*/ 	.byte	0x04, 0x17
        /*003a*/ 	.short	(.L_343 - .L_342)
.L_342:
        /*003c*/ 	.word	0x00000000
        /*0040*/ 	.short	0x0005
        /*0042*/ 	.short	0x0028
        /*0044*/ 	.byte	0x00, 0xf0, 0x21, 0x00


	//----- nvinfo : EIATTR_KPARAM_INFO
	.align		4
.L_343:
        /*0048*/ 	.byte	0x04, 0x17
        /*004a*/ 	.short	(.L_345 - .L_344)
.L_344:
        /*004c*/ 	.word	0x00000000
        /*0050*/ 	.short	0x0004
        /*0052*/ 	.short	0x0020
        /*0054*/ 	.byte	0x00, 0xf0, 0x21, 0x00


	//----- nvinfo : EIATTR_KPARAM_INFO
	.align		4
.L_345:
        /*0058*/ 	.byte	0x04, 0x17
        /*005a*/ 	.short	(.L_347 - .L_346)
.L_346:
        /*005c*/ 	.word	0x00000000
        /*0060*/ 	.short	0x0003
        /*0062*/ 	.short	0x0018
        /*0064*/ 	.byte	0x00, 0xf0, 0x21, 0x00


	//----- nvinfo : EIATTR_KPARAM_INFO
	.align		4
.L_347:
        /*0068*/ 	.byte	0x04, 0x17
        /*006a*/ 	.short	(.L_349 - .L_348)
.L_348:
        /*006c*/ 	.word	0x00000000
        /*0070*/ 	.short	0x0002
        /*0072*/ 	.short	0x0010
        /*0074*/ 	.byte	0x00, 0xf0, 0x21, 0x00


	//----- nvinfo : EIATTR_KPARAM_INFO
	.align		4
.L_349:
        /*0078*/ 	.byte	0x04, 0x17
        /*007a*/ 	.short	(.L_351 - .L_350)
.L_350:
        /*007c*/ 	.word	0x00000000
        /*0080*/ 	.short	0x0001
        /*0082*/ 	.short	0x0008
        /*0084*/ 	.byte	0x00, 0xf0, 0x21, 0x00


	//----- nvinfo : EIATTR_KPARAM_INFO
	.align		4
.L_351:
        /*0088*/ 	.byte	0x04, 0x17
        /*008a*/ 	.short	(.L_353 - .L_352)
.L_352:
        /*008c*/ 	.word	0x00000000
        /*0090*/ 	.short	0x0000
        /*0092*/ 	.short	0x0000
        /*0094*/ 	.byte	0x00, 0xf0, 0x21, 0x00


	//----- nvinfo : EIATTR_SPARSE_MMA_MASK
	.align		4
.L_353:
        /*0098*/ 	.byte	0x03, 0x50
        /*009a*/ 	.short	0x0000


	//----- nvinfo : EIATTR_MAXREG_COUNT
	.align		4
        /*009c*/ 	.byte	0x03, 0x1b
        /*009e*/ 	.short	0x00ff


	//----- nvinfo : EIATTR_NUM_BARRIERS
	.align		4
        /*00a0*/ 	.byte	0x02, 0x4c
        /*00a2*/ 	.byte	0x01
	.zero		1


	//----- nvinfo : EIATTR_MERCURY_ISA_VERSION
	.align		4
        /*00a4*/ 	.byte	0x03, 0x5f
        /*00a6*/ 	.short	0x0101


	//----- nvinfo : EIATTR_COOP_GROUP_MASK_REGIDS
	.align		4
        /*00a8*/ 	.byte	0x04, 0x29
        /*00aa*/ 	.short	(.L_355 - .L_354)


	//   ....[0]....
.L_354:
        /*00ac*/ 	.word	0xffffffff


	//   ....[1]....
        /*00b0*/ 	.word	0xffffffff


	//   ....[2]....
        /*00b4*/ 	.word	0xffffffff


	//   ....[3]....
        /*00b8*/ 	.word	0xffffffff


	//   ....[4]....
        /*00bc*/ 	.word	0xffffffff


	//   ....[5]....
        /*00c0*/ 	.word	0xffffffff


	//   ....[6]....
        /*00c4*/ 	.word	0xffffffff


	//   ....[7]....
        /*00c8*/ 	.word	0xffffffff


	//   ....[8]....
        /*00cc*/ 	.word	0xffffffff


	//   ....[9]....
        /*00d0*/ 	.word	0x0500000e


	//   ....[10]....
        /*00d4*/ 	.word	0xffffffff


	//   ....[11]....
        /*00d8*/ 	.word	0xffffffff


	//   ....[12]....
        /*00dc*/ 	.word	0xffffffff


	//   ....[13]....
        /*00e0*/ 	.word	0xffffffff


	//   ....[14]....
        /*00e4*/ 	.word	0xffffffff


	//   ....[15]....
        /*00e8*/ 	.word	0xffffffff


	//   ....[16]....
        /*00ec*/ 	.word	0xffffffff


	//   ....[17]....
        /*00f0*/ 	.word	0xffffffff


	//   ....[18]....
        /*00f4*/ 	.word	0xffffffff


	//   ....[19]....
        /*00f8*/ 	.word	0x0500000e


	//----- nvinfo : EIATTR_COOP_GROUP_INSTR_OFFSETS
	.align		4
.L_355:
        /*00fc*/ 	.byte	0x04, 0x28
        /*00fe*/ 	.short	(.L_357 - .L_356)


	//   ....[0]....
.L_356:
        /*0100*/ 	.word	0x00000230


	//   ....[1]....
        /*0104*/ 	.word	0x000002b0


	//   ....[2]....
        /*0108*/ 	.word	0x000002f0


	//   ....[3]....
        /*010c*/ 	.word	0x00000360


	//   ....[4]....
        /*0110*/ 	.word	0x000003d0


	//   ....[5]....
        /*0114*/ 	.word	0x00000430


	//   ....[6]....
        /*0118*/ 	.word	0x00000450


	//   ....[7]....
        /*011c*/ 	.word	0x00000470


	//   ....[8]....
        /*0120*/ 	.word	0x00000490


	//   ....[9]....
        /*0124*/ 	.word	0x00000770


	//   ....[10]....
        /*0128*/ 	.word	0x00000900


	//   ....[11]....
        /*012c*/ 	.word	0x00000980


	//   ....[12]....
        /*0130*/ 	.word	0x000009c0


	//   ....[13]....
        /*0134*/ 	.word	0x00000a30


	//   ....[14]....
        /*0138*/ 	.word	0x00000aa0


	//   ....[15]....
        /*013c*/ 	.word	0x00000b00


	//   ....[16]....
        /*0140*/ 	.word	0x00000b20


	//   ....[17]....
        /*0144*/ 	.word	0x00000b40


	//   ....[18]....
        /*0148*/ 	.word	0x00000b60


	//   ....[19]....
        /*014c*/ 	.word	0x00000e50


	//----- nvinfo : EIATTR_EXIT_INSTR_OFFSETS
	.align		4
.L_357:
        /*0150*/ 	.byte	0x04, 0x1c
        /*0152*/ 	.short	(.L_359 - .L_358)


	//   ....[0]....
.L_358:
        /*0154*/ 	.word	0x000008a0


	//   ....[1]....
        /*0158*/ 	.word	0x000008f0


	//   ....[2]....
        /*015c*/ 	.word	0x00000f50


	//   ....[3]....
        /*0160*/ 	.word	0x00000fe0


	//----- nvinfo : EIATTR_CBANK_PARAM_SIZE
	.align		4
.L_359:
        /*0164*/ 	.byte	0x03, 0x19
        /*0166*/ 	.short	0x003c


	//----- nvinfo : EIATTR_PARAM_CBANK
	.align		4
        /*0168*/ 	.byte	0x04, 0x0a
        /*016a*/ 	.short	(.L_361 - .L_360)
	.align		4
.L_360:
        /*016c*/ 	.word	index@(.nv.constant0._Z19fp16_to_q_kv_kernelILi8ELi8EEvPK6__halfPhPS0_S2_S3_S4_iii)
        /*0170*/ 	.short	0x0210
        /*0172*/ 	.short	0x003c


	//----- nvinfo : EIATTR_SW_WAR
	.align		4
.L_361:
        /*0174*/ 	.byte	0x04, 0x36
        /*0176*/ 	.short	(.L_363 - .L_362)
.L_362:
        /*0178*/ 	.word	0x00000008
.L_363:


//--------------------- .nv.info._Z19fp16_to_q_kv_kernelILi8ELi4EEvPK6__halfPhPS0_S2_S3_S4_iii --------------------------
	.section	.nv.info._Z19fp16_to_q_kv_kernelILi8ELi4EEvPK6__halfPhPS0_S2_S3_S4_iii,"",@"SHT_CUDA_INFO"
	.sectionflags	@""
	.align	4


	//----- nvinfo : EIATTR_CUDA_API_VERSION
	.align		4
        /*0000*/ 	.byte	0x04, 0x37
        /*0002*/ 	.short	(.L_365 - .L_364)
.L_364:
        /*0004*/ 	.word	0x00000082


	//----- nvinfo : EIATTR_KPARAM_INFO
	.align		4
.L_365:
        /*0008*/ 	.byte	0x04, 0x17
        /*000a*/ 	.short	(.L_367 - .L_366)
.L_366:
        /*000c*/ 	.word	0x00000000
        /*0010*/ 	.short	0x0008
        /*0012*/ 	.short	0x0038
        /*0014*/ 	.byte	0x00, 0xf0, 0x11, 0x00


	//----- nvinfo : EIATTR_KPARAM_INFO
	.align		4
.L_367:
        /*0018*/ 	.byte	0x04, 0x17
        /*001a*/ 	.short	(.L_369 - .L_368)
.L_368:
        /*001c*/ 	.word	0x00000000
        /*0020*/ 	.short	0x0007
        /*0022*/ 	.short	0x0034
        /*0024*/ 	.byte	0x00, 0xf0, 0x11, 0x00


	//----- nvinfo : EIATTR_KPARAM_INFO
	.align		4
.L_369:
        /*0028*/ 	.byte	0x04, 0x17
        /*002a*/ 	.short	(.L_371 - .L_370)
.L_370:
        /*002c*/ 	.word	0x00000000
        /*0030*/ 	.short	0x0006
        /*0032*/ 	.short	0x0030
        /*0034*/ 	.byte	0x00, 0xf0, 0x11, 0x00


	//----- nvinfo : EIATTR_KPARAM_INFO
	.align		4
.L_371:
        /*0038*/ 	.byte	0x04, 0x17
        /*003a*/ 	.short	(.L_373 - .L_372)
.L_372:
        /*003c*/ 	.word	0x00000000
        /*0040*/ 	.short	0x0005
        /*0042*/ 	.short	0x0028
        /*0044*/ 	.byte	0x00, 0xf0, 0x21, 0x00


	//----- nvinfo : EIATTR_KPARAM_INFO
	.align		4
.L_373:
        /*0048*/ 	.byte	0x04, 0x17
        /*004a*/ 	.short	(.L_375 - .L_374)
.L_374:
        /*004c*/ 	.word	0x00000000
        /*0050*/ 	.short	0x0004
        /*0052*/ 	.short	0x0020
        /*0054*/ 	.byte	0x00, 0xf0, 0x21, 0x00


	//----- nvinfo : EIATTR_KPARAM_INFO
	.align		4
.L_375:
        /*0058*/ 	.byte	0x04, 0x17
        /*005a*/ 	.short	(.L_377 - .L_376)
.L_376:
        /*005c*/ 	.word	0x00000000
        /*0060*/ 	.short	0x0003
        /*0062*/ 	.short	0x0018
        /*0064*/ 	.byte	0x00, 0xf0, 0x21, 0x00


	//----- nvinfo : EIATTR_KPARAM_INFO
	.align		4
.L_377:
        /*0068*/ 	.byte	0x04, 0x17
        /*006a*/ 	.short	(.L_379 - .L_378)
.L_378:
        /*006c*/ 	.word	0x00000000
        /*0070*/ 	.short	0x0002
        /*0072*/ 	.short	0x0010
        /*0074*/ 	.byte	0x00, 0xf0, 0x21, 0x00


	//----- nvinfo : EIATTR_KPARAM_INFO
	.align		4
.L_379:
        /*0078*/ 	.byte	0x04, 0x17
        /*007a*/ 	.short	(.L_381 - .L_380)
.L_380:
        /*007c*/ 	.word	0x00000000
        /*0080*/ 	.short	0x0001
        /*0082*/ 	.short	0x0008
        /*0084*/ 	.byte	0x00, 0xf0, 0x21, 0x00


	//----- nvinfo : EIATTR_KPARAM_INFO
	.align		4
.L_381:
        /*0088*/ 	.byte	0x04, 0x17
        /*008a*/ 	.short	(.L_383 - .L_382)
.L_382:
        /*008c*/ 	.word	0x00000000
        /*0090*/ 	.short	0x0000
        /*0092*/ 	.short	0x0000
        /*0094*/ 	.byte	0x00, 0xf0, 0x21, 0x00


	//----- nvinfo : EIATTR_SPARSE_MMA_MASK
	.align		4
.L_383:
        /*0098*/ 	.byte	0x03, 0x50
        /*009a*/ 	.short	0x0000


	//----- nvinfo : EIATTR_MAXREG_COUNT
	.align		4
        /*009c*/ 	.byte	0x03, 0x1b
        /*009e*/ 	.short	0x00ff


	//----- nvinfo : EIATTR_NUM_BARRIERS
	.align		4
        /*00a0*/ 	.byte	0x02, 0x4c
        /*00a2*/ 	.byte	0x01
	.zero		1


	//----- nvinfo : EIATTR_MERCURY_ISA_VERSION
	.align		4
        /*00a4*/ 	.byte	0x03, 0x5f
        /*00a6*/ 	.short	0x0101


	//----- nvinfo : EIATTR_COOP_GROUP_MASK_REGIDS
	.align		4
        /*00a8*/ 	.byte	0x04, 0x29
        /*00aa*/ 	.short	(.L_385 - .L_384)


	//   ....[0]....
.L_384:
        /*00ac*/ 	.word	0xffffffff


	//   ....[1]....
        /*00b0*/ 	.word	0xffffffff


	//   ....[2]....
        /*00b4*/ 	.word	0xffffffff


	//   ....[3]....
        /*00b8*/ 	.word	0xffffffff


	//   ....[4]....
        /*00bc*/ 	.word	0xffffffff


	//   ....[5]....
        /*00c0*/ 	.word	0xffffffff


	//   ....[6]....
        /*00c4*/ 	.word	0xffffffff


	//   ....[7]....
        /*00c8*/ 	.word	0xffffffff


	//   ....[8]....
        /*00cc*/ 	.word	0xffffffff


	//   ....[9]....
        /*00d0*/ 	.word	0x0500000e


	//   ....[10]....
        /*00d4*/ 	.word	0x05000011


	//   ....[11]....
        /*00d8*/ 	.word	0xffffffff


	//   ....[12]....
        /*00dc*/ 	.word	0xffffffff


	//   ....[13]....
        /*00e0*/ 	.word	0xffffffff


	//   ....[14]....
        /*00e4*/ 	.word	0xffffffff


	//   ....[15]....
        /*00e8*/ 	.word	0xffffffff


	//   ....[16]....
        /*00ec*/ 	.word	0xffffffff


	//   ....[17]....
        /*00f0*/ 	.word	0xffffffff


	//   ....[18]....
        /*00f4*/ 	.word	0xffffffff


	//   ....[19]....
        /*00f8*/ 	.word	0xffffffff


	//   ....[20]....
        /*00fc*/ 	.word	0x05000011


	//----- nvinfo : EIATTR_COOP_GROUP_INSTR_OFFSETS
	.align		4
.L_385:
        /*0100*/ 	.byte	0x04, 0x28
        /*0102*/ 	.short	(.L_387 - .L_386)


	//   ....[0]....
.L_386:
        /*0104*/ 	.word	0x000001e0


	//   ....[1]....
        /*0108*/ 	.word	0x00000270


	//   ....[2]....
        /*010c*/ 	.word	0x000002c0


	//   ....[3]....
        /*0110*/ 	.word	0x00000340


	//   ....[4]....
        /*0114*/ 	.word	0x00000380


	//   ....[5]....
        /*0118*/ 	.word	0x000003f0


	//   ....[6]....
        /*011c*/ 	.word	0x00000420


	//   ....[7]....
        /*0120*/ 	.word	0x00000440


	//   ....[8]....
        /*0124*/ 	.word	0x00000460


	//   ....[9]....
        /*0128*/ 	.word	0x00000740


	//   ....[10]....
        /*012c*/ 	.word	0x000007a0


	//   ....[11]....
        /*0130*/ 	.word	0x00000a80


	//   ....[12]....
        /*0134*/ 	.word	0x00000b20


	//   ....[13]....
        /*0138*/ 	.word	0x00000b60


	//   ....[14]....
        /*013c*/ 	.word	0x00000bd0


	//   ....[15]....
        /*0140*/ 	.word	0x00000c40


	//   ....[16]....
        /*0144*/ 	.word	0x00000ca0


	//   ....[17]....
        /*0148*/ 	.word	0x00000cc0


	//   ....[18]....
        /*014c*/ 	.word	0x00000ce0


	//   ....[19]....
        /*0150*/ 	.word	0x00000d00


	//   ....[20]....
        /*0154*/ 	.word	0x00000f80


	//----- nvinfo : EIATTR_EXIT_INSTR_OFFSETS
	.align		4
.L_387:
        /*0158*/ 	.byte	0x04, 0x1c
        /*015a*/ 	.short	(.L_389 - .L_388)


	//   ....[0]....
.L_388:
        /*015c*/ 	.word	0x00000990


	//   ....[1]....
        /*0160*/ 	.word	0x00000a70


	//   ....[2]....
        /*0164*/ 	.word	0x00001200


	//   ....[3]....
        /*0168*/ 	.word	0x000012e0


	//----- nvinfo : EIATTR_CRS_STACK_SIZE
	.align		4
.L_389:
        /*016c*/ 	.byte	0x04, 0x1e
        /*016e*/ 	.short	(.L_391 - .L_390)
.L_390:
        /*0170*/ 	.word	0x00000000


	//----- nvinfo : EIATTR_CBANK_PARAM_SIZE
	.align		4
.L_391:
        /*0174*/ 	.byte	0x03, 0x19
        /*0176*/ 	.short	0x003c


	//----- nvinfo : EIATTR_PARAM_CBANK
	.align		4
        /*0178*/ 	.byte	0x04, 0x0a
        /*017a*/ 	.short	(.L_393 - .L_392)
	.align		4
.L_392:
        /*017c*/ 	.word	index@(.nv.constant0._Z19fp16_to_q_kv_kernelILi8ELi4EEvPK6__halfPhPS0_S2_S3_S4_iii)
        /*0180*/ 	.short	0x0210
        /*0182*/ 	.short	0x003c


	//----- nvinfo : EIATTR_SW_WAR
	.align		4
.L_393:
        /*0184*/ 	.byte	0x04, 0x36
        /*0186*/ 	.short	(.L_395 - .L_394)
.L_394:
        /*0188*/ 	.word	0x00000008
.L_395:


//--------------------- .nv.info._Z19fp16_to_q_kv_kernelILi4ELi4EEvPK6__halfPhPS0_S2_S3_S4_iii --------------------------
	.section	.nv.info._Z19fp16_to_q_kv_kernelILi4ELi4EEvPK6__halfPhPS0_S2_S3_S4_iii,"",@"SHT_CUDA_INFO"
	.sectionflags	@""
	.align	4


	//----- nvinfo : EIATTR_CUDA_API_VERSION
	.align		4
        /*0000*/ 	.byte	0x04, 0x37
        /*0002*/ 	.short	(.L_397 - .L_396)
.L_396:
        /*0004*/ 	.word	0x00000082


	//----- nvinfo : EIATTR_KPARAM_INFO
	.align		4
.L_397:
        /*0008*/ 	.byte	0x04, 0x17
        /*000a*/ 	.short	(.L_399 - .L_398)
.L_398:
        /*000c*/ 	.word	0x00000000
        /*0010*/ 	.short	0x0008
        /*0012*/ 	.short	0x0038
        /*0014*/ 	.byte	0x00, 0xf0, 0x11, 0x00


	//----- nvinfo : EIATTR_KPARAM_INFO
	.align		4
.L_399:
        /*0018*/ 	.byte	0x04, 0x17
        /*001a*/ 	.short	(.L_401 - .L_400)
.L_400:
        /*001c*/ 	.word	0x00000000
        /*0020*/ 	.short	0x0007
        /*0022*/ 	.short	0x0034
        /*0024*/ 	.byte	0x00, 0xf0, 0x11, 0x00


	//----- nvinfo : EIATTR_KPARAM_INFO
	.align		4
.L_401:
        /*0028*/ 	.byte	0x04, 0x17
        /*002a*/ 	.short	(.L_403 - .L_402)
.L_402:
        /*002c*/ 	.word	0x00000000
        /*0030*/ 	.short	0x0006
        /*0032*/ 	.short	0x0030
        /*0034*/ 	.byte	0x00, 0xf0, 0x11, 0x00


	//----- nvinfo : EIATTR_KPARAM_INFO
	.align		4
.L_403:
        /*0038*/ 	.byte	0x04, 0x17
        /*003a*/ 	.short	(.L_405 - .L_404)
.L_404:
        /*003c*/ 	.word	0x00000000
        /*0040*/ 	.short	0x0005
        /*0042*/ 	.short	0x0028
        /*0044*/ 	.byte	0x00, 0xf0, 0x21, 0x00


	//----- nvinfo : EIATTR_KPARAM_INFO
	.align		4
.L_405:
        /*0048*/ 	.byte	0x04, 0x17
        /*004a*/ 	.short	(.L_407 - .L_406)
.L_406:
        /*004c*/ 	.word	0x00000000
        /*0050*/ 	.short	0x0004
        /*0052*/ 	.short	0x0020
        /*0054*/ 	.byte	0x00, 0xf0, 0x21, 0x00


	//----- nvinfo : EIATTR_KPARAM_INFO
	.align		4
.L_407:
        /*0058*/ 	.byte	0x04, 0x17
        /*005a*/ 	.short	(.L_409 - .L_408)
.L_408:
        /*005c*/ 	.word	0x00000000
        /*0060*/ 	.short	0x0003
        /*0062*/ 	.short	0x0018
        /*0064*/ 	.byte	0x00, 0xf0, 0x21, 0x00


	//----- nvinfo : EIATTR_KPARAM_INFO
	.align		4
.L_409:
        /*0068*/ 	.byte	0x04, 0x17
        /*006a*/ 	.short	(.L_411 - .L_410)
.L_410:
        /*006c*/ 	.word	0x00000000
        /*0070*/ 	.short	0x0002
        /*0072*/ 	.short	0x0010
        /*0074*/ 	.byte	0x00, 0xf0, 0x21, 0x00


	//----- nvinfo : EIATTR_KPARAM_INFO
	.align		4
.L_411:
        /*0078*/ 	.byte	0x04, 0x17
        /*007a*/ 	.short	(.L_413 - .L_412)
.L_412:
        /*007c*/ 	.word	0x00000000
        /*0080*/ 	.short	0x0001
        /*0082*/ 	.short	0x0008
        /*0084*/ 	.byte	0x00, 0xf0, 0x21, 0x00


	//----- nvinfo : EIATTR_KPARAM_INFO
	.align		4
.L_413:
        /*0088*/ 	.byte	0x04, 0x17
        /*008a*/ 	.short	(.L_415 - .L_414)
.L_414:
        /*008c*/ 	.word	0x00000000
        /*0090*/ 	.short	0x0000
        /*0092*/ 	.short	0x0000
        /*0094*/ 	.byte	0x00, 0xf0, 0x21, 0x00


	//----- nvinfo : EIATTR_SPARSE_MMA_MASK
	.align		4
.L_415:
        /*0098*/ 	.byte	0x03, 0x50
        /*009a*/ 	.short	0x0000


	//----- nvinfo : EIATTR_MAXREG_COUNT
	.align		4
        /*009c*/ 	.byte	0x03, 0x1b
        /*009e*/ 	.short	0x00ff


	//----- nvinfo : EIATTR_NUM_BARRIERS
	.align		4
        /*00a0*/ 	.byte	0x02, 0x4c
        /*00a2*/ 	.byte	0x01
	.zero		1


	//----- nvinfo : EIATTR_MERCURY_ISA_VERSION
	.align		4
        /*00a4*/ 	.byte	0x03, 0x5f
        /*00a6*/ 	.short	0x0101


	//----- nvinfo : EIATTR_COOP_GROUP_MASK_REGIDS
	.align		4
        /*00a8*/ 	.byte	0x04, 0x29
        /*00aa*/ 	.short	(.L_417 - .L_416)


	//   ....[0]....
.L_416:
        /*00ac*/ 	.word	0xffffffff


	//   ....[1]....
        /*00b0*/ 	.word	0xffffffff


	//   ....[2]....
        /*00b4*/ 	.word	0xffffffff


	//   ....[3]....
        /*00b8*/ 	.word	0xffffffff


	//   ....[4]....
        /*00bc*/ 	.word	0xffffffff


	//   ....[5]....
        /*00c0*/ 	.word	0xffffffff


	//   ....[6]....
        /*00c4*/ 	.word	0xffffffff


	//   ....[7]....
        /*00c8*/ 	.word	0xffffffff


	//   ....[8]....
        /*00cc*/ 	.word	0xffffffff


	//   ....[9]....
        /*00d0*/ 	.word	0x05000011


	//   ....[10]....
        /*00d4*/ 	.word	0x05000010


	//   ....[11]....
        /*00d8*/ 	.word	0xffffffff


	//   ....[12]....
        /*00dc*/ 	.word	0xffffffff


	//   ....[13]....
        /*00e0*/ 	.word	0xffffffff


	//   ....[14]....
        /*00e4*/ 	.word	0xffffffff


	//   ....[15]....
        /*00e8*/ 	.word	0xffffffff


	//   ....[16]....
        /*00ec*/ 	.word	0xffffffff


	//   ....[17]....
        /*00f0*/ 	.word	0xffffffff


	//   ....[18]....
        /*00f4*/ 	.word	0xffffffff


	//   ....[19]....
        /*00f8*/ 	.word	0xffffffff


	//   ....[20]....
        /*00fc*/ 	.word	0x05000011


	//   ....[21]....
        /*0100*/ 	.word	0x05000010


	//----- nvinfo : EIATTR_COOP_GROUP_INSTR_OFFSETS
	.align		4
.L_417:
        /*0104*/ 	.byte	0x04, 0x28
        /*0106*/ 	.short	(.L_419 - .L_418)


	//   ....[0]....
.L_418:
        /*0108*/ 	.word	0x00000250


	//   ....[1]....
        /*010c*/ 	.word	0x000002d0


	//   ....[2]....
        /*0110*/ 	.word	0x00000340


	//   ....[3]....
        /*0114*/ 	.word	0x00000390


	//   ....[4]....
        /*0118*/ 	.word	0x000003d0


	//   ....[5]....
        /*011c*/ 	.word	0x00000440


	//   ....[6]....
        /*0120*/ 	.word	0x00000460


	//   ....[7]....
        /*0124*/ 	.word	0x00000480


	//   ....[8]....
        /*0128*/ 	.word	0x000004a0


	//   ....[9]....
        /*012c*/ 	.word	0x00000770


	//   ....[10]....
        /*0130*/ 	.word	0x000007d0


	//   ....[11]....
        /*0134*/ 	.word	0x00000970


	//   ....[12]....
        /*0138*/ 	.word	0x000009f0


	//   ....[13]....
        /*013c*/ 	.word	0x00000a60


	//   ....[14]....
        /*0140*/ 	.word	0x00000ab0


	//   ....[15]....
        /*0144*/ 	.word	0x00000af0


	//   ....[16]....
        /*0148*/ 	.word	0x00000b60


	//   ....[17]....
        /*014c*/ 	.word	0x00000b80


	//   ....[18]....
        /*0150*/ 	.word	0x00000ba0


	//   ....[19]....
        /*0154*/ 	.word	0x00000bc0


	//   ....[20]....
        /*0158*/ 	.word	0x00000eb0


	//   ....[21]....
        /*015c*/ 	.word	0x00000f10


	//----- nvinfo : EIATTR_EXIT_INSTR_OFFSETS
	.align		4
.L_419:
        /*0160*/ 	.byte	0x04, 0x1c
        /*0162*/ 	.short	(.L_421 - .L_420)


	//   ....[0]....
.L_420:
        /*0164*/ 	.word	0x00000910


	//   ....[1]....
        /*0168*/ 	.word	0x00000960


	//   ....[2]....
        /*016c*/ 	.word	0x00001000


	//   ....[3]....
        /*0170*/ 	.word	0x00001090


	//----- nvinfo : EIATTR_CBANK_PARAM_SIZE
	.align		4
.L_421:
        /*0174*/ 	.byte	0x03, 0x19
        /*0176*/ 	.short	0x003c


	//----- nvinfo : EIATTR_PARAM_CBANK
	.align		4
        /*0178*/ 	.byte	0x04, 0x0a
        /*017a*/ 	.short	(.L_423 - .L_422)
	.align		4
.L_422:
        /*017c*/ 	.word	index@(.nv.constant0._Z19fp16_to_q_kv_kernelILi4ELi4EEvPK6__halfPhPS0_S2_S3_S4_iii)
        /*0180*/ 	.short	0x0210
        /*0182*/ 	.short	0x003c


	//----- nvinfo : EIATTR_SW_WAR
	.align		4
.L_423:
        /*0184*/ 	.byte	0x04, 0x36
        /*0186*/ 	.short	(.L_425 - .L_424)
.L_424:
        /*0188*/ 	.word	0x00000008
.L_425:


//--------------------- .nv.info._Z25fp16_to_q_kv_paged_kernelILi8ELi8EEvPK6__halfPhPS0_S2_S3_S4_PKiS6_iiii --------------------------
	.section	.nv.info._Z25fp16_to_q_kv_paged_kernelILi8ELi8EEvPK6__halfPhPS0_S2_S3_S4_PKiS6_iiii,"",@"SHT_CUDA_INFO"
	.sectionflags	@""
	.align	4


	//----- nvinfo : EIATTR_CUDA_API_VERSION
	.align		4
        /*0000*/ 	.byte	0x04, 0x37
        /*0002*/ 	.short	(.L_427 - .L_426)
.L_426:
        /*0004*/ 	.word	0x00000082


	//----- nvinfo : EIATTR_KPARAM_INFO
	.align		4
.L_427:
        /*0008*/ 	.byte	0x04, 0x17
        /*000a*/ 	.short	(.L_429 - .L_428)
.L_428:
        /*000c*/ 	.word	0x00000000
        /*0010*/ 	.short	0x000b
        /*0012*/ 	.short	0x004c
        /*0014*/ 	.byte	0x00, 0xf0, 0x11, 0x00


	//----- nvinfo : EIATTR_KPARAM_INFO
	.align		4
.L_429:
        /*0018*/ 	.byte	0x04, 0x17
        /*001a*/ 	.short	(.L_431 - .L_430)
.L_430:
        /*001c*/ 	.word	0x00000000
        /*0020*/ 	.short	0x000a
        /*0022*/ 	.short	0x0048
        /*0024*/ 	.byte	0x00, 0xf0, 0x11, 0x00


	//----- nvinfo : EIATTR_KPARAM_INFO
	.align		4
.L_431:
        /*0028*/ 	.byte	0x04, 0x17
        /*002a*/ 	.short	(.L_433 - .L_432)
.L_432:
        /*002c*/ 	.word	0x00000000
        /*0030*/ 	.short	0x0009
        /*0032*/ 	.short	0x0044
        /*0034*/ 	.byte	0x00, 0xf0, 0x11, 0x00


	//----- nvinfo : EIATTR_KPARAM_INFO
	.align		4
.L_433:
        /*0038*/ 	.byte	0x04, 0x17
        /*003a*/ 	.short	(.L_435 - .L_434)
.L_434:
        /*003c*/ 	.word	0x00000000
        /*0040*/ 	.short	0x0008
        /*0042*/ 	.short	0x0040
        /*0044*/ 	.byte	0x00, 0xf0, 0x11, 0x00


	//----- nvinfo : EIATTR_KPARAM_INFO
	.align		4
.L_435:
        /*0048*/ 	.byte	0x04, 0x17
        /*004a*/ 	.short	(.L_437 - .L_436)
.L_436:
        /*004c*/ 	.word	0x00000000
        /*0050*/ 	.short	0x0007
        /*0052*/ 	.short	0x0038
        /*0054*/ 	.byte	0x00, 0xf0, 0x21, 0x00


	//----- nvinfo : EIATTR_KPARAM_INFO
	.align		4
.L_437:
        /*0058*/ 	.byte	0x04, 0x17
        /*005a*/ 	.short	(.L_439 - .L_438)
.L_438:
        /*005c*/ 	.word	0x00000000
        /*0060*/ 	.short	0x0006
        /*0062*/ 	.short	0x0030
        /*0064*/ 	.byte	0x00, 0xf0, 0x21, 0x00


	//----- nvinfo : EIATTR_KPARAM_INFO
	.align		4
.L_439:
        /*0068*/ 	.byte	0x04, 0x17
        /*006a*/ 	.short	(.L_441 - .L_440)
.L_440:
        /*006c*/ 	.word	0x00000000
        /*0070*/ 	.short	0x0005
        /*0072*/ 	.short	0x0028
        /*0074*/ 	.byte	0x00, 0xf0, 0x21, 0x00


	//----- nvinfo : EIATTR_KPARAM_INFO
	.align		4
.L_441:
        /*0078*/ 	.byte	0x04, 0x17
        /*007a*/ 	.short	(.L_443 - .L_442)
.L_442:
        /*007c*/ 	.word	0x00000000
        /*0080*/ 	.short	0x0004
        /*0082*/ 	.short	0x0020
        /*0084*/ 	.byte	0x00, 0xf0, 0x21, 0x00


	//----- nvinfo : EIATTR_KPARAM_INFO
	.align		4
.L_443:
        /*0088*/ 	.byte	0x04, 0x17
        /*008a*/ 	.short	(.L_445 - .L_444)
.L_444:
        /*008c*/ 	.word	0x00000000
        /*0090*/ 	.short	0x0003
        /*0092*/ 	.short	0x0018
        /*0094*/ 	.byte	0x00, 0xf0, 0x21, 0x00


	//----- nvinfo : EIATTR_KPARAM_INFO
	.align		4
.L_445:
        /*0098*/ 	.byte	0x04, 0x17
        /*009a*/ 	.short	(.L_447 - .L_446)
.L_446:
        /*009c*/ 	.word	0x00000000
        /*00a0*/ 	.short	0x0002
        /*00a2*/ 	.short	0x0010
        /*00a4*/ 	.byte	0x00, 0xf0, 0x21, 0x00


	//----- nvinfo : EIATTR_KPARAM_INFO
	.align		4
.L_447:
        /*00a8*/ 	.byte	0x04, 0x17
        /*00aa*/ 	.short	(.L_449 - .L_448)
.L_448:
        /*00ac*/ 	.word	0x00000000
        /*00b0*/ 	.short	0x0001
        /*00b2*/ 	.short	0x0008
        /*00b4*/ 	.byte	0x00, 0xf0, 0x21, 0x00


	//----- nvinfo : EIATTR_KPARAM_INFO
	.align		4
.L_449:
        /*00b8*/ 	.byte	0x04, 0x17
        /*00ba*/ 	.short	(.L_451 - .L_450)
.L_450:
        /*00bc*/ 	.word	0x00000000
        /*00c0*/ 	.short	0x0000
        /*00c2*/ 	.short	0x0000
        /*00c4*/ 	.byte	0x00, 0xf0, 0x21, 0x00


	//----- nvinfo : EIATTR_SPARSE_MMA_MASK
	.align		4
.L_451:
        /*00c8*/ 	.byte	0x03, 0x50
        /*00ca*/ 	.short	0x0000


	//----- nvinfo : EIATTR_MAXREG_COUNT
	.align		4
        /*00cc*/ 	.byte	0x03, 0x1b
        /*00ce*/ 	.short	0x00ff


	//----- nvinfo : EIATTR_NUM_BARRIERS
	.align		4
        /*00d0*/ 	.byte	0x02, 0x4c
        /*00d2*/ 	.byte	0x01
	.zero		1


	//----- nvinfo : EIATTR_MERCURY_ISA_VERSION
	.align		4
        /*00d4*/ 	.byte	0x03, 0x5f
        /*00d6*/ 	.short	0x0101


	//----- nvinfo : EIATTR_COOP_GROUP_MASK_REGIDS
	.align		4
        /*00d8*/ 	.byte	0x04, 0x29
        /*00da*/ 	.short	(.L_453 - .L_452)


	//   ....[0]....
.L_452:
        /*00dc*/ 	.word	0xffffffff


	//   ....[1]....
        /*00e0*/ 	.word	0xffffffff


	//   ....[2]....
        /*00e4*/ 	.word	0xffffffff


	//   ....[3]....
        /*00e8*/ 	.word	0xffffffff


	//   ....[4]....
        /*00ec*/ 	.word	0xffffffff


	//   ....[5]....
        /*00f0*/ 	.word	0xffffffff


	//   ....[6]....
        /*00f4*/ 	.word	0xffffffff


	//   ....[7]....
        /*00f8*/ 	.word	0xffffffff


	//   ....[8]....
        /*00fc*/ 	.word	0xffffffff


	//   ....[9]....
        /*0100*/ 	.word	0x05000009


	//   ....[10]....
        /*0104*/ 	.word	0xffffffff


	//   ....[11]....
        /*0108*/ 	.word	0xffffffff


	//   ....[12]....
        /*010c*/ 	.word	0xffffffff


	//   ....[13]....
        /*0110*/ 	.word	0xffffffff


	//   ....[14]....
        /*0114*/ 	.word	0xffffffff


	//   ....[15]....
        /*0118*/ 	.word	0xffffffff


	//   ....[16]....
        /*011c*/ 	.word	0xffffffff


	//   ....[17]....
        /*0120*/ 	.word	0xffffffff


	//   ....[18]....
        /*0124*/ 	.word	0xffffffff


	//   ....[19]....
        /*0128*/ 	.word	0x05000009


	//----- nvinfo : EIATTR_COOP_GROUP_INSTR_OFFSETS
	.align		4
.L_453:
        /*012c*/ 	.byte	0x04, 0x28
        /*012e*/ 	.short	(.L_455 - .L_454)


	//   ....[0]....
.L_454:
        /*0130*/ 	.word	0x00000680


	//   ....[1]....
        /*0134*/ 	.word	0x000006c0


	//   ....[2]....
        /*0138*/ 	.word	0x000006f0


	//   ....[3]....
        /*013c*/ 	.word	0x00000720


	//   ....[4]....
        /*0140*/ 	.word	0x00000750


	//   ....[5]....
        /*0144*/ 	.word	0x000007a0


	//   ....[6]....
        /*0148*/ 	.word	0x000007c0


	//   ....[7]....
        /*014c*/ 	.word	0x000007e0


	//   ....[8]....
        /*0150*/ 	.word	0x00000800


	//   ....[9]....
        /*0154*/ 	.word	0x00000a80


	//   ....[10]....
        /*0158*/ 	.word	0x00000bb0


	//   ....[11]....
        /*015c*/ 	.word	0x00000bf0


	//   ....[12]....
        /*0160*/ 	.word	0x00000c20


	//   ....[13]....
        /*0164*/ 	.word	0x00000c50


	//   ....[14]....
        /*0168*/ 	.word	0x00000c80


	//   ....[15]....
        /*016c*/ 	.word	0x00000cd0


	//   ....[16]....
        /*0170*/ 	.word	0x00000cf0


	//   ....[17]....
        /*0174*/ 	.word	0x00000d10


	//   ....[18]....
        /*0178*/ 	.word	0x00000d30


	//   ....[19]....
        /*017c*/ 	.word	0x00000fb0


	//----- nvinfo : EIATTR_EXIT_INSTR_OFFSETS
	.align		4
.L_455:
        /*0180*/ 	.byte	0x04, 0x1c
        /*0182*/ 	.short	(.L_457 - .L_456)


	//   ....[0]....
.L_456:
        /*0184*/ 	.word	0x000002a0


	//   ....[1]....
        /*0188*/ 	.word	0x00001140


	//----- nvinfo : EIATTR_CRS_STACK_SIZE
	.align		4
.L_457:
        /*018c*/ 	.byte	0x04, 0x1e
        /*018e*/ 	.short	(.L_459 - .L_458)
.L_458:
        /*0190*/ 	.word	0x00000000


	//----- nvinfo : EIATTR_CBANK_PARAM_SIZE
	.align		4
.L_459:
        /*0194*/ 	.byte	0x03, 0x19
        /*0196*/ 	.short	0x0050


	//----- nvinfo : EIATTR_PARAM_CBANK
	.align		4
        /*0198*/ 	.byte	0x04, 0x0a
        /*019a*/ 	.short	(.L_461 - .L_460)
	.align		4
.L_460:
        /*019c*/ 	.word	index@(.nv.constant0._Z25fp16_to_q_kv_paged_kernelILi8ELi8EEvPK6__halfPhPS0_S2_S3_S4_PKiS6_iiii)
        /*01a0*/ 	.short	0x0210
        /*01a2*/ 	.short	0x0050


	//----- nvinfo : EIATTR_SW_WAR
	.align		4
.L_461:
        /*01a4*/ 	.byte	0x04, 0x36
        /*01a6*/ 	.short	(.L_463 - .L_462)
.L_462:
        /*01a8*/ 	.word	0x00000008
.L_463:


//--------------------- .nv.info._Z25fp16_to_q_kv_paged_kernelILi8ELi4EEvPK6__halfPhPS0_S2_S3_S4_PKiS6_iiii --------------------------
	.section	.nv.info._Z25fp16_to_q_kv_paged_kernelILi8ELi4EEvPK6__halfPhPS0_S2_S3_S4_PKiS6_iiii,"",@"SHT_CUDA_INFO"
	.sectionflags	@""
	.align	4


	//----- nvinfo : EIATTR_CUDA_API_VERSION
	.align		4
        /*0000*/ 	.byte	0x04, 0x37
        /*0002*/ 	.short	(.L_465 - .L_464)
.L_464:
        /*0004*/ 	.word	0x00000082


	//----- nvinfo : EIATTR_KPARAM_INFO
	.align		4
.L_465:
        /*0008*/ 	.byte	0x04, 0x17
        /*000a*/ 	.short	(.L_467 - .L_466)
.L_466:
        /*000c*/ 	.word	0x00000000
        /*0010*/ 	.short	0x000b
        /*0012*/ 	.short	0x004c
        /*0014*/ 	.byte	0x00, 0xf0, 0x11, 0x00


	//----- nvinfo : EIATTR_KPARAM_INFO
	.align		4
.L_467:
        /*0018*/ 	.byte	0x04, 0x17
        /*001a*/ 	.short	(.L_469 - .L_468)
.L_468:
        /*001c*/ 	.word	0x00000000
        /*0020*/ 	.short	0x000a
        /*0022*/ 	.short	0x0048
        /*0024*/ 	.byte	0x00, 0xf0, 0x11, 0x00


	//----- nvinfo : EIATTR_KPARAM_INFO
	.align		4
.L_469:
        /*0028*/ 	.byte	0x04, 0x17
        /*002a*/ 	.short	(.L_471 - .L_470)
.L_470:
        /*002c*/ 	.word	0x00000000
        /*0030*/ 	.short	0x0009
        /*0032*/ 	.short	0x0044
        /*0034*/ 	.byte	0x00, 0xf0, 0x11, 0x00


	//----- nvinfo : EIATTR_KPARAM_INFO
	.align		4
.L_471:
        /*0038*/ 	.byte	0x04, 0x17
        /*003a*/ 	.short	(.L_473 - .L_472)
.L_472:
        /*003c*/ 	.word	0x00000000
        /*0040*/ 	.short	0x0008
        /*0042*/ 	.short	0x0040
        /*0044*/ 	.byte	0x00, 0xf0, 0x11, 0x00


	//----- nvinfo : EIATTR_KPARAM_INFO
	.align		4
.L_473:
        /*0048*/ 	.byte	0x04, 0x17
        /*004a*/ 	.short	(.L_475 - .L_474)
.L_474:
        /*004c*/ 	.word	0x00000000
        /*0050*/ 	.short	0x0007
        /*0052*/ 	.short	0x0038
        /*0054*/ 	.byte	0x00, 0xf0, 0x21, 0x00


	//----- nvinfo : EIATTR_KPARAM_INFO
	.align		4
.L_475:
        /*0058*/ 	.byte	0x04, 0x17
        /*005a*/ 	.short	(.L_477 - .L_476)
.L_476:
        /*005c*/ 	.word	0x00000000
        /*0060*/ 	.short	0x0006
        /*0062*/ 	.short	0x0030
        /*0064*/ 	.byte	0x00, 0xf0, 0x21, 0x00


	//----- nvinfo : EIATTR_KPARAM_INFO
	.align		4
.L_477:
        /*0068*/ 	.byte	0x04, 0x17
        /*006a*/ 	.short	(.L_479 - .L_478)
.L_478:
        /*006c*/ 	.word	0x00000000
        /*0070*/ 	.short	0x0005
        /*0072*/ 	.short	0x0028
        /*0074*/ 	.byte	0x00, 0xf0, 0x21, 0x00


	//----- nvinfo : EIATTR_KPARAM_INFO
	.align		4
.L_479:
        /*0078*/ 	.byte	0x04, 0x17
        /*007a*/ 	.short	(.L_481 - .L_480)
.L_480:
        /*007c*/ 	.word	0x00000000
        /*0080*/ 	.short	0x0004
        /*0082*/ 	.short	0x0020
        /*0084*/ 	.byte	0x00, 0xf0, 0x21, 0x00


	//----- nvinfo : EIATTR_KPARAM_INFO
	.align		4
.L_481:
        /*0088*/ 	.byte	0x04, 0x17
        /*008a*/ 	.short	(.L_483 - .L_482)
.L_482:
        /*008c*/ 	.word	0x00000000
        /*0090*/ 	.short	0x0003
        /*0092*/ 	.short	0x0018
        /*0094*/ 	.byte	0x00, 0xf0, 0x21, 0x00


	//----- nvinfo : EIATTR_KPARAM_INFO
	.align		4
.L_483:
        /*0098*/ 	.byte	0x04, 0x17
        /*009a*/ 	.short	(.L_485 - .L_484)
.L_484:
        /*009c*/ 	.word	0x00000000
        /*00a0*/ 	.short	0x0002
        /*00a2*/ 	.short	0x0010
        /*00a4*/ 	.byte	0x00, 0xf0, 0x21, 0x00


	//----- nvinfo : EIATTR_KPARAM_INFO
	.align		4
.L_485:
        /*00a8*/ 	.byte	0x04, 0x17
        /*00aa*/ 	.short	(.L_487 - .L_486)
.L_486:
        /*00ac*/ 	.word	0x00000000
        /*00b0*/ 	.short	0x0001
        /*00b2*/ 	.short	0x0008
        /*00b4*/ 	.byte	0x00, 0xf0, 0x21, 0x00


	//----- nvinfo : EIATTR_KPARAM_INFO
	.align		4
.L_487:
        /*00b8*/ 	.byte	0x04, 0x17
        /*00ba*/ 	.short	(.L_489 - .L_488)
.L_488:
        /*00bc*/ 	.word	0x00000000
        /*00c0*/ 	.short	0x0000
        /*00c2*/ 	.short	0x0000
        /*00c4*/ 	.byte	0x00, 0xf0, 0x21, 0x00


	//----- nvinfo : EIATTR_SPARSE_MMA_MASK
	.align		4
.L_489:
        /*00c8*/ 	.byte	0x03, 0x50
        /*00ca*/ 	.short	0x0000


	//----- nvinfo : EIATTR_MAXREG_COUNT
	.align		4
        /*00cc*/ 	.byte	0x03, 0x1b
        /*00ce*/ 	.short	0x00ff


	//----- nvinfo : EIATTR_NUM_BARRIERS
	.align		4
        /*00d0*/ 	.byte	0x02, 0x4c
        /*00d2*/ 	.byte	0x01
	.zero		1


	//----- nvinfo : EIATTR_MERCURY_ISA_VERSION
	.align		4
        /*00d4*/ 	.byte	0x03, 0x5f
        /*00d6*/ 	.short	0x0101


	//----- nvinfo : EIATTR_COOP_GROUP_MASK_REGIDS
	.align		4
        /*00d8*/ 	.byte	0x04, 0x29
        /*00da*/ 	.short	(.L_491 - .L_490)


	//   ....[0]....
.L_490:
        /*00dc*/ 	.word	0xffffffff


	//   ....[1]....
        /*00e0*/ 	.word	0xffffffff


	//   ....[2]....
        /*00e4*/ 	.word	0xffffffff


	//   ....[3]....
        /*00e8*/ 	.word	0xffffffff


	//   ....[4]....
        /*00ec*/ 	.word	0xffffffff


	//   ....[5]....
        /*00f0*/ 	.word	0xffffffff


	//   ....[6]....
        /*00f4*/ 	.word	0xffffffff


	//   ....[7]....
        /*00f8*/ 	.word	0xffffffff


	//   ....[8]....
        /*00fc*/ 	.word	0xffffffff


	//   ....[9]....
        /*0100*/ 	.word	0x0500001a


	//   ....[10]....
        /*0104*/ 	.word	0x05000019


	//   ....[11]....
        /*0108*/ 	.word	0xffffffff


	//   ....[12]....
        /*010c*/ 	.word	0xffffffff


	//   ....[13]....
        /*0110*/ 	.word	0xffffffff


	//   ....[14]....
        /*0114*/ 	.word	0xffffffff


	//   ....[15]....
        /*0118*/ 	.word	0xffffffff


	//   ....[16]....
        /*011c*/ 	.word	0xffffffff


	//   ....[17]....
        /*0120*/ 	.word	0xffffffff


	//   ....[18]....
        /*0124*/ 	.word	0xffffffff


	//   ....[19]....
        /*0128*/ 	.word	0xffffffff


	//   ....[20]....
        /*012c*/ 	.word	0x05000018


	//----- nvinfo : EIATTR_COOP_GROUP_INSTR_OFFSETS
	.align		4
.L_491:
        /*0130*/ 	.byte	0x04, 0x28
        /*0132*/ 	.short	(.L_493 - .L_492)


	//   ....[0]....
.L_492:
        /*0134*/ 	.word	0x000007f0


	//   ....[1]....
        /*0138*/ 	.word	0x00000830


	//   ....[2]....
        /*013c*/ 	.word	0x00000860


	//   ....[3]....
        /*0140*/ 	.word	0x00000890


	//   ....[4]....
        /*0144*/ 	.word	0x000008c0


	//   ....[5]....
        /*0148*/ 	.word	0x00000920


	//   ....[6]....
        /*014c*/ 	.word	0x00000940


	//   ....[7]....
        /*0150*/ 	.word	0x00000960


	//   ....[8]....
        /*0154*/ 	.word	0x00000980


	//   ....[9]....
        /*0158*/ 	.word	0x00000c20


	//   ....[10]....
        /*015c*/ 	.word	0x00000c50


	//   ....[11]....
        /*0160*/ 	.word	0x00000e10


	//   ....[12]....
        /*0164*/ 	.word	0x00000e40


	//   ....[13]....
        /*0168*/ 	.word	0x00000e70


	//   ....[14]....
        /*016c*/ 	.word	0x00000ea0


	//   ....[15]....
        /*0170*/ 	.word	0x00000ed0


	//   ....[16]....
        /*0174*/ 	.word	0x00000f30


	//   ....[17]....
        /*0178*/ 	.word	0x00000f50


	//   ....[18]....
        /*017c*/ 	.word	0x00000f70


	//   ....[19]....
        /*0180*/ 	.word	0x00000f90


	//   ....[20]....
        /*0184*/ 	.word	0x00001280


	//----- nvinfo : EIATTR_EXIT_INSTR_OFFSETS
	.align		4
.L_493:
        /*0188*/ 	.byte	0x04, 0x1c
        /*018a*/ 	.short	(.L_495 - .L_494)


	//   ....[0]....
.L_494:
        /*018c*/ 	.word	0x00000360


	//   ....[1]....
        /*0190*/ 	.word	0x000014a0


	//----- nvinfo : EIATTR_CRS_STACK_SIZE
	.align		4
.L_495:
        /*0194*/ 	.byte	0x04, 0x1e
        /*0196*/ 	.short	(.L_497 - .L_496)
.L_496:
        /*0198*/ 	.word	0x00000000


	//----- nvinfo : EIATTR_CBANK_PARAM_SIZE
	.align		4
.L_497:
        /*019c*/ 	.byte	0x03, 0x19
        /*019e*/ 	.short	0x0050


	//----- nvinfo : EIATTR_PARAM_CBANK
	.align		4
        /*01a0*/ 	.byte	0x04, 0x0a
        /*01a2*/ 	.short	(.L_499 - .L_498)
	.align		4
.L_498:
        /*01a4*/ 	.word	index@(.nv.constant0._Z25fp16_to_q_kv_paged_kernelILi8ELi4EEvPK6__halfPhPS0_S2_S3_S4_PKiS6_iiii)
        /*01a8*/ 	.short	0x0210
        /*01aa*/ 	.short	0x0050


	//----- nvinfo : EIATTR_SW_WAR
	.align		4
.L_499:
        /*01ac*/ 	.byte	0x04, 0x36
        /*01ae*/ 	.short	(.L_501 - .L_500)
.L_500:
        /*01b0*/ 	.word	0x00000008
.L_501:


//--------------------- .nv.info._Z25fp16_to_q_kv_paged_kernelILi4ELi4EEvPK6__halfPhPS0_S2_S3_S4_PKiS6_iiii --------------------------
	.section	.nv.info._Z25fp16_to_q_kv_paged_kernelILi4ELi4EEvPK6__halfPhPS0_S2_S3_S4_PKiS6_iiii,"",@"SHT_CUDA_INFO"
	.sectionflags	@""
	.align	4


	//----- nvinfo : EIATTR_CUDA_API_VERSION
	.align		4
        /*0000*/ 	.byte	0x04, 0x37
        /*0002*/ 	.short	(.L_503 - .L_502)
.L_502:
        /*0004*/ 	.word	0x00000082


	//----- nvinfo : EIATTR_KPARAM_INFO
	.align		4
.L_503:
        /*0008*/ 	.byte	0x04, 0x17
        /*000a*/ 	.short	(.L_505 - .L_504)
.L_504:
        /*000c*/ 	.word	0x00000000
        /*0010*/ 	.short	0x000b
        /*0012*/ 	.short	0x004c
        /*0014*/ 	.byte	0x00, 0xf0, 0x11, 0x00


	//----- nvinfo : EIATTR_KPARAM_INFO
	.align		4
.L_505:
        /*0018*/ 	.byte	0x04, 0x17
        /*001a*/ 	.short	(.L_507 - .L_506)
.L_506:
        /*001c*/ 	.word	0x00000000
        /*0020*/ 	.short	0x000a
        /*0022*/ 	.short	0x0048
        /*0024*/ 	.byte	0x00, 0xf0, 0x11, 0x00


	//----- nvinfo : EIATTR_KPARAM_INFO
	.align		4
.L_507:
        /*0028*/ 	.byte	0x04, 0x17
        /*002a*/ 	.short	(.L_509 - .L_508)
.L_508:
        /*002c*/ 	.word	0x00000000
        /*0030*/ 	.short	0x0009
        /*0032*/ 	.short	0x0044
        /*0034*/ 	.byte	0x00, 0xf0, 0x11, 0x00


	//----- nvinfo : EIATTR_KPARAM_INFO
	.align		4
.L_509:
        /*0038*/ 	.byte	0x04, 0x17
        /*003a*/ 	.short	(.L_511 - .L_510)
.L_510:
        /*003c*/ 	.word	0x00000000
        /*0040*/ 	.short	0x0008
        /*0042*/ 	.short	0x0040
        /*0044*/ 	.byte	0x00, 0xf0, 0x11, 0x00


	//----- nvinfo : EIATTR_KPARAM_INFO
	.align		4
.L_511:
        /*0048*/ 	.byte	0x04, 0x17
        /*004a*/ 	.short	(.L_513 - .L_512)
.L_512:
        /*004c*/ 	.word	0x00000000
        /*0050*/ 	.short	0x0007
        /*0052*/ 	.short	0x0038
        /*0054*/ 	.byte	0x00, 0xf0, 0x21, 0x00


	//----- nvinfo : EIATTR_KPARAM_INFO
	.align		4
.L_513:
        /*0058*/ 	.byte	0x04, 0x17
        /*005a*/ 	.short	(.L_515 - .L_514)
.L_514:
        /*005c*/ 	.word	0x00000000
        /*0060*/ 	.short	0x0006
        /*0062*/ 	.short	0x0030
        /*0064*/ 	.byte	0x00, 0xf0, 0x21, 0x00


	//----- nvinfo : EIATTR_KPARAM_INFO
	.align		4
.L_515:
        /*0068*/ 	.byte	0x04, 0x17
        /*006a*/ 	.short	(.L_517 - .L_516)
.L_516:
        /*006c*/ 	.word	0x00000000
        /*0070*/ 	.short	0x0005
        /*0072*/ 	.short	0x0028
        /*0074*/ 	.byte	0x00, 0xf0, 0x21, 0x00


	//----- nvinfo : EIATTR_KPARAM_INFO
	.align		4
.L_517:
        /*0078*/ 	.byte	0x04, 0x17
        /*007a*/ 	.short	(.L_519 - .L_518)
.L_518:
        /*007c*/ 	.word	0x00000000
        /*0080*/ 	.short	0x0004
        /*0082*/ 	.short	0x0020
        /*0084*/ 	.byte	0x00, 0xf0, 0x21, 0x00


	//----- nvinfo : EIATTR_KPARAM_INFO
	.align		4
.L_519:
        /*0088*/ 	.byte	0x04, 0x17
        /*008a*/ 	.short	(.L_521 - .L_520)
.L_520:
        /*008c*/ 	.word	0x00000000
        /*0090*/ 	.short	0x0003
        /*0092*/ 	.short	0x0018
        /*0094*/ 	.byte	0x00, 0xf0, 0x21, 0x00


	//----- nvinfo : EIATTR_KPARAM_INFO
	.align		4
.L_521:
        /*0098*/ 	.byte	0x04, 0x17
        /*009a*/ 	.short	(.L_523 - .L_522)
.L_522:
        /*009c*/ 	.word	0x00000000
        /*00a0*/ 	.short	0x0002
        /*00a2*/ 	.short	0x0010
        /*00a4*/ 	.byte	0x00, 0xf0, 0x21, 0x00


	//----- nvinfo : EIATTR_KPARAM_INFO
	.align		4
.L_523:
        /*00a8*/ 	.byte	0x04, 0x17
        /*00aa*/ 	.short	(.L_525 - .L_524)
.L_524:
        /*00ac*/ 	.word	0x00000000
        /*00b0*/ 	.short	0x0001
        /*00b2*/ 	.short	0x0008
        /*00b4*/ 	.byte	0x00, 0xf0, 0x21, 0x00


	//----- nvinfo : EIATTR_KPARAM_INFO
	.align		4
.L_525:
        /*00b8*/ 	.byte	0x04, 0x17
        /*00ba*/ 	.short	(.L_527 - .L_526)
.L_526:
        /*00bc*/ 	.word	0x00000000
        /*00c0*/ 	.short	0x0000
        /*00c2*/ 	.short	0x0000
        /*00c4*/ 	.byte	0x00, 0xf0, 0x21, 0x00


	//----- nvinfo : EIATTR_SPARSE_MMA_MASK
	.align		4
.L_527:
        /*00c8*/ 	.byte	0x03, 0x50
        /*00ca*/ 	.short	0x0000


	//----- nvinfo : EIATTR_MAXREG_COUNT
	.align		4
        /*00cc*/ 	.byte	0x03, 0x1b
        /*00ce*/ 	.short	0x00ff


	//----- nvinfo : EIATTR_NUM_BARRIERS
	.align		4
        /*00d0*/ 	.byte	0x02, 0x4c
        /*00d2*/ 	.byte	0x01
	.zero		1


	//----- nvinfo : EIATTR_MERCURY_ISA_VERSION
	.align		4
        /*00d4*/ 	.byte	0x03, 0x5f
        /*00d6*/ 	.short	0x0101


	//----- nvinfo : EIATTR_COOP_GROUP_MASK_REGIDS
	.align		4
        /*00d8*/ 	.byte	0x04, 0x29
        /*00da*/ 	.short	(.L_529 - .L_528)


	//   ....[0]....
.L_528:
        /*00dc*/ 	.word	0xffffffff


	//   ....[1]....
        /*00e0*/ 	.word	0xffffffff


	//   ....[2]....
        /*00e4*/ 	.word	0xffffffff


	//   ....[3]....
        /*00e8*/ 	.word	0xffffffff


	//   ....[4]....
        /*00ec*/ 	.word	0xffffffff


	//   ....[5]....
        /*00f0*/ 	.word	0xffffffff


	//   ....[6]....
        /*00f4*/ 	.word	0xffffffff


	//   ....[7]....
        /*00f8*/ 	.word	0xffffffff


	//   ....[8]....
        /*00fc*/ 	.word	0xffffffff


	//   ....[9]....
        /*0100*/ 	.word	0x05000018


	//   ....[10]....
        /*0104*/ 	.word	0x05000017


	//   ....[11]....
        /*0108*/ 	.word	0xffffffff


	//   ....[12]....
        /*010c*/ 	.word	0xffffffff


	//   ....[13]....
        /*0110*/ 	.word	0xffffffff


	//   ....[14]....
        /*0114*/ 	.word	0xffffffff


	//   ....[15]....
        /*0118*/ 	.word	0xffffffff


	//   ....[16]....
        /*011c*/ 	.word	0xffffffff


	//   ....[17]....
        /*0120*/ 	.word	0xffffffff


	//   ....[18]....
        /*0124*/ 	.word	0xffffffff


	//   ....[19]....
        /*0128*/ 	.word	0xffffffff


	//   ....[20]....
        /*012c*/ 	.word	0x0500001a


	//   ....[21]....
        /*0130*/ 	.word	0x05000017


	//----- nvinfo : EIATTR_COOP_GROUP_INSTR_OFFSETS
	.align		4
.L_529:
        /*0134*/ 	.byte	0x04, 0x28
        /*0136*/ 	.short	(.L_531 - .L_530)


	//   ....[0]....
.L_530:
        /*0138*/ 	.word	0x00000750


	//   ....[1]....
        /*013c*/ 	.word	0x00000780


	//   ....[2]....
        /*0140*/ 	.word	0x000007b0


	//   ....[3]....
        /*0144*/ 	.word	0x000007e0


	//   ....[4]....
        /*0148*/ 	.word	0x00000810


	//   ....[5]....
        /*014c*/ 	.word	0x00000870


	//   ....[6]....
        /*0150*/ 	.word	0x00000890


	//   ....[7]....
        /*0154*/ 	.word	0x000008b0


	//   ....[8]....
        /*0158*/ 	.word	0x000008d0


	//   ....[9]....
        /*015c*/ 	.word	0x00000b80


	//   ....[10]....
        /*0160*/ 	.word	0x00000bd0


	//   ....[11]....
        /*0164*/ 	.word	0x00000d50


	//   ....[12]....
        /*0168*/ 	.word	0x00000d80


	//   ....[13]....
        /*016c*/ 	.word	0x00000db0


	//   ....[14]....
        /*0170*/ 	.word	0x00000de0


	//   ....[15]....
        /*0174*/ 	.word	0x00000e10


	//   ....[16]....
        /*0178*/ 	.word	0x00000e70


	//   ....[17]....
        /*017c*/ 	.word	0x00000e90


	//   ....[18]....
        /*0180*/ 	.word	0x00000eb0


	//   ....[19]....
        /*0184*/ 	.word	0x00000ed0


	//   ....[20]....
        /*0188*/ 	.word	0x00001180


	//   ....[21]....
        /*018c*/ 	.word	0x000011d0


	//----- nvinfo : EIATTR_EXIT_INSTR_OFFSETS
	.align		4
.L_531:
        /*0190*/ 	.byte	0x04, 0x1c
        /*0192*/ 	.short	(.L_533 - .L_532)


	//   ....[0]....
.L_532:
        /*0194*/ 	.word	0x00000390


	//   ....[1]....
        /*0198*/ 	.word	0x000013a0


	//----- nvinfo : EIATTR_CRS_STACK_SIZE
	.align		4
.L_533:
        /*019c*/ 	.byte	0x04, 0x1e
        /*019e*/ 	.short	(.L_535 - .L_534)
.L_534:
        /*01a0*/ 	.word	0x00000000


	//----- nvinfo : EIATTR_CBANK_PARAM_SIZE
	.align		4
.L_535:
        /*01a4*/ 	.byte	0x03, 0x19
        /*01a6*/ 	.short	0x0050


	//----- nvinfo : EIATTR_PARAM_CBANK
	.align		4
        /*01a8*/ 	.byte	0x04, 0x0a
        /*01aa*/ 	.short	(.L_537 - .L_536)
	.align		4
.L_536:
        /*01ac*/ 	.word	index@(.nv.constant0._Z25fp16_to_q_kv_paged_kernelILi4ELi4EEvPK6__halfPhPS0_S2_S3_S4_PKiS6_iiii)
        /*01b0*/ 	.short	0x0210
        /*01b2*/ 	.short	0x0050


	//----- nvinfo : EIATTR_SW_WAR
	.align		4
.L_537:
        /*01b4*/ 	.byte	0x04, 0x36
        /*01b6*/ 	.short	(.L_539 - .L_538)
.L_538:
        /*01b8*/ 	.word	0x00000008
.L_539:


//--------------------- .nv.info._Z18fp8_to_fp16_kernelPKhP6__halfiiii --------------------------
	.section	.nv.info._Z18fp8_to_fp16_kernelPKhP6__halfiiii,"",@"SHT_CUDA_INFO"
	.sectionflags	@""
	.align	4


	//----- nvinfo : EIATTR_CUDA_API_VERSION
	.align		4
        /*0000*/ 	.byte	0x04, 0x37
        /*0002*/ 	.short	(.L_541 - .L_540)
.L_540:
        /*0004*/ 	.word	0x00000082


	//----- nvinfo : EIATTR_KPARAM_INFO
	.align		4
.L_541:
        /*0008*/ 	.byte	0x04, 0x17
        /*000a*/ 	.short	(.L_543 - .L_542)
.L_542:
        /*000c*/ 	.word	0x00000000
        /*0010*/ 	.short	0x0005
        /*0012*/ 	.short	0x001c
        /*0014*/ 	.byte	0x00, 0xf0, 0x11, 0x00


	//----- nvinfo : EIATTR_KPARAM_INFO
	.align		4
.L_543:
        /*0018*/ 	.byte	0x04, 0x17
        /*001a*/ 	.short	(.L_545 - .L_544)
.L_544:
        /*001c*/ 	.word	0x00000000
        /*0020*/ 	.short	0x0004
        /*0022*/ 	.short	0x0018
        /*0024*/ 	.byte	0x00, 0xf0, 0x11, 0x00


	//----- nvinfo : EIATTR_KPARAM_INFO
	.align		4
.L_545:
        /*0028*/ 	.byte	0x04, 0x17
        /*002a*/ 	.short	(.L_547 - .L_546)
.L_546:
        /*002c*/ 	.word	0x00000000
        /*0030*/ 	.short	0x0003
        /*0032*/ 	.short	0x0014
        /*0034*/ 	.byte	0x00, 0xf0, 0x11, 0x00


	//----- nvinfo : EIATTR_KPARAM_INFO
	.align		4
.L_547:
        /*0038*/ 	.byte	0x04, 0x17
        /*003a*/ 	.short	(.L_549 - .L_548)
.L_548:
        /*003c*/ 	.word	0x00000000
        /*0040*/ 	.short	0x0002
        /*0042*/ 	.short	0x0010
        /*0044*/ 	.byte	0x00, 0xf0, 0x11, 0x00


	//----- nvinfo : EIATTR_KPARAM_INFO
	.align		4
.L_549:
        /*0048*/ 	.byte	0x04, 0x17
        /*004a*/ 	.short	(.L_551 - .L_550)
.L_550:
        /*004c*/ 	.word	0x00000000
        /*0050*/ 	.short	0x0001
        /*0052*/ 	.short	0x0008
        /*0054*/ 	.byte	0x00, 0xf0, 0x21, 0x00


	//----- nvinfo : EIATTR_KPARAM_INFO
	.align		4
.L_551:
        /*0058*/ 	.byte	0x04, 0x17
        /*005a*/ 	.short	(.L_553 - .L_552)
.L_552:
        /*005c*/ 	.word	0x00000000
        /*0060*/ 	.short	0x0000
        /*0062*/ 	.short	0x0000
        /*0064*/ 	.byte	0x00, 0xf0, 0x21, 0x00


	//----- nvinfo : EIATTR_SPARSE_MMA_MASK
	.align		4
.L_553:
        /*0068*/ 	.byte	0x03, 0x50
        /*006a*/ 	.short	0x0000


	//----- nvinfo : EIATTR_MAXREG_COUNT
	.align		4
        /*006c*/ 	.byte	0x03, 0x1b
        /*006e*/ 	.short	0x00ff


	//----- nvinfo : EIATTR_MERCURY_ISA_VERSION
	.align		4
        /*0070*/ 	.byte	0x03, 0x5f
        /*0072*/ 	.short	0x0101


	//----- nvinfo : EIATTR_EXIT_INSTR_OFFSETS
	.align		4
        /*0074*/ 	.byte	0x04, 0x1c
        /*0076*/ 	.short	(.L_555 - .L_554)


	//   ....[0]....
.L_554:
        /*0078*/ 	.word	0x00000080


	//   ....[1]....
        /*007c*/ 	.word	0x00000260


	//----- nvinfo : EIATTR_CBANK_PARAM_SIZE
	.align		4
.L_555:
        /*0080*/ 	.byte	0x03, 0x19
        /*0082*/ 	.short	0x0020


	//----- nvinfo : EIATTR_PARAM_CBANK
	.align		4
        /*0084*/ 	.byte	0x04, 0x0a
        /*0086*/ 	.short	(.L_557 - .L_556)
	.align		4
.L_556:
        /*0088*/ 	.word	index@(.nv.constant0._Z18fp8_to_fp16_kernelPKhP6__halfiiii)
        /*008c*/ 	.short	0x0210
        /*008e*/ 	.short	0x0020


	//----- nvinfo : EIATTR_SW_WAR
	.align		4
.L_557:
        /*0090*/ 	.byte	0x04, 0x36
        /*0092*/ 	.short	(.L_559 - .L_558)
.L_558:
        /*0094*/ 	.word	0x00000008
.L_559:


//--------------------- .nv.info._Z18fp16_to_fp8_kernelPK6__halfPhiiii --------------------------
	.section	.nv.info._Z18fp16_to_fp8_kernelPK6__halfPhiiii,"",@"SHT_CUDA_INFO"
	.sectionflags	@""
	.align	4


	//----- nvinfo : EIATTR_CUDA_API_VERSION
	.align		4
        /*0000*/ 	.byte	0x04, 0x37
        /*0002*/ 	.short	(.L_561 - .L_560)
.L_560:
        /*0004*/ 	.word	0x00000082


	//----- nvinfo : EIATTR_KPARAM_INFO
	.align		4
.L_561:
        /*0008*/ 	.byte	0x04, 0x17
        /*000a*/ 	.short	(.L_563 - .L_562)
.L_562:
        /*000c*/ 	.word	0x00000000
        /*0010*/ 	.short	0x0005
        /*0012*/ 	.short	0x001c
        /*0014*/ 	.byte	0x00, 0xf0, 0x11, 0x00


	//----- nvinfo : EIATTR_KPARAM_INFO
	.align		4
.L_563:
        /*0018*/ 	.byte	0x04, 0x17
        /*001a*/ 	.short	(.L_565 - .L_564)
.L_564:
        /*001c*/ 	.word	0x00000000
        /*0020*/ 	.short	0x0004
        /*0022*/ 	.short	0x0018
        /*0024*/ 	.byte	0x00, 0xf0, 0x11, 0x00


	//----- nvinfo : EIATTR_KPARAM_INFO
	.align		4
.L_565:
        /*0028*/ 	.byte	0x04, 0x17
        /*002a*/ 	.short	(.L_567 - .L_566)
.L_566:
        /*002c*/ 	.word	0x00000000
        /*0030*/ 	.short	0x0003
        /*0032*/ 	.short	0x0014
        /*0034*/ 	.byte	0x00, 0xf0, 0x11, 0x00


	//----- nvinfo : EIATTR_KPARAM_INFO
	.align		4
.L_567:
        /*0038*/ 	.byte	0x04, 0x17
        /*003a*/ 	.short	(.L_569 - .L_568)
.L_568:
        /*003c*/ 	.word	0x00000000
        /*0040*/ 	.short	0x0002
        /*0042*/ 	.short	0x0010
        /*0044*/ 	.byte	0x00, 0xf0, 0x11, 0x00


	//----- nvinfo : EIATTR_KPARAM_INFO
	.align		4
.L_569:
        /*0048*/ 	.byte	0x04, 0x17
        /*004a*/ 	.short	(.L_571 - .L_570)
.L_570:
        /*004c*/ 	.word	0x00000000
        /*0050*/ 	.short	0x0001
        /*0052*/ 	.short	0x0008
        /*0054*/ 	.byte	0x00, 0xf0, 0x21, 0x00


	//----- nvinfo : EIATTR_KPARAM_INFO
	.align		4
.L_571:
        /*0058*/ 	.byte	0x04, 0x17
        /*005a*/ 	.short	(.L_573 - .L_572)
.L_572:
        /*005c*/ 	.word	0x00000000
        /*0060*/ 	.short	0x0000
        /*0062*/ 	.short	0x0000
        /*0064*/ 	.byte	0x00, 0xf0, 0x21, 0x00


	//----- nvinfo : EIATTR_SPARSE_MMA_MASK
	.align		4
.L_573:
        /*0068*/ 	.byte	0x03, 0x50
        /*006a*/ 	.short	0x0000


	//----- nvinfo : EIATTR_MAXREG_COUNT
	.align		4
        /*006c*/ 	.byte	0x03, 0x1b
        /*006e*/ 	.short	0x00ff


	//----- nvinfo : EIATTR_MERCURY_ISA_VERSION
	.align		4
        /*0070*/ 	.byte	0x03, 0x5f
        /*0072*/ 	.short	0x0101


	//----- nvinfo : EIATTR_EXIT_INSTR_OFFSETS
	.align		4
        /*0074*/ 	.byte	0x04, 0x1c
        /*0076*/ 	.short	(.L_575 - .L_574)


	//   ....[0]....
.L_574:
        /*0078*/ 	.word	0x00000080


	//   ....[1]....
        /*007c*/ 	.word	0x00000280


	//----- nvinfo : EIATTR_CBANK_PARAM_SIZE
	.align		4
.L_575:
        /*0080*/ 	.byte	0x03, 0x19
        /*0082*/ 	.short	0x0020


	//----- nvinfo : EIATTR_PARAM_CBANK
	.align		4
        /*0084*/ 	.byte	0x04, 0x0a
        /*0086*/ 	.short	(.L_577 - .L_576)
	.align		4
.L_576:
        /*0088*/ 	.word	index@(.nv.constant0._Z18fp16_to_fp8_kernelPK6__halfPhiiii)
        /*008c*/ 	.short	0x0210
        /*008e*/ 	.short	0x0020


	//----- nvinfo : EIATTR_SW_WAR
	.align		4
.L_577:
        /*0090*/ 	.byte	0x04, 0x36
        /*0092*/ 	.short	(.L_579 - .L_578)
.L_578:
        /*0094*/ 	.word	0x00000008
.L_579:


//--------------------- .nv.callgraph             --------------------------
	.section	.nv.callgraph,"",@"SHT_CUDA_CALLGRAPH"
	.align	4
	.sectionentsize	8
	.align		4
        /*0000*/ 	.word	0x00000000
	.align		4
        /*0004*/ 	.word	0xffffffff
	.align		4
        /*0008*/ 	.word	0x00000000
	.align		4
        /*000c*/ 	.word	0xfffffffe
	.align		4
        /*0010*/ 	.word	0x00000000
	.align		4
        /*0014*/ 	.word	0xfffffffd
	.align		4
        /*0018*/ 	.word	0x00000000
	.align		4
        /*001c*/ 	.word	0xfffffffc


//--------------------- .nv.constant4             --------------------------
	.section	.nv.constant4,"a",@progbits
	.align	8
	.align		8
.nv.constant4:
        /*0000*/ 	.dword	_ZN38_INTERNAL_0686a124_8_cache_cu_6c800cfc4cuda3std3__45__cpo5beginE
	.align		8
        /*0008*/ 	.dword	_ZN38_INTERNAL_0686a124_8_cache_cu_6c800cfc4cuda3std3__45__cpo3endE
	.align		8
        /*0010*/ 	.dword	_ZN38_INTERNAL_0686a124_8_cache_cu_6c800cfc4cuda3std3__45__cpo6cbeginE
	.align		8
        /*0018*/ 	.dword	_ZN38_INTERNAL_0686a124_8_cache_cu_6c800cfc4cuda3std3__45__cpo4cendE
	.align		8
        /*0020*/ 	.dword	_ZN38_INTERNAL_0686a124_8_cache_cu_6c800cfc4cuda3std3__45__cpo6rbeginE
	.align		8
        /*0028*/ 	.dword	_ZN38_INTERNAL_0686a124_8_cache_cu_6c800cfc4cuda3std3__45__cpo4rendE
	.align		8
        /*0030*/ 	.dword	_ZN38_INTERNAL_0686a124_8_cache_cu_6c800cfc4cuda3std3__45__cpo7crbeginE
	.align		8
        /*0038*/ 	.dword	_ZN38_INTERNAL_0686a124_8_cache_cu_6c800cfc4cuda3std3__45__cpo5crendE
	.align		8
        /*0040*/ 	.dword	_ZN38_INTERNAL_0686a124_8_cache_cu_6c800cfc4cuda3std3__440_GLOBAL__N__0686a124_8_cache_cu_6c800cfc6ignoreE
	.align		8
        /*0048*/ 	.dword	_ZN38_INTERNAL_0686a124_8_cache_cu_6c800cfc4cuda3std3__419piecewise_constructE
	.align		8
        /*0050*/ 	.dword	_ZN38_INTERNAL_0686a124_8_cache_cu_6c800cfc4cuda3std3__48in_placeE
	.align		8
        /*0058*/ 	.dword	_ZN38_INTERNAL_0686a124_8_cache_cu_6c800cfc4cuda3std3__420unreachable_sentinelE
	.align		8
        /*0060*/ 	.dword	_ZN38_INTERNAL_0686a124_8_cache_cu_6c800cfc4cuda3std6ranges3__45__cpo4swapE
	.align		8
        /*0068*/ 	.dword	_ZN38_INTERNAL_0686a124_8_cache_cu_6c800cfc4cuda3std6ranges3__45__cpo9iter_moveE
	.align		8
        /*0070*/ 	.dword	_ZN38_INTERNAL_0686a124_8_cache_cu_6c800cfc4cuda3std6ranges3__45__cpo5beginE
	.align		8
        /*0078*/ 	.dword	_ZN38_INTERNAL_0686a124_8_cache_cu_6c800cfc4cuda3std6ranges3__45__cpo3endE
	.align		8
        /*0080*/ 	.dword	_ZN38_INTERNAL_0686a124_8_cache_cu_6c800cfc4cuda3std6ranges3__45__cpo6cbeginE
	.align		8
        /*0088*/ 	.dword	_ZN38_INTERNAL_0686a124_8_cache_cu_6c800cfc4cuda3std6ranges3__45__cpo4cendE
	.align		8
        /*0090*/ 	.dword	_ZN38_INTERNAL_0686a124_8_cache_cu_6c800cfc4cuda3std6ranges3__45__cpo7advanceE
	.align		8
        /*0098*/ 	.dword	_ZN38_INTERNAL_0686a124_8_cache_cu_6c800cfc4cuda3std6ranges3__45__cpo9iter_swapE
	.align		8
        /*00a0*/ 	.dword	_ZN38_INTERNAL_0686a124_8_cache_cu_6c800cfc4cuda3std6ranges3__45__cpo4nextE
	.align		8
        /*00a8*/ 	.dword	_ZN38_INTERNAL_0686a124_8_cache_cu_6c800cfc4cuda3std6ranges3__45__cpo4prevE
	.align		8
        /*00b0*/ 	.dword	_ZN38_INTERNAL_0686a124_8_cache_cu_6c800cfc4cuda3std6ranges3__45__cpo4dataE
	.align		8
        /*00b8*/ 	.dword	_ZN38_INTERNAL_0686a124_8_cache_cu_6c800cfc4cuda3std6ranges3__45__cpo5cdataE
	.align		8
        /*00c0*/ 	.dword	_ZN38_INTERNAL_0686a124_8_cache_cu_6c800cfc4cuda3std6ranges3__45__cpo4sizeE
	.align		8
        /*00c8*/ 	.dword	_ZN38_INTERNAL_0686a124_8_cache_cu_6c800cfc4cuda3std6ranges3__45__cpo5ssizeE
	.align		8
        /*00d0*/ 	.dword	_ZN38_INTERNAL_0686a124_8_cache_cu_6c800cfc4cuda3std6ranges3__45__cpo8distanceE
	.align		8
        /*00d8*/ 	.dword	_ZN38_INTERNAL_0686a124_8_cache_cu_6c800cfc6thrust23THRUST_300001_SM_900_NS6system6detail10sequential3seqE


//--------------------- .text._Z19cache_rotate_kernelPhPKjS_mm --------------------------
	.section	.text._Z19cache_rotate_kernelPhPKjS_mm,"ax",@progbits
	.align	128
        .global         _Z19cache_rotate_kernelPhPKjS_mm
        .type           _Z19cache_rotate_kernelPhPKjS_mm,@function
        .size           _Z19cache_rotate_kernelPhPKjS_mm,(.L_x_83 - _Z19cache_rotate_kernelPhPKjS_mm)
        .other          _Z19cache_rotate_kernelPhPKjS_mm,@"STO_CUDA_ENTRY STV_DEFAULT"
_Z19cache_rotate_kernelPhPKjS_mm:
.text._Z19cache_rotate_kernelPhPKjS_mm:
[----:B------:R-:W-:Y:S08]  /*0000*/  LDC R1, c[0x0][0x28] ;  /* 0x00000a00ff017b82 */ /* 0x000ff00000000800 */
[----:B------:R-:W0:Y:S01]  /*0010*/  LDC.64 R2, c[0x0][0x228] ;  /* 0x00008a00ff027b82 */ /* 0x000e220000000a00 */
[----:B------:R-:W-:Y:S02]  /*0020*/  ULDC UR4, c[0x0][0xc] ;  /* 0x0000030000047ab9 */ /* 0x000fe40000000800 */
[----:B0-----:R-:W-:-:S04]  /*0030*/  IADD3 R0, P0, R2, UR4, RZ ;  /* 0x0000000402007c10 */ /* 0x001fc8000ff1e0ff */
[----:B------:R-:W-:-:S04]  /*0040*/  IADD3 R0, P1, R0, -0x1, RZ ;  /* 0xffffffff00007810 */ /* 0x000fc80007f3e0ff */
[----:B------:R-:W-:-:S04]  /*0050*/  IADD3.X R3, RZ, -0x1, R3, P1, P0 ;  /* 0xffffffffff037810 */ /* 0x000fc80000fe0403 */
[----:B------:R-:W-:-:S13]  /*0060*/  ISETP.NE.U32.AND P0, PT, R3, RZ, PT ;  /* 0x000000ff0300720c */ /* 0x000fda0003f05070 */
[----:B------:R-:W-:Y:S05]  /*0070*/  @!P0 BRA `(.L_x_0) ;  /* 0x00000000000c8947 */ /* 0x000fea0003800000 */
[----:B------:R-:W-:-:S07]  /*0080*/  MOV R2, 0xa0 ;  /* 0x000000a000027802 */ /* 0x000fce0000000f00 */
[----:B------:R-:W-:Y:S05]  /*0090*/  CALL.REL.NOINC `($__internal_0_$__cuda_sm20_div_u64) ;  /* 0x0000000400f87944 */ /* 0x000fea0003c00000 */
[----:B------:R-:W-:Y:S05]  /*00a0*/  BRA `(.L_x_1) ;  /* 0x00000000004c7947 */ /* 0x000fea0003800000 */
.L_x_0:
[----:B------:R-:W0:Y:S01]  /*00b0*/  I2F.U32.RP R4, UR4 ;  /* 0x0000000400047d06 */ /* 0x000e220008209000 */
[----:B------:R-:W-:Y:S01]  /*00c0*/  ISETP.NE.U32.AND P2, PT, RZ, UR4, PT ;  /* 0x00000004ff007c0c */ /* 0x000fe2000bf45070 */
[----:B------:R-:W-:-:S06]  /*00d0*/  IMAD.MOV.U32 R7, RZ, RZ, RZ ;  /* 0x000000ffff077224 */ /* 0x000fcc00078e00ff */
[----:B0-----:R-:W0:Y:S02]  /*00e0*/  MUFU.RCP R4, R4 ;  /* 0x0000000400047308 */ /* 0x001e240000001000 */
[----:B0-----:R-:W-:-:S06]  /*00f0*/  VIADD R2, R4, 0xffffffe ;  /* 0x0ffffffe04027836 */ /* 0x001fcc0000000000 */
[----:B------:R0:W1:Y:S02]  /*0100*/  F2I.FTZ.U32.TRUNC.NTZ R3, R2 ;  /* 0x0000000200037305 */ /* 0x000064000021f000 */
[----:B0-----:R-:W-:Y:S02]  /*0110*/  IMAD.MOV.U32 R2, RZ, RZ, RZ ;  /* 0x000000ffff027224 */ /* 0x001fe400078e00ff */
[----:B-1----:R-:W-:-:S04]  /*0120*/  IMAD.MOV R5, RZ, RZ, -R3 ;  /* 0x000000ffff057224 */ /* 0x002fc800078e0a03 */
[----:B------:R-:W-:-:S04]  /*0130*/  IMAD R5, R5, UR4, RZ ;  /* 0x0000000405057c24 */ /* 0x000fc8000f8e02ff */
[----:B------:R-:W-:-:S06]  /*0140*/  IMAD.HI.U32 R3, R3, R5, R2 ;  /* 0x0000000503037227 */ /* 0x000fcc00078e0002 */
[----:B------:R-:W-:-:S04]  /*0150*/  IMAD.HI.U32 R6, R3, R0, RZ ;  /* 0x0000000003067227 */ /* 0x000fc800078e00ff */
[----:B------:R-:W-:-:S04]  /*0160*/  IMAD.MOV R3, RZ, RZ, -R6 ;  /* 0x000000ffff037224 */ /* 0x000fc800078e0a06 */
[----:B------:R-:W-:-:S05]  /*0170*/  IMAD R0, R3, UR4, R0 ;  /* 0x0000000403007c24 */ /* 0x000fca000f8e0200 */
[----:B------:R-:W-:-:S13]  /*0180*/  ISETP.GE.U32.AND P0, PT, R0, UR4, PT ;  /* 0x0000000400007c0c */ /* 0x000fda000bf06070 */
[----:B------:R-:W-:Y:S02]  /*0190*/  @P0 VIADD R0, R0, -UR4 ;  /* 0x8000000400000c36 */ /* 0x000fe40008000000 */
[----:B------:R-:W-:-:S03]  /*01a0*/  @P0 VIADD R6, R6, 0x1 ;  /* 0x0000000106060836 */ /* 0x000fc60000000000 */
[----:B------:R-:W-:-:S13]  /*01b0*/  ISETP.GE.U32.AND P1, PT, R0, UR4, PT ;  /* 0x0000000400007c0c */ /* 0x000fda000bf26070 */
[----:B------:R-:W-:Y:S01]  /*01c0*/  @P1 VIADD R6, R6, 0x1 ;  /* 0x0000000106061836 */ /* 0x000fe20000000000 */
[----:B------:R-:W-:-:S07]  /*01d0*/  @!P2 LOP3.LUT R6, RZ, UR4, RZ, 0x33, !PT ;  /* 0x00000004ff06ac12 */ /* 0x000fce000f8e33ff */
.L_x_1:
[----:B------:R-:W0:Y:S08]  /*01e0*/  S2UR UR4, SR_CTAID.X ;  /* 0x00000000000479c3 */ /* 0x000e300000002500 */
[----:B------:R-:W1:Y:S01]  /*01f0*/  LDC.64 R4, c[0x0][0x228] ;  /* 0x00008a00ff047b82 */ /* 0x000e620000000a00 */
[----:B0-----:R-:W-:Y:S02]  /*0200*/  IMAD R3, R7, UR4, RZ ;  /* 0x0000000407037c24 */ /* 0x001fe4000f8e02ff */
[----:B------:R-:W-:-:S04]  /*0210*/  IMAD.WIDE.U32 R8, R6, UR4, RZ ;  /* 0x0000000406087c25 */ /* 0x000fc8000f8e00ff */
[----:B------:R-:W-:Y:S01]  /*0220*/  IMAD.IADD R3, R9, 0x1, R3 ;  /* 0x0000000109037824 */ /* 0x000fe200078e0203 */
[----:B------:R-:W-:-:S04]  /*0230*/  IADD3 R11, P0, R6, R8, RZ ;  /* 0x00000008060b7210 */ /* 0x000fc80007f1e0ff */
[----:B------:R-:W-:Y:S02]  /*0240*/  IADD3.X R6, R7, R3, RZ, P0, !PT ;  /* 0x0000000307067210 */ /* 0x000fe400007fe4ff */
[----:B-1----:R-:W-:-:S04]  /*0250*/  ISETP.LT.U32.AND P0, PT, R11, R4, PT ;  /* 0x000000040b00720c */ /* 0x002fc80003f01070 */
[----:B------:R-:W-:-:S04]  /*0260*/  ISETP.LT.U32.AND.EX P0, PT, R6, R5, PT, P0 ;  /* 0x000000050600720c */ /* 0x000fc80003f01100 */
[----:B------:R-:W-:Y:S02]  /*0270*/  SEL R7, R11, R4, P0 ;  /* 0x000000040b077207 */ /* 0x000fe40000000000 */
[----:B------:R-:W-:Y:S02]  /*0280*/  SEL R11, R6, R5, P0 ;  /* 0x00000005060b7207 */ /* 0x000fe40000000000 */
[----:B------:R-:W-:-:S05]  /*0290*/  IADD3 R0, P0, R7, -R8, RZ ;  /* 0x8000000807007210 */ /* 0x000fca0007f1e0ff */
[----:B------:R-:W-:Y:S01]  /*02a0*/  IMAD.X R12, R11, 0x1, ~R3, P0 ;  /* 0x000000010b0c7824 */ /* 0x000fe200000e0e03 */
[----:B------:R-:W-:-:S04]  /*02b0*/  ISETP.NE.U32.AND P0, PT, R0, RZ, PT ;  /* 0x000000ff0000720c */ /* 0x000fc80003f05070 */
[----:B------:R-:W-:-:S13]  /*02c0*/  ISETP.NE.AND.EX P0, PT, R12, RZ, PT, P0 ;  /* 0x000000ff0c00720c */ /* 0x000fda0003f05300 */
[----:B------:R-:W-:Y:S05]  /*02d0*/  @!P0 EXIT ;  /* 0x000000000000894d */ /* 0x000fea0003800000 */
[----:B------:R-:W0:Y:S01]  /*02e0*/  LDC.64 R6, c[0x0][0x218] ;  /* 0x00008600ff067b82 */ /* 0x000e220000000a00 */
[----:B------:R-:W-:Y:S01]  /*02f0*/  ULDC.64 UR6, c[0x0][0x208] ;  /* 0x0000820000067ab9 */ /* 0x000fe20000000a00 */
[----:B------:R-:W1:Y:S01]  /*0300*/  S2R R15, SR_TID.X ;  /* 0x00000000000f7919 */ /* 0x000e620000002100 */
[----:B------:R-:W-:Y:S01]  /*0310*/  IMAD.MOV.U32 R2, RZ, RZ, R8 ;  /* 0x000000ffff027224 */ /* 0x000fe200078e0008 */
[----:B------:R-:W-:Y:S01]  /*0320*/  ULDC.64 UR8, c[0x0][0x210] ;  /* 0x0000840000087ab9 */ /* 0x000fe20000000a00 */
[----:B------:R-:W-:Y:S01]  /*0330*/  ULDC.64 UR4, c[0x0][0x220] ;  /* 0x0000880000047ab9 */ /* 0x000fe20000000a00 */
[----:B0-----:R-:W2:Y:S01]  /*0340*/  LDG.E.CONSTANT R7, desc[UR6][R6.64] ;  /* 0x0000000606077981 */ /* 0x001ea2000c1e9900 */
[----:B------:R-:W-:Y:S01]  /*0350*/  BSSY B0, `(.L_x_2) ;  /* 0x0000017000007945 */ /* 0x000fe20003800000 */
[----:B-1----:R-:W-:-:S05]  /*0360*/  IMAD.SHL.U32 R15, R15, 0x10, RZ ;  /* 0x000000100f0f7824 */ /* 0x002fca00078e00ff */
[----:B------:R-:W-:Y:S02]  /*0370*/  ISETP.GT.U32.AND P0, PT, R0, R15, PT ;  /* 0x0000000f0000720c */ /* 0x000fe40003f04070 */
[----:B------:R-:W-:-:S04]  /*0380*/  SHF.R.S32.HI R13, RZ, 0x1f, R15 ;  /* 0x0000001fff0d7819 */ /* 0x000fc8000001140f */
[----:B------:R-:W-:Y:S01]  /*0390*/  ISETP.GT.U32.AND.EX P0, PT, R12, R13, PT, P0 ;  /* 0x0000000d0c00720c */ /* 0x000fe20003f04100 */
[----:B--2---:R-:W-:-:S04]  /*03a0*/  IMAD.WIDE.U32 R16, R7, R4, R2 ;  /* 0x0000000407107225 */ /* 0x004fc800078e0002 */
[----:B------:R-:W-:-:S08]  /*03b0*/  IMAD R14, R7, R5, R17 ;  /* 0x00000005070e7224 */ /* 0x000fd000078e0211 */
[----:B------:R-:W-:Y:S05]  /*03c0*/  @!P0 BRA `(.L_x_3) ;  /* 0x00000000003c8947 */ /* 0x000fea0003800000 */
[----:B------:R-:W-:Y:S02]  /*03d0*/  IMAD.MOV.U32 R19, RZ, RZ, R15 ;  /* 0x000000ffff137224 */ /* 0x000fe400078e000f */
[----:B------:R-:W-:Y:S02]  /*03e0*/  IMAD.MOV.U32 R21, RZ, RZ, R13 ;  /* 0x000000ffff157224 */ /* 0x000fe400078e000d */
[----:B------:R-:W-:-:S07]  /*03f0*/  IMAD.MOV.U32 R17, RZ, RZ, R15 ;  /* 0x000000ffff117224 */ /* 0x000fce00078e000f */
.L_x_4:
[----:B0-----:R-:W-:-:S04]  /*0400*/  IADD3 R4, P1, P2, R16, UR8, R19 ;  /* 0x0000000810047c10 */ /* 0x001fc8000fa3e013 */
[----:B------:R-:W-:-:S06]  /*0410*/  IADD3.X R5, R14, UR9, R21, P1, P2 ;  /* 0x000000090e057c10 */ /* 0x000fcc0008fe4415 */
[----:B------:R-:W2:Y:S01]  /*0420*/  LDG.E.128 R4, desc[UR6][R4.64] ;  /* 0x0000000604047981 */ /* 0x000ea2000c1e1d00 */
[----:B------:R-:W-:Y:S01]  /*0430*/  IADD3 R10, P1, P2, R19, UR4, R8 ;  /* 0x00000004130a7c10 */ /* 0x000fe2000fa3e008 */
[----:B------:R-:W-:-:S03]  /*0440*/  VIADD R19, R17, 0x2000 ;  /* 0x0000200011137836 */ /* 0x000fc60000000000 */
[----:B------:R-:W-:Y:S02]  /*0450*/  IADD3.X R11, R21, UR5, R3, P1, P2 ;  /* 0x00000005150b7c10 */ /* 0x000fe40008fe4403 */
[-C--:B------:R-:W-:Y:S02]  /*0460*/  ISETP.GT.U32.AND P1, PT, R0, R19.reuse, PT ;  /* 0x000000130000720c */ /* 0x080fe40003f24070 */
[----:B------:R-:W-:Y:S02]  /*0470*/  SHF.R.S32.HI R21, RZ, 0x1f, R19 ;  /* 0x0000001fff157819 */ /* 0x000fe40000011413 */
[----:B------:R-:W-:Y:S02]  /*0480*/  MOV R17, R19 ;  /* 0x0000001300117202 */ /* 0x000fe40000000f00 */
[----:B------:R-:W-:Y:S01]  /*0490*/  ISETP.GT.U32.AND.EX P1, PT, R12, R21, PT, P1 ;  /* 0x000000150c00720c */ /* 0x000fe20003f24110 */
[----:B--2---:R0:W-:-:S12]  /*04a0*/  STG.E.128 desc[UR6][R10.64], R4 ;  /* 0x000000040a007986 */ /* 0x0041d8000c101d06 */
[----:B------:R-:W-:Y:S05]  /*04b0*/  @P1 BRA `(.L_x_4) ;  /* 0xfffffffc00d01947 */ /* 0x000fea000383ffff */
.L_x_3:
[----:B------:R-:W-:Y:S05]  /*04c0*/  BSYNC B0 ;  /* 0x0000000000007941 */ /* 0x000fea0003800000 */
.L_x_2:
[----:B------:R-:W-:Y:S02]  /*04d0*/  ULDC.64 UR4, c[0x0][0x230] ;  /* 0x00008c0000047ab9 */ /* 0x000fe40000000a00 */
[----:B------:R-:W-:-:S04]  /*04e0*/  UIADD3 UR4, UP0, UR4, -0x1, URZ ;  /* 0xffffffff04047890 */ /* 0x000fc8000ff1e03f */
[----:B------:R-:W-:Y:S02]  /*04f0*/  UIADD3.X UR5, UR5, -0x1, URZ, UP0, !UPT ;  /* 0xffffffff05057890 */ /* 0x000fe400087fe43f */
[----:B------:R-:W-:-:S04]  /*0500*/  ISETP.NE.U32.AND P1, PT, RZ, UR4, PT ;  /* 0x00000004ff007c0c */ /* 0x000fc8000bf25070 */
[----:B------:R-:W-:-:S13]  /*0510*/  ISETP.NE.AND.EX P1, PT, RZ, UR5, PT, P1 ;  /* 0x00000005ff007c0c */ /* 0x000fda000bf25310 */
[----:B------:R-:W-:Y:S05]  /*0520*/  @!P1 BRA `(.L_x_5) ;  /* 0x0000000000989947 */ /* 0x000fea0003800000 */
[----:B------:R-:W-:Y:S02]  /*0530*/  IMAD.MOV.U32 R19, RZ, RZ, R16 ;  /* 0x000000ffff137224 */ /* 0x000fe400078e0010 */
[----:B------:R-:W-:Y:S02]  /*0540*/  IMAD.MOV.U32 R18, RZ, RZ, R14 ;  /* 0x000000ffff127224 */ /* 0x000fe400078e000e */
[----:B------:R-:W-:-:S07]  /*0550*/  IMAD.MOV.U32 R17, RZ, RZ, RZ ;  /* 0x000000ffff117224 */ /* 0x000fce00078e00ff */
.L_x_9:
[----:B0-----:R-:W0:Y:S01]  /*0560*/  LDC.64 R6, c[0x0][0x218] ;  /* 0x00008600ff067b82 */ /* 0x001e220000000a00 */
[----:B------:R-:W-:Y:S01]  /*0570*/  VIADD R17, R17, 0x1 ;  /* 0x0000000111117836 */ /* 0x000fe20000000000 */
[----:B------:R-:W-:-:S06]  /*0580*/  ULDC.64 UR8, c[0x0][0x210] ;  /* 0x0000840000087ab9 */ /* 0x000fcc0000000a00 */
[----:B------:R-:W1:Y:S01]  /*0590*/  LDC.64 R4, c[0x0][0x228] ;  /* 0x00008a00ff047b82 */ /* 0x000e620000000a00 */
[----:B0-----:R-:W-:-:S06]  /*05a0*/  IMAD.WIDE R6, R17, 0x4, R6 ;  /* 0x0000000411067825 */ /* 0x001fcc00078e0206 */
[----:B------:R-:W1:Y:S01]  /*05b0*/  LDG.E.CONSTANT R7, desc[UR6][R6.64] ;  /* 0x0000000606077981 */ /* 0x000e62000c1e9900 */
[----:B------:R-:W-:Y:S01]  /*05c0*/  IMAD.U32 R10, RZ, RZ, UR5 ;  /* 0x00000005ff0a7e24 */ /* 0x000fe2000f8e00ff */
[----:B------:R-:W-:Y:S01]  /*05d0*/  ISETP.LT.U32.AND P1, PT, R17, UR4, PT ;  /* 0x0000000411007c0c */ /* 0x000fe2000bf21070 */
[----:B------:R-:W-:Y:S01]  /*05e0*/  IMAD.MOV.U32 R11, RZ, RZ, R3 ;  /* 0x000000ffff0b7224 */ /* 0x000fe200078e0003 */
[----:B------:R-:W-:Y:S02]  /*05f0*/  BSSY B0, `(.L_x_6) ;  /* 0x0000016000007945 */ /* 0x000fe40003800000 */
[----:B------:R-:W-:Y:S01]  /*0600*/  ISETP.GT.U32.AND.EX P1, PT, R10, RZ, PT, P1 ;  /* 0x000000ff0a00720c */ /* 0x000fe20003f24110 */
[----:B------:R-:W-:-:S04]  /*0610*/  IMAD.MOV.U32 R10, RZ, RZ, R8 ;  /* 0x000000ffff0a7224 */ /* 0x000fc800078e0008 */
[----:B-1----:R-:W-:-:S04]  /*0620*/  IMAD.WIDE.U32 R10, R7, R4, R10 ;  /* 0x00000004070a7225 */ /* 0x002fc800078e000a */
[----:B------:R-:W-:Y:S01]  /*0630*/  IMAD R14, R7, R5, R11 ;  /* 0x00000005070e7224 */ /* 0x000fe200078e020b */
[----:B------:R-:W-:Y:S01]  /*0640*/  MOV R16, R10 ;  /* 0x0000000a00107202 */ /* 0x000fe20000000f00 */
[----:B------:R-:W-:Y:S06]  /*0650*/  @!P0 BRA `(.L_x_7) ;  /* 0x00000000003c8947 */ /* 0x000fec0003800000 */
[----:B------:R-:W-:Y:S02]  /*0660*/  IMAD.MOV.U32 R21, RZ, RZ, R15 ;  /* 0x000000ffff157224 */ /* 0x000fe400078e000f */
[----:B------:R-:W-:Y:S02]  /*0670*/  IMAD.MOV.U32 R23, RZ, RZ, R13 ;  /* 0x000000ffff177224 */ /* 0x000fe400078e000d */
[----:B------:R-:W-:-:S07]  /*0680*/  IMAD.MOV.U32 R20, RZ, RZ, R15 ;  /* 0x000000ffff147224 */ /* 0x000fce00078e000f */
.L_x_8:
[----:B0-----:R-:W-:-:S04]  /*0690*/  IADD3 R4, P2, P3, R16, UR8, R21 ;  /* 0x0000000810047c10 */ /* 0x001fc8000fb5e015 */
[----:B------:R-:W-:-:S06]  /*06a0*/  IADD3.X R5, R14, UR9, R23, P2, P3 ;  /* 0x000000090e057c10 */ /* 0x000fcc00097e6417 */
[----:B------:R-:W2:Y:S01]  /*06b0*/  LDG.E.128 R4, desc[UR6][R4.64] ;  /* 0x0000000604047981 */ /* 0x000ea2000c1e1d00 */
[----:B------:R-:W-:Y:S01]  /*06c0*/  IADD3 R10, P2, P3, R21, UR8, R19 ;  /* 0x00000008150a7c10 */ /* 0x000fe2000fb5e013 */
[----:B------:R-:W-:-:S03]  /*06d0*/  VIADD R21, R20, 0x2000 ;  /* 0x0000200014157836 */ /* 0x000fc60000000000 */
[----:B------:R-:W-:Y:S01]  /*06e0*/  IADD3.X R11, R23, UR9, R18, P2, P3 ;  /* 0x00000009170b7c10 */ /* 0x000fe200097e6412 */
[--C-:B------:R-:W-:Y:S01]  /*06f0*/  IMAD.MOV.U32 R20, RZ, RZ, R21.reuse ;  /* 0x000000ffff147224 */ /* 0x100fe200078e0015 */
[----:B------:R-:W-:Y:S02]  /*0700*/  ISETP.GT.U32.AND P2, PT, R0, R21, PT ;  /* 0x000000150000720c */ /* 0x000fe40003f44070 */
[----:B------:R-:W-:-:S04]  /*0710*/  SHF.R.S32.HI R23, RZ, 0x1f, R21 ;  /* 0x0000001fff177819 */ /* 0x000fc80000011415 */
[----:B------:R-:W-:Y:S01]  /*0720*/  ISETP.GT.U32.AND.EX P2, PT, R12, R23, PT, P2 ;  /* 0x000000170c00720c */ /* 0x000fe20003f44120 */
[----:B--2---:R0:W-:-:S12]  /*0730*/  STG.E.128 desc[UR6][R10.64], R4 ;  /* 0x000000040a007986 */ /* 0x0041d8000c101d06 */
[----:B------:R-:W-:Y:S05]  /*0740*/  @P2 BRA `(.L_x_8) ;  /* 0xfffffffc00d02947 */ /* 0x000fea000383ffff */
.L_x_7:
[----:B------:R-:W-:Y:S05]  /*0750*/  BSYNC B0 ;  /* 0x0000000000007941 */ /* 0x000fea0003800000 */
.L_x_6:
[----:B------:R-:W-:Y:S02]  /*0760*/  IMAD.MOV.U32 R19, RZ, RZ, R16 ;  /* 0x000000ffff137224 */ /* 0x000fe400078e0010 */
[----:B------:R-:W-:Y:S01]  /*0770*/  IMAD.MOV.U32 R18, RZ, RZ, R14 ;  /* 0x000000ffff127224 */ /* 0x000fe200078e000e */
[----:B------:R-:W-:Y:S06]  /*0780*/  @P1 BRA `(.L_x_9) ;  /* 0xfffffffc00741947 */ /* 0x000fec000383ffff */
.L_x_5:
[----:B------:R-:W-:Y:S01]  /*0790*/  ULDC.64 UR8, c[0x0][0x210] ;  /* 0x0000840000087ab9 */ /* 0x000fe20000000a00 */
[----:B------:R-:W-:Y:S01]  /*07a0*/  ULDC.64 UR10, c[0x0][0x220] ;  /* 0x00008800000a7ab9 */ /* 0x000fe20000000a00 */
[----:B------:R-:W-:Y:S05]  /*07b0*/  @!P0 EXIT ;  /* 0x000000000000894d */ /* 0x000fea0003800000 */
.L_x_10:
[----:B01----:R-:W-:-:S04]  /*07c0*/  IADD3 R4, P0, P1, R15, UR10, R8 ;  /* 0x0000000a0f047c10 */ /* 0x003fc8000f91e008 */
[----:B------:R-:W-:-:S06]  /*07d0*/  IADD3.X R5, R13, UR11, R3, P0, P1 ;  /* 0x0000000b0d057c10 */ /* 0x000fcc00087e2403 */
[----:B------:R-:W2:Y:S01]  /*07e0*/  LDG.E.128 R4, desc[UR6][R4.64] ;  /* 0x0000000604047981 */ /* 0x000ea2000c1e1d00 */
[C---:B------:R-:W-:Y:S02]  /*07f0*/  IADD3 R10, P0, P1, R15.reuse, UR8, R16 ;  /* 0x000000080f0a7c10 */ /* 0x040fe4000f91e010 */
[----:B------:R-:W-:Y:S02]  /*0800*/  IADD3 R15, R15, 0x2000, RZ ;  /* 0x000020000f0f7810 */ /* 0x000fe40007ffe0ff */
[----:B------:R-:W-:Y:S02]  /*0810*/  IADD3.X R11, R13, UR9, R14, P0, P1 ;  /* 0x000000090d0b7c10 */ /* 0x000fe400087e240e */
[----:B------:R-:W-:Y:S02]  /*0820*/  ISETP.GT.U32.AND P0, PT, R0, R15, PT ;  /* 0x0000000f0000720c */ /* 0x000fe40003f04070 */
[----:B------:R-:W-:-:S04]  /*0830*/  SHF.R.S32.HI R13, RZ, 0x1f, R15 ;  /* 0x0000001fff0d7819 */ /* 0x000fc8000001140f */
[----:B------:R-:W-:Y:S01]  /*0840*/  ISETP.GT.U32.AND.EX P0, PT, R12, R13, PT, P0 ;  /* 0x0000000d0c00720c */ /* 0x000fe20003f04100 */
[----:B--2---:R1:W-:-:S12]  /*0850*/  STG.E.128 desc[UR6][R10.64], R4 ;  /* 0x000000040a007986 */ /* 0x0043d8000c101d06 */
[----:B------:R-:W-:Y:S05]  /*0860*/  @P0 BRA `(.L_x_10) ;  /* 0xfffffffc00d40947 */ /* 0x000fea000383ffff */
[----:B------:R-:W-:Y:S05]  /*0870*/  EXIT ;  /* 0x000000000000794d */ /* 0x000fea0003800000 */
        .weak           $__internal_0_$__cuda_sm20_div_u64
        .type           $__internal_0_$__cuda_sm20_div_u64,@function
        .size           $__internal_0_$__cuda_sm20_div_u64,(.L_x_83 - $__internal_0_$__cuda_sm20_div_u64)
$__internal_0_$__cuda_sm20_div_u64:
[----:B------:R-:W-:Y:S02]  /*0880*/  UMOV UR5, URZ ;  /* 0x0000003f00057c82 */ /* 0x000fe40008000000 */
[----:B------:R-:W0:Y:S08]  /*0890*/  I2F.U64.RP R8, UR4 ;  /* 0x0000000400087d12 */ /* 0x000e300008309000 */
[----:B0-----:R-:W0:Y:S02]  /*08a0*/  MUFU.RCP R8, R8 ;  /* 0x0000000800087308 */ /* 0x001e240000001000 */
[----:B0-----:R-:W-:-:S06]  /*08b0*/  VIADD R4, R8, 0x1ffffffe ;  /* 0x1ffffffe08047836 */ /* 0x001fcc0000000000 */
[----:B------:R-:W0:Y:S02]  /*08c0*/  F2I.U64.TRUNC R4, R4 ;  /* 0x0000000400047311 */ /* 0x000e24000020d800 */
[----:B0-----:R-:W-:-:S04]  /*08d0*/  IMAD.WIDE.U32 R6, R4, UR4, RZ ;  /* 0x0000000404067c25 */ /* 0x001fc8000f8e00ff */
[----:B------:R-:W-:Y:S01]  /*08e0*/  IMAD R7, R5, UR4, R7 ;  /* 0x0000000405077c24 */ /* 0x000fe2000f8e0207 */
[----:B------:R-:W-:-:S05]  /*08f0*/  IADD3 R9, P0, RZ, -R6, RZ ;  /* 0x80000006ff097210 */ /* 0x000fca0007f1e0ff */
[----:B------:R-:W-:-:S04]  /*0900*/  IMAD.HI.U32 R6, R4, R9, RZ ;  /* 0x0000000904067227 */ /* 0x000fc800078e00ff */
[----:B------:R-:W-:Y:S02]  /*0910*/  IMAD.X R11, RZ, RZ, ~R7, P0 ;  /* 0x000000ffff0b7224 */ /* 0x000fe400000e0e07 */
[----:B------:R-:W-:Y:S02]  /*0920*/  IMAD.MOV.U32 R7, RZ, RZ, R4 ;  /* 0x000000ffff077224 */ /* 0x000fe400078e0004 */
[-C--:B------:R-:W-:Y:S02]  /*0930*/  IMAD R13, R5, R11.reuse, RZ ;  /* 0x0000000b050d7224 */ /* 0x080fe400078e02ff */
[----:B------:R-:W-:-:S04]  /*0940*/  IMAD.WIDE.U32 R6, P0, R4, R11, R6 ;  /* 0x0000000b04067225 */ /* 0x000fc80007800006 */
[----:B------:R-:W-:-:S04]  /*0950*/  IMAD.HI.U32 R11, R5, R11, RZ ;  /* 0x0000000b050b7227 */ /* 0x000fc800078e00ff */
[----:B------:R-:W-:-:S05]  /*0960*/  IMAD.HI.U32 R6, P1, R5, R9, R6 ;  /* 0x0000000905067227 */ /* 0x000fca0007820006 */
[----:B------:R-:W-:Y:S01]  /*0970*/  IADD3 R7, P2, R13, R6, RZ ;  /* 0x000000060d077210 */ /* 0x000fe20007f5e0ff */
[----:B------:R-:W-:-:S04]  /*0980*/  IMAD.X R6, R11, 0x1, R5, P0 ;  /* 0x000000010b067824 */ /* 0x000fc800000e0605 */
[----:B------:R-:W-:Y:S01]  /*0990*/  IMAD.WIDE.U32 R4, R7, UR4, RZ ;  /* 0x0000000407047c25 */ /* 0x000fe2000f8e00ff */
[----:B------:R-:W-:Y:S02]  /*09a0*/  IADD3.X R9, RZ, RZ, R6, P2, P1 ;  /* 0x000000ffff097210 */ /* 0x000fe400017e2406 */
[----:B------:R-:W-:-:S03]  /*09b0*/  IADD3 R11, P0, RZ, -R4, RZ ;  /* 0x80000004ff0b7210 */ /* 0x000fc60007f1e0ff */
[----:B------:R-:W-:Y:S02]  /*09c0*/  IMAD R4, R9, UR4, R5 ;  /* 0x0000000409047c24 */ /* 0x000fe4000f8e0205 */
[----:B------:R-:W-:Y:S02]  /*09d0*/  IMAD.MOV.U32 R5, RZ, RZ, RZ ;  /* 0x000000ffff057224 */ /* 0x000fe400078e00ff */
[----:B------:R-:W-:-:S04]  /*09e0*/  IMAD.HI.U32 R6, R7, R11, RZ ;  /* 0x0000000b07067227 */ /* 0x000fc800078e00ff */
[----:B------:R-:W-:-:S04]  /*09f0*/  IMAD.X R4, RZ, RZ, ~R4, P0 ;  /* 0x000000ffff047224 */ /* 0x000fc800000e0e04 */
[----:B------:R-:W-:-:S04]  /*0a00*/  IMAD.WIDE.U32 R6, P0, R7, R4, R6 ;  /* 0x0000000407067225 */ /* 0x000fc80007800006 */
[C---:B------:R-:W-:Y:S02]  /*0a10*/  IMAD R8, R9.reuse, R4, RZ ;  /* 0x0000000409087224 */ /* 0x040fe400078e02ff */
[----:B------:R-:W-:-:S04]  /*0a20*/  IMAD.HI.U32 R7, P1, R9, R11, R6 ;  /* 0x0000000b09077227 */ /* 0x000fc80007820006 */
[----:B------:R-:W-:Y:S01]  /*0a30*/  IMAD.HI.U32 R4, R9, R4, RZ ;  /* 0x0000000409047227 */ /* 0x000fe200078e00ff */
[----:B------:R-:W-:-:S03]  /*0a40*/  IADD3 R7, P2, R8, R7, RZ ;  /* 0x0000000708077210 */ /* 0x000fc60007f5e0ff */
[----:B------:R-:W-:Y:S02]  /*0a50*/  IMAD.X R9, R4, 0x1, R9, P0 ;  /* 0x0000000104097824 */ /* 0x000fe400000e0609 */
[----:B------:R-:W-:-:S03]  /*0a60*/  IMAD.HI.U32 R4, R7, R0, RZ ;  /* 0x0000000007047227 */ /* 0x000fc600078e00ff */
[----:B------:R-:W-:Y:S01]  /*0a70*/  IADD3.X R9, RZ, RZ, R9, P2, P1 ;  /* 0x000000ffff097210 */ /* 0x000fe200017e2409 */
[----:B------:R-:W-:-:S04]  /*0a80*/  IMAD.WIDE.U32 R4, R7, R3, R4 ;  /* 0x0000000307047225 */ /* 0x000fc800078e0004 */
[C---:B------:R-:W-:Y:S02]  /*0a90*/  IMAD R7, R9.reuse, R3, RZ ;  /* 0x0000000309077224 */ /* 0x040fe400078e02ff */
[----:B------:R-:W-:-:S04]  /*0aa0*/  IMAD.HI.U32 R4, P0, R9, R0, R4 ;  /* 0x0000000009047227 */ /* 0x000fc80007800004 */
[----:B------:R-:W-:Y:S01]  /*0ab0*/  IMAD.HI.U32 R9, R9, R3, RZ ;  /* 0x0000000309097227 */ /* 0x000fe200078e00ff */
[----:B------:R-:W-:-:S04]  /*0ac0*/  IADD3 R6, P1, R7, R4, RZ ;  /* 0x0000000407067210 */ /* 0x000fc80007f3e0ff */
[----:B------:R-:W-:-:S05]  /*0ad0*/  IADD3.X R4, R9, RZ, RZ, P0, !PT ;  /* 0x000000ff09047210 */ /* 0x000fca00007fe4ff */
[----:B------:R-:W-:Y:S02]  /*0ae0*/  IMAD.X R7, RZ, RZ, R4, P1 ;  /* 0x000000ffff077224 */ /* 0x000fe400008e0604 */
[----:B------:R-:W-:-:S04]  /*0af0*/  IMAD.WIDE.U32 R4, R6, UR4, RZ ;  /* 0x0000000406047c25 */ /* 0x000fc8000f8e00ff */
[----:B------:R-:W-:Y:S01]  /*0b00*/  IMAD R8, R7, UR4, R5 ;  /* 0x0000000407087c24 */ /* 0x000fe2000f8e0205 */
[----:B------:R-:W-:-:S04]  /*0b10*/  IADD3 R9, P0, -R4, R0, RZ ;  /* 0x0000000004097210 */ /* 0x000fc80007f1e1ff */
[----:B------:R-:W-:Y:S01]  /*0b20*/  IADD3 R4, P1, R9, -UR4, RZ ;  /* 0x8000000409047c10 */ /* 0x000fe2000ff3e0ff */
[----:B------:R-:W-:Y:S01]  /*0b30*/  IMAD.X R8, R3, 0x1, ~R8, P0 ;  /* 0x0000000103087824 */ /* 0x000fe200000e0e08 */
[----:B------:R-:W-:Y:S02]  /*0b40*/  ISETP.GE.U32.AND P0, PT, R9, UR4, PT ;  /* 0x0000000409007c0c */ /* 0x000fe4000bf06070 */
[----:B------:R-:W-:Y:S02]  /*0b50*/  IADD3 R3, P2, R6, 0x1, RZ ;  /* 0x0000000106037810 */ /* 0x000fe40007f5e0ff */
[C---:B------:R-:W-:Y:S02]  /*0b60*/  ISETP.GE.U32.AND.EX P0, PT, R8.reuse, RZ, PT, P0 ;  /* 0x000000ff0800720c */ /* 0x040fe40003f06100 */
[----:B------:R-:W-:Y:S01]  /*0b70*/  IADD3.X R5, R8, -0x1, RZ, P1, !PT ;  /* 0xffffffff08057810 */ /* 0x000fe20000ffe4ff */
[----:B------:R-:W-:Y:S01]  /*0b80*/  IMAD.X R0, RZ, RZ, R7, P2 ;  /* 0x000000ffff007224 */ /* 0x000fe200010e0607 */
[----:B------:R-:W-:-:S02]  /*0b90*/  SEL R4, R4, R9, P0 ;  /* 0x0000000904047207 */ /* 0x000fc40000000000 */
[----:B------:R-:W-:Y:S02]  /*0ba0*/  SEL R3, R3, R6, P0 ;  /* 0x0000000603037207 */ /* 0x000fe40000000000 */
[----:B------:R-:W-:Y:S02]  /*0bb0*/  SEL R5, R5, R8, P0 ;  /* 0x0000000805057207 */ /* 0x000fe40000000000 */
[----:B------:R-:W-:Y:S02]  /*0bc0*/  SEL R0, R0, R7, P0 ;  /* 0x0000000700007207 */ /* 0x000fe40000000000 */
[----:B------:R-:W-:Y:S02]  /*0bd0*/  ISETP.GE.U32.AND P0, PT, R4, UR4, PT ;  /* 0x0000000404007c0c */ /* 0x000fe4000bf06070 */
[----:B------:R-:W-:Y:S02]  /*0be0*/  IADD3 R6, P2, R3, 0x1, RZ ;  /* 0x0000000103067810 */ /* 0x000fe40007f5e0ff */
[----:B------:R-:W-:-:S02]  /*0bf0*/  ISETP.GE.U32.AND.EX P0, PT, R5, RZ, PT, P0 ;  /* 0x000000ff0500720c */ /* 0x000fc40003f06100 */
[----:B------:R-:W-:Y:S01]  /*0c00*/  ISETP.NE.U32.AND P1, PT, RZ, UR4, PT ;  /* 0x00000004ff007c0c */ /* 0x000fe2000bf25070 */
[----:B------:R-:W-:Y:S01]  /*0c10*/  IMAD.X R7, RZ, RZ, R0, P2 ;  /* 0x000000ffff077224 */ /* 0x000fe200010e0600 */
[----:B------:R-:W-:Y:S01]  /*0c20*/  SEL R6, R6, R3, P0 ;  /* 0x0000000306067207 */ /* 0x000fe20000000000 */
[----:B------:R-:W-:Y:S01]  /*0c30*/  IMAD.MOV.U32 R3, RZ, RZ, 0x0 ;  /* 0x00000000ff037424 */ /* 0x000fe200078e00ff */
[----:B------:R-:W-:Y:S02]  /*0c40*/  ISETP.NE.AND.EX P1, PT, RZ, RZ, PT, P1 ;  /* 0x000000ffff00720c */ /* 0x000fe40003f25310 */
[----:B------:R-:W-:Y:S02]  /*0c50*/  SEL R7, R7, R0, P0 ;  /* 0x0000000007077207 */ /* 0x000fe40000000000 */
[----:B------:R-:W-:Y:S02]  /*0c60*/  SEL R6, R6, 0xffffffff, P1 ;  /* 0xffffffff06067807 */ /* 0x000fe40000800000 */
[----:B------:R-:W-:Y:S01]  /*0c70*/  SEL R7, R7, 0xffffffff, P1 ;  /* 0xffffffff07077807 */ /* 0x000fe20000800000 */
[----:B------:R-:W-:Y:S06]  /*0c80*/  RET.REL.NODEC R2 `(_Z19cache_rotate_kernelPhPKjS_mm) ;  /* 0xfffffff002dc7950 */ /* 0x000fec0003c3ffff */
.L_x_11:
[----:B------:R-:W-:-:S00]  /*0c90*/  BRA `(.L_x_11) ;  /* 0xfffffffc00fc7947 */ /* 0x000fc0000383ffff */
[----:B------:R-:W-:-:S00]  /*0ca0*/  NOP ;  /* 0x0000000000007918 */ /* 0x000fc00000000000 */
        /* <DEDUP_REMOVED lines=13> */
.L_x_83:


//--------------------- .text._Z19q_to_fp16_kv_kernelILi8ELi8EEvPKhPK6__halfPS2_S1_S4_S5_iii --------------------------
	.section	.text._Z19q_to_fp16_kv_kernelILi8ELi8EEvPKhPK6__halfPS2_S1_S4_S5_iii,"ax",@progbits
	.align	128
        .global         _Z19q_to_fp16_kv_kernelILi8ELi8EEvPKhPK6__halfPS2_S1_S4_S5_iii
        .type           _Z19q_to_fp16_kv_kernelILi8ELi8EEvPKhPK6__halfPS2_S1_S4_S5_iii,@function
        .size           _Z19q_to_fp16_kv_kernelILi8ELi8EEvPKhPK6__halfPS2_S1_S4_S5_iii,(.L_x_85 - _Z19q_to_fp16_kv_kernelILi8ELi8EEvPKhPK6__halfPS2_S1_S4_S5_iii)
        .other          _Z19q_to_fp16_kv_kernelILi8ELi8EEvPKhPK6__halfPS2_S1_S4_S5_iii,@"STO_CUDA_ENTRY STV_DEFAULT"
_Z19q_to_fp16_kv_kernelILi8ELi8EEvPKhPK6__halfPS2_S1_S4_S5_iii:
.text._Z19q_to_fp16_kv_kernelILi8ELi8EEvPKhPK6__halfPS2_S1_S4_S5_iii:
[----:B------:R-:W-:Y:S01]  /*0000*/  LDC R1, c[0x0][0x28] ;  /* 0x00000a00ff017b82 */ /* 0x000fe20000000800 */
[----:B------:R-:W0:Y:S07]  /*0010*/  S2R R2, SR_CTAID.Z ;  /* 0x0000000000027919 */ /* 0x000e2e0000002700 */
[----:B------:R-:W1:Y:S01]  /*0020*/  LDC.64 R6, c[0x0][0x230] ;  /* 0x00008c00ff067b82 */ /* 0x000e620000000a00 */
[----:B------:R-:W2:Y:S01]  /*0030*/  S2R R9, SR_CTAID.X ;  /* 0x0000000000097919 */ /* 0x000ea20000002500 */
[----:B------:R-:W3:Y:S06]  /*0040*/  S2R R0, SR_TID.X ;  /* 0x0000000000007919 */ /* 0x000eec0000002100 */
[----:B------:R-:W4:Y:S08]  /*0050*/  LDC.64 R4, c[0x0][0x228] ;  /* 0x00008a00ff047b82 */ /* 0x000f300000000a00 */
[----:B------:R-:W2:Y:S08]  /*0060*/  LDC R8, c[0x0][0x244] ;  /* 0x00009100ff087b82 */ /* 0x000eb00000000800 */
[----:B------:R-:W4:Y:S01]  /*0070*/  S2UR UR4, SR_CTAID.Y ;  /* 0x00000000000479c3 */ /* 0x000f220000002600 */
[----:B0-----:R-:W-:-:S07]  /*0080*/  LOP3.LUT R2, R2, 0x1, RZ, 0xc0, !PT ;  /* 0x0000000102027812 */ /* 0x001fce00078ec0ff */
[----:B------:R-:W0:Y:S01]  /*0090*/  LDC R10, c[0x0][0x248] ;  /* 0x00009200ff0a7b82 */ /* 0x000e220000000800 */
[----:B------:R-:W-:Y:S02]  /*00a0*/  ISETP.NE.U32.AND P0, PT, R2, 0x1, PT ;  /* 0x000000010200780c */ /* 0x000fe40003f05070 */
[----:B---3--:R-:W-:-:S05]  /*00b0*/  SHF.R.S32.HI R11, RZ, 0x1f, R0 ;  /* 0x0000001fff0b7819 */ /* 0x008fca0000011400 */
[----:B------:R-:W3:Y:S01]  /*00c0*/  LDC.64 R2, c[0x0][0x238] ;  /* 0x00008e00ff027b82 */ /* 0x000ee20000000a00 */
[----:B--2---:R-:W-:Y:S01]  /*00d0*/  IMAD R9, R9, 0x200, R8 ;  /* 0x0000020009097824 */ /* 0x004fe200078e0208 */
[----:B------:R-:W-:-:S04]  /*00e0*/  LEA.HI R11, R11, R0, RZ, 0x4 ;  /* 0x000000000b0b7211 */ /* 0x000fc800078f20ff */
[----:B------:R-:W-:Y:S02]  /*00f0*/  SHF.R.S32.HI R11, RZ, 0x4, R11 ;  /* 0x00000004ff0b7819 */ /* 0x000fe4000001140b */
[----:B-1----:R-:W1:Y:S08]  /*0100*/  @P0 LDC R6, c[0x0][0x218] ;  /* 0x00008600ff060b82 */ /* 0x002e700000000800 */
[----:B----4-:R-:W2:Y:S01]  /*0110*/  @P0 LDC R4, c[0x0][0x210] ;  /* 0x00008400ff040b82 */ /* 0x010ea20000000800 */
[----:B0-----:R-:W-:Y:S01]  /*0120*/  IMAD R9, R10, UR4, R9 ;  /* 0x000000040a097c24 */ /* 0x001fe2000f8e0209 */
[----:B------:R-:W-:Y:S01]  /*0130*/  LEA.HI R10, R0, R0, RZ, 0x1 ;  /* 0x00000000000a7211 */ /* 0x000fe200078f08ff */
[----:B------:R-:W-:-:S03]  /*0140*/  ULDC.64 UR4, c[0x0][0x208] ;  /* 0x0000820000047ab9 */ /* 0x000fc60000000a00 */
[----:B------:R-:W-:Y:S02]  /*0150*/  SHF.R.S32.HI R8, RZ, 0x1f, R9 ;  /* 0x0000001fff087819 */ /* 0x000fe40000011409 */
[----:B------:R-:W1:Y:S01]  /*0160*/  @P0 LDC R7, c[0x0][0x21c] ;  /* 0x00008700ff070b82 */ /* 0x000e620000000800 */
[----:B------:R-:W-:Y:S02]  /*0170*/  LOP3.LUT R13, R10, 0xffffffe, RZ, 0xc0, !PT ;  /* 0x0ffffffe0a0d7812 */ /* 0x000fe400078ec0ff */
[----:B------:R-:W-:-:S03]  /*0180*/  LEA.HI R8, R8, R9, RZ, 0x5 ;  /* 0x0000000908087211 */ /* 0x000fc600078f28ff */
[----:B------:R-:W-:Y:S01]  /*0190*/  IMAD.IADD R13, R0, 0x1, -R13 ;  /* 0x00000001000d7824 */ /* 0x000fe200078e0a0d */
[----:B------:R-:W-:Y:S01]  /*01a0*/  LEA.HI.SX32 R11, R8, R11, 0x1b ;  /* 0x0000000b080b7211 */ /* 0x000fe200078fdaff */
[----:B------:R-:W0:Y:S01]  /*01b0*/  @P0 LDC R5, c[0x0][0x214] ;  /* 0x00008500ff050b82 */ /* 0x000e220000000800 */
[----:B------:R-:W-:-:S07]  /*01c0*/  SHF.R.S32.HI R8, RZ, 0x1f, R9 ;  /* 0x0000001fff087819 */ /* 0x000fce0000011409 */
[----:B---3--:R-:W3:Y:S01]  /*01d0*/  @P0 LDC R2, c[0x0][0x220] ;  /* 0x00008800ff020b82 */ /* 0x008ee20000000800 */
[----:B--2---:R-:W-:-:S07]  /*01e0*/  IADD3 R4, P1, R9, R4, RZ ;  /* 0x0000000409047210 */ /* 0x004fce0007f3e0ff */
[----:B------:R-:W2:Y:S01]  /*01f0*/  @P0 LDC R3, c[0x0][0x224] ;  /* 0x00008900ff030b82 */ /* 0x000ea20000000800 */
[----:B-1----:R-:W-:Y:S01]  /*0200*/  IMAD.WIDE R6, R11, 0x2, R6 ;  /* 0x000000020b067825 */ /* 0x002fe200078e0206 */
[----:B------:R-:W-:-:S03]  /*0210*/  SHF.R.S32.HI R11, RZ, 0x1, R10 ;  /* 0x00000001ff0b7819 */ /* 0x000fc6000001140a */
[----:B------:R-:W-:Y:S02]  /*0220*/  IMAD.SHL.U32 R13, R13, 0x10, RZ ;  /* 0x000000100d0d7824 */ /* 0x000fe400078e00ff */
[----:B------:R1:W5:Y:S01]  /*0230*/  LDG.E.U16.CONSTANT R6, desc[UR4][R6.64] ;  /* 0x0000000406067981 */ /* 0x000362000c1e9500 */
[----:B0-----:R-:W-:Y:S02]  /*0240*/  IMAD.X R5, R8, 0x1, R5, P1 ;  /* 0x0000000108057824 */ /* 0x001fe400008e0605 */
[----:B------:R-:W-:Y:S02]  /*0250*/  VIADD R10, R13, 0x8 ;  /* 0x000000080d0a7836 */ /* 0x000fe40000000000 */
[----:B------:R-:W-:Y:S01]  /*0260*/  IMAD.WIDE R4, R11, 0x4, R4 ;  /* 0x000000040b047825 */ /* 0x000fe200078e0204 */
[----:B------:R-:W-:Y:S06]  /*0270*/  @P0 BRA `(.L_x_12) ;  /* 0x0000000000b80947 */ /* 0x000fec0003800000 */
[----:B------:R0:W4:Y:S01]  /*0280*/  LDG.E.CONSTANT R4, desc[UR4][R4.64] ;  /* 0x0000000404047981 */ /* 0x000122000c1e9900 */
[----:B-1----:R-:W-:Y:S02]  /*0290*/  LOP3.LUT R7, R0, 0x2, RZ, 0xc0, !PT ;  /* 0x0000000200077812 */ /* 0x002fe400078ec0ff */
[----:B---3--:R-:W-:-:S03]  /*02a0*/  LEA R2, P0, R9, R2, 0x1 ;  /* 0x0000000209027211 */ /* 0x008fc600078008ff */
[----:B------:R-:W-:Y:S01]  /*02b0*/  IMAD.MOV R7, RZ, RZ, -R7 ;  /* 0x000000ffff077224 */ /* 0x000fe200078e0a07 */
[----:B--2---:R-:W-:Y:S02]  /*02c0*/  LEA.HI.X R3, R9, R3, R8, 0x1, P0 ;  /* 0x0000000309037211 */ /* 0x004fe400000f0c08 */
[C---:B0-----:R-:W-:Y:S02]  /*02d0*/  LOP3.LUT R5, R0.reuse, 0x1, RZ, 0xc0, !PT ;  /* 0x0000000100057812 */ /* 0x041fe400078ec0ff */
[----:B------:R-:W-:Y:S01]  /*02e0*/  SHF.R.S32.HI R7, RZ, 0x1f, R7 ;  /* 0x0000001fff077819 */ /* 0x000fe20000011407 */
[----:B------:R-:W-:-:S04]  /*02f0*/  IMAD.WIDE R2, R0, 0x4, R2 ;  /* 0x0000000400027825 */ /* 0x000fc800078e0202 */
[----:B------:R-:W-:Y:S01]  /*0300*/  IMAD.MOV R5, RZ, RZ, -R5 ;  /* 0x000000ffff057224 */ /* 0x000fe200078e0a05 */
[--C-:B----4-:R-:W-:Y:S02]  /*0310*/  SHF.R.U32.HI R13, RZ, R13, R4.reuse ;  /* 0x0000000dff0d7219 */ /* 0x110fe40000011604 */
[----:B------:R-:W-:Y:S02]  /*0320*/  SHF.R.U32.HI R10, RZ, R10, R4 ;  /* 0x0000000aff0a7219 */ /* 0x000fe40000011604 */
[----:B------:R-:W-:Y:S02]  /*0330*/  LOP3.LUT R13, R13, 0xff, RZ, 0xc0, !PT ;  /* 0x000000ff0d0d7812 */ /* 0x000fe400078ec0ff */
[----:B------:R-:W-:-:S03]  /*0340*/  LOP3.LUT R10, R10, 0xff, RZ, 0xc0, !PT ;  /* 0x000000ff0a0a7812 */ /* 0x000fc600078ec0ff */
[----:B------:R-:W-:Y:S02]  /*0350*/  VIADD R13, R13, 0xffffff80 ;  /* 0xffffff800d0d7836 */ /* 0x000fe40000000000 */
[----:B------:R-:W-:-:S04]  /*0360*/  VIADD R10, R10, 0xffffff80 ;  /* 0xffffff800a0a7836 */ /* 0x000fc80000000000 */
[----:B------:R-:W-:Y:S08]  /*0370*/  I2F.F16 R13, R13 ;  /* 0x0000000d000d7306 */ /* 0x000ff00000200c00 */
[----:B------:R-:W0:Y:S02]  /*0380*/  I2F.F16 R10, R10 ;  /* 0x0000000a000a7306 */ /* 0x000e240000200c00 */
[----:B0-----:R-:W-:-:S05]  /*0390*/  PRMT R13, R13, 0x5410, R10 ;  /* 0x000054100d0d7816 */ /* 0x001fca000000000a */
[----:B-----5:R-:W-:-:S05]  /*03a0*/  HMUL2 R6, R13, R6.H0_H0 ;  /* 0x200000060d067232 */ /* 0x020fca0000000000 */
[----:B------:R-:W0:Y:S01]  /*03b0*/  SHFL.BFLY PT, R4, R6, 0x1, 0x1f ;  /* 0x0c201f0006047f89 */ /* 0x000e2200000e0000 */
[----:B------:R-:W-:-:S06]  /*03c0*/  LOP3.LUT R5, R6, 0x80008000, R5, 0x78, !PT ;  /* 0x8000800006057812 */ /* 0x000fcc00078e7805 */
[----:B0-----:R-:W-:-:S07]  /*03d0*/  HFMA2.MMA R4, R5, 1, 1, R4 ;  /* 0x3c003c0005047835 */ /* 0x001fce0000000004 */
[----:B------:R-:W0:Y:S03]  /*03e0*/  SHFL.BFLY PT, R5, R4, 0x2, 0x1f ;  /* 0x0c401f0004057f89 */ /* 0x000e2600000e0000 */
[----:B------:R-:W-:Y:S02]  /*03f0*/  LOP3.LUT R10, R4, 0x80008000, R7, 0x78, !PT ;  /* 0x80008000040a7812 */ /* 0x000fe400078e7807 */
[----:B------:R-:W-:-:S05]  /*0400*/  LOP3.LUT R7, R0, 0x4, RZ, 0xc0, !PT ;  /* 0x0000000400077812 */ /* 0x000fca00078ec0ff */
[----:B------:R-:W-:Y:S02]  /*0410*/  IMAD.MOV R7, RZ, RZ, -R7 ;  /* 0x000000ffff077224 */ /* 0x000fe400078e0a07 */
[----:B0-----:R-:W-:-:S03]  /*0420*/  HADD2 R5, R10, R5 ;  /* 0x000000050a057230 */ /* 0x001fc60000000000 */
[----:B------:R-:W-:Y:S02]  /*0430*/  SHF.R.S32.HI R10, RZ, 0x1f, R7 ;  /* 0x0000001fff0a7819 */ /* 0x000fe40000011407 */
[----:B------:R-:W0:Y:S02]  /*0440*/  SHFL.BFLY PT, R6, R5, 0x4, 0x1f ;  /* 0x0c801f0005067f89 */ /* 0x000e2400000e0000 */
[----:B------:R-:W-:-:S06]  /*0450*/  LOP3.LUT R7, R5, 0x80008000, R10, 0x78, !PT ;  /* 0x8000800005077812 */ /* 0x000fcc00078e780a */
[----:B0-----:R-:W-:Y:S01]  /*0460*/  HFMA2.MMA R6, R7, 1, 1, R6 ;  /* 0x3c003c0007067835 */ /* 0x001fe20000000006 */
[----:B------:R-:W-:-:S05]  /*0470*/  LOP3.LUT R7, R0, 0x8, RZ, 0xc0, !PT ;  /* 0x0000000800077812 */ /* 0x000fca00078ec0ff */
[----:B------:R-:W-:Y:S01]  /*0480*/  IMAD.MOV R7, RZ, RZ, -R7 ;  /* 0x000000ffff077224 */ /* 0x000fe200078e0a07 */
[----:B------:R-:W0:Y:S04]  /*0490*/  SHFL.BFLY PT, R4, R6, 0x8, 0x1f ;  /* 0x0d001f0006047f89 */ /* 0x000e2800000e0000 */
[----:B------:R-:W-:-:S04]  /*04a0*/  SHF.R.S32.HI R7, RZ, 0x1f, R7 ;  /* 0x0000001fff077819 */ /* 0x000fc80000011407 */
[----:B------:R-:W-:-:S05]  /*04b0*/  LOP3.LUT R7, R6, 0x80008000, R7, 0x78, !PT ;  /* 0x8000800006077812 */ /* 0x000fca00078e7807 */
[----:B0-----:R-:W-:Y:S01]  /*04c0*/  HADD2 R4, R7, R4 ;  /* 0x0000000407047230 */ /* 0x001fe20000000000 */
[----:B------:R-:W-:-:S04]  /*04d0*/  LOP3.LUT R7, R0, 0x10, RZ, 0xc0, !PT ;  /* 0x0000001000077812 */ /* 0x000fc800078ec0ff */
[----:B------:R-:W0:Y:S01]  /*04e0*/  SHFL.BFLY PT, R5, R4, 0x10, 0x1f ;  /* 0x0e001f0004057f89 */ /* 0x000e2200000e0000 */
[----:B------:R-:W-:-:S05]  /*04f0*/  IMAD.MOV R7, RZ, RZ, -R7 ;  /* 0x000000ffff077224 */ /* 0x000fca00078e0a07 */
[----:B------:R-:W-:-:S04]  /*0500*/  SHF.R.S32.HI R7, RZ, 0x1f, R7 ;  /* 0x0000001fff077819 */ /* 0x000fc80000011407 */
[----:B------:R-:W-:-:S06]  /*0510*/  LOP3.LUT R6, R4, 0x80008000, R7, 0x78, !PT ;  /* 0x8000800004067812 */ /* 0x000fcc00078e7807 */
[----:B0-----:R-:W-:-:S10]  /*0520*/  HFMA2.MMA R5, R6, 1, 1, R5 ;  /* 0x3c003c0006057835 */ /* 0x001fd40000000005 */
[----:B------:R-:W-:-:S05]  /*0530*/  HMUL2 R5, R5, 0.03125, 0.03125 ;  /* 0x2800280005057832 */ /* 0x000fca0000000000 */
[----:B------:R-:W-:Y:S01]  /*0540*/  STG.E.STRONG.GPU desc[UR4][R2.64], R5 ;  /* 0x0000000502007986 */ /* 0x000fe2000c10f904 */
[----:B------:R-:W-:Y:S05]  /*0550*/  EXIT ;  /* 0x000000000000794d */ /* 0x000fea0003800000 */
.L_x_12:
[----:B------:R0:W4:Y:S01]  /*0560*/  LDG.E.CONSTANT R4, desc[UR4][R4.64] ;  /* 0x0000000404047981 */ /* 0x000122000c1e9900 */
[----:B---3--:R-:W-:-:S04]  /*0570*/  LEA R2, P0, R9, R2, 0x1 ;  /* 0x0000000209027211 */ /* 0x008fc800078008ff */
[----:B--2---:R-:W-:Y:S02]  /*0580*/  LEA.HI.X R3, R9, R3, R8, 0x1, P0 ;  /* 0x0000000309037211 */ /* 0x004fe400000f0c08 */
[C---:B0-----:R-:W-:Y:S01]  /*0590*/  LOP3.LUT R5, R0.reuse, 0x1, RZ, 0xc0, !PT ;  /* 0x0000000100057812 */ /* 0x041fe200078ec0ff */
[----:B------:R-:W-:Y:S01]  /*05a0*/  IMAD.WIDE R2, R0, 0x4, R2 ;  /* 0x0000000400027825 */ /* 0x000fe200078e0202 */
        /* <DEDUP_REMOVED lines=9> */
[----:B-1---5:R-:W-:Y:S02]  /*0640*/  HMUL2 R7, R13, R6.H0_H0 ;  /* 0x200000060d077232 */ /* 0x022fe40000000000 */
[----:B------:R-:W-:-:S03]  /*0650*/  IMAD.MOV R6, RZ, RZ, -R5 ;  /* 0x000000ffff067224 */ /* 0x000fc600078e0a05 */
[----:B------:R0:W1:Y:S02]  /*0660*/  SHFL.BFLY PT, R4, R7, 0x1, 0x1f ;  /* 0x0c201f0007047f89 */ /* 0x00006400000e0000 */
[----:B------:R-:W-:Y:S02]  /*0670*/  LOP3.LUT R5, R7, 0x80008000, R6, 0x78, !PT ;  /* 0x8000800007057812 */ /* 0x000fe400078e7806 */
[----:B------:R-:W-:-:S05]  /*0680*/  LOP3.LUT R6, R0, 0x2, RZ, 0xc0, !PT ;  /* 0x0000000200067812 */ /* 0x000fca00078ec0ff */
[----:B------:R-:W-:Y:S01]  /*0690*/  IMAD.MOV R6, RZ, RZ, -R6 ;  /* 0x000000ffff067224 */ /* 0x000fe200078e0a06 */
[----:B0-----:R-:W-:-:S04]  /*06a0*/  LOP3.LUT R7, R0, 0x4, RZ, 0xc0, !PT ;  /* 0x0000000400077812 */ /* 0x001fc800078ec0ff */
[----:B------:R-:W-:Y:S01]  /*06b0*/  SHF.R.S32.HI R11, RZ, 0x1f, R6 ;  /* 0x0000001fff0b7819 */ /* 0x000fe20000011406 */
[----:B------:R-:W-:-:S05]  /*06c0*/  IMAD.MOV R7, RZ, RZ, -R7 ;  /* 0x000000ffff077224 */ /* 0x000fca00078e0a07 */
[----:B------:R-:W-:Y:S01]  /*06d0*/  SHF.R.S32.HI R10, RZ, 0x1f, R7 ;  /* 0x0000001fff0a7819 */ /* 0x000fe20000011407 */
[----:B-1----:R-:W-:-:S07]  /*06e0*/  HFMA2.MMA R4, R5, 1, 1, R4 ;  /* 0x3c003c0005047835 */ /* 0x002fce0000000004 */
[----:B------:R-:W0:Y:S03]  /*06f0*/  SHFL.BFLY PT, R5, R4, 0x2, 0x1f ;  /* 0x0c401f0004057f89 */ /* 0x000e2600000e0000 */
[----:B------:R-:W-:-:S05]  /*0700*/  LOP3.LUT R6, R4, 0x80008000, R11, 0x78, !PT ;  /* 0x8000800004067812 */ /* 0x000fca00078e780b */
[----:B0-----:R-:W-:-:S05]  /*0710*/  HADD2 R5, R6, R5 ;  /* 0x0000000506057230 */ /* 0x001fca0000000000 */
[----:B------:R-:W0:Y:S01]  /*0720*/  SHFL.BFLY PT, R6, R5, 0x4, 0x1f ;  /* 0x0c801f0005067f89 */ /* 0x000e2200000e0000 */
        /* <DEDUP_REMOVED lines=17> */
.L_x_13:
        /* <DEDUP_REMOVED lines=12> */
.L_x_85:


//--------------------- .text._Z19q_to_fp16_kv_kernelILi8ELi4EEvPKhPK6__halfPS2_S1_S4_S5_iii --------------------------
	.section	.text._Z19q_to_fp16_kv_kernelILi8ELi4EEvPKhPK6__halfPS2_S1_S4_S5_iii,"ax",@progbits
	.align	128
        .global         _Z19q_to_fp16_kv_kernelILi8ELi4EEvPKhPK6__halfPS2_S1_S4_S5_iii
        .type           _Z19q_to_fp16_kv_kernelILi8ELi4EEvPKhPK6__halfPS2_S1_S4_S5_iii,@function
        .size           _Z19q_to_fp16_kv_kernelILi8ELi4EEvPKhPK6__halfPS2_S1_S4_S5_iii,(.L_x_86 - _Z19q_to_fp16_kv_kernelILi8ELi4EEvPKhPK6__halfPS2_S1_S4_S5_iii)
        .other          _Z19q_to_fp16_kv_kernelILi8ELi4EEvPKhPK6__halfPS2_S1_S4_S5_iii,@"STO_CUDA_ENTRY STV_DEFAULT"
_Z19q_to_fp16_kv_kernelILi8ELi4EEvPKhPK6__halfPS2_S1_S4_S5_iii:
.text._Z19q_to_fp16_kv_kernelILi8ELi4EEvPKhPK6__halfPS2_S1_S4_S5_iii:
[----:B------:R-:W-:Y:S01]  /*0000*/  LDC R1, c[0x0][0x28] ;  /* 0x00000a00ff017b82 */ /* 0x000fe20000000800 */
[----:B------:R-:W0:Y:S07]  /*0010*/  S2R R0, SR_CTAID.Z ;  /* 0x0000000000007919 */ /* 0x000e2e0000002700 */
[----:B------:R-:W1:Y:S01]  /*0020*/  LDC.64 R10, c[0x0][0x238] ;  /* 0x00008e00ff0a7b82 */ /* 0x000e620000000a00 */
[----:B------:R-:W-:Y:S01]  /*0030*/  ULDC.64 UR4, c[0x0][0x208] ;  /* 0x0000820000047ab9 */ /* 0x000fe20000000a00 */
[----:B------:R-:W2:Y:S01]  /*0040*/  S2R R5, SR_CTAID.X ;  /* 0x0000000000057919 */ /* 0x000ea20000002500 */
[----:B------:R-:W3:Y:S05]  /*0050*/  S2R R2, SR_CTAID.Y ;  /* 0x0000000000027919 */ /* 0x000eea0000002600 */
[----:B------:R-:W4:Y:S08]  /*0060*/  LDC.64 R6, c[0x0][0x230] ;  /* 0x00008c00ff067b82 */ /* 0x000f300000000a00 */
[----:B------:R-:W5:Y:S08]  /*0070*/  LDC.64 R8, c[0x0][0x228] ;  /* 0x00008a00ff087b82 */ /* 0x000f700000000a00 */
[----:B------:R-:W2:Y:S01]  /*0080*/  LDC R4, c[0x0][0x244] ;  /* 0x00009100ff047b82 */ /* 0x000ea20000000800 */
[----:B0-----:R-:W-:-:S07]  /*0090*/  LOP3.LUT R0, R0, 0x1, RZ, 0xc0, !PT ;  /* 0x0000000100007812 */ /* 0x001fce00078ec0ff */
[----:B------:R-:W3:Y:S01]  /*00a0*/  LDC R3, c[0x0][0x248] ;  /* 0x00009200ff037b82 */ /* 0x000ee20000000800 */
[----:B------:R-:W-:Y:S02]  /*00b0*/  ISETP.NE.U32.AND P0, PT, R0, 0x1, PT ;  /* 0x000000010000780c */ /* 0x000fe40003f05070 */
[----:B------:R-:W0:Y:S11]  /*00c0*/  S2R R0, SR_TID.X ;  /* 0x0000000000007919 */ /* 0x000e360000002100 */
[----:B-1----:R-:W1:Y:S01]  /*00d0*/  @P0 LDC R10, c[0x0][0x220] ;  /* 0x00008800ff0a0b82 */ /* 0x002e620000000800 */
[----:B--2---:R-:W-:-:S07]  /*00e0*/  IMAD R5, R5, 0x200, R4 ;  /* 0x0000020005057824 */ /* 0x004fce00078e0204 */
[----:B------:R-:W2:Y:S01]  /*00f0*/  @P0 LDC R11, c[0x0][0x224] ;  /* 0x00008900ff0b0b82 */ /* 0x000ea20000000800 */
[----:B---3--:R-:W-:-:S07]  /*0100*/  IMAD R5, R2, R3, R5 ;  /* 0x0000000302057224 */ /* 0x008fce00078e0205 */
[----:B----4-:R-:W3:Y:S08]  /*0110*/  @P0 LDC R6, c[0x0][0x218] ;  /* 0x00008600ff060b82 */ /* 0x010ef00000000800 */
[----:B------:R-:W4:Y:S01]  /*0120*/  @P0 LDC R7, c[0x0][0x21c] ;  /* 0x00008700ff070b82 */ /* 0x000f220000000800 */
[----:B-1----:R-:W-:-:S07]  /*0130*/  IMAD.MOV.U32 R2, RZ, RZ, R10 ;  /* 0x000000ffff027224 */ /* 0x002fce00078e000a */
[----:B-----5:R-:W1:Y:S01]  /*0140*/  @P0 LDC R8, c[0x0][0x210] ;  /* 0x00008400ff080b82 */ /* 0x020e620000000800 */
[----:B--2---:R-:W-:-:S07]  /*0150*/  IMAD.MOV.U32 R3, RZ, RZ, R11 ;  /* 0x000000ffff037224 */ /* 0x004fce00078e000b */
[----:B------:R-:W2:Y:S01]  /*0160*/  @P0 LDC R9, c[0x0][0x214] ;  /* 0x00008500ff090b82 */ /* 0x000ea20000000800 */
[----:B0--3--:R-:W-:Y:S05]  /*0170*/  @P0 BRA `(.L_x_14) ;  /* 0x0000000400000947 */ /* 0x009fea0003800000 */
[----:B------:R-:W-:Y:S02]  /*0180*/  LEA.HI R4, R5, R5, RZ, 0x1 ;  /* 0x0000000505047211 */ /* 0x000fe400078f08ff */
[----:B------:R-:W-:Y:S02]  /*0190*/  SHF.R.S32.HI R11, RZ, 0x1f, R0 ;  /* 0x0000001fff0b7819 */ /* 0x000fe40000011400 */
[----:B------:R-:W-:Y:S02]  /*01a0*/  SHF.R.S32.HI R4, RZ, 0x1, R4 ;  /* 0x00000001ff047819 */ /* 0x000fe40000011404 */
[----:B------:R-:W-:Y:S02]  /*01b0*/  LEA.HI R10, R11, R0, RZ, 0x2 ;  /* 0x000000000b0a7211 */ /* 0x000fe400078f10ff */
[----:B-1----:R-:W-:Y:S02]  /*01c0*/  IADD3 R8, P0, R4, R8, RZ ;  /* 0x0000000804087210 */ /* 0x002fe40007f1e0ff */
[----:B------:R-:W-:-:S02]  /*01d0*/  SHF.R.S32.HI R13, RZ, 0x2, R10 ;  /* 0x00000002ff0d7819 */ /* 0x000fc4000001140a */
[----:B--2---:R-:W-:-:S03]  /*01e0*/  LEA.HI.X.SX32 R9, R4, R9, 0x1, P0 ;  /* 0x0000000904097211 */ /* 0x004fc600000f0eff */
[----:B------:R-:W-:-:S06]  /*01f0*/  IMAD.WIDE R8, R13, 0x4, R8 ;  /* 0x000000040d087825 */ /* 0x000fcc00078e0208 */
[----:B------:R-:W2:Y:S01]  /*0200*/  LDG.E.CONSTANT R8, desc[UR4][R8.64] ;  /* 0x0000000408087981 */ /* 0x000ea2000c1e9900 */
[----:B------:R-:W-:Y:S02]  /*0210*/  SHF.R.S32.HI R4, RZ, 0x1f, R5 ;  /* 0x0000001fff047819 */ /* 0x000fe40000011405 */
[----:B------:R-:W-:Y:S02]  /*0220*/  LEA.HI R11, R11, R0, RZ, 0x4 ;  /* 0x000000000b0b7211 */ /* 0x000fe400078f20ff */
[----:B------:R-:W-:Y:S02]  /*0230*/  LEA.HI R4, R4, R5, RZ, 0x5 ;  /* 0x0000000504047211 */ /* 0x000fe400078f28ff */
[----:B------:R-:W-:-:S04]  /*0240*/  SHF.R.S32.HI R11, RZ, 0x4, R11 ;  /* 0x00000004ff0b7819 */ /* 0x000fc8000001140b */
[----:B------:R-:W-:-:S05]  /*0250*/  LEA.HI.SX32 R11, R4, R11, 0x1b ;  /* 0x0000000b040b7211 */ /* 0x000fca00078fdaff */
[----:B----4-:R-:W-:-:S06]  /*0260*/  IMAD.WIDE R6, R11, 0x2, R6 ;  /* 0x000000020b067825 */ /* 0x010fcc00078e0206 */
[----:B------:R-:W3:Y:S01]  /*0270*/  LDG.E.U16.CONSTANT R6, desc[UR4][R6.64] ;  /* 0x0000000406067981 */ /* 0x000ee2000c1e9500 */
[----:B------:R-:W-:Y:S01]  /*0280*/  LOP3.LUT R11, R10, 0x1ffffffc, RZ, 0xc0, !PT ;  /* 0x1ffffffc0a0b7812 */ /* 0x000fe200078ec0ff */
[----:B------:R-:W-:-:S04]  /*0290*/  IMAD.WIDE R2, R5, 0x2, R2 ;  /* 0x0000000205027825 */ /* 0x000fc800078e0202 */
[C---:B------:R-:W-:Y:S02]  /*02a0*/  IMAD.IADD R11, R0.reuse, 0x1, -R11 ;  /* 0x00000001000b7824 */ /* 0x040fe400078e0a0b */
[----:B------:R-:W-:-:S04]  /*02b0*/  IMAD.WIDE R2, R0, 0x4, R2 ;  /* 0x0000000400027825 */ /* 0x000fc800078e0202 */
[----:B------:R-:W-:-:S05]  /*02c0*/  IMAD.SHL.U32 R11, R11, 0x8, RZ ;  /* 0x000000080b0b7824 */ /* 0x000fca00078e00ff */
[----:B--2---:R-:W-:Y:S01]  /*02d0*/  SHF.R.U32.HI R4, RZ, R11, R8 ;  /* 0x0000000bff047219 */ /* 0x004fe20000011608 */
[----:B------:R-:W-:-:S03]  /*02e0*/  VIADD R11, R11, 0x4 ;  /* 0x000000040b0b7836 */ /* 0x000fc60000000000 */
[----:B------:R-:W-:Y:S02]  /*02f0*/  LOP3.LUT R4, R4, 0xf, RZ, 0xc0, !PT ;  /* 0x0000000f04047812 */ /* 0x000fe400078ec0ff */
[----:B------:R-:W-:Y:S02]  /*0300*/  SHF.R.U32.HI R11, RZ, R11, R8 ;  /* 0x0000000bff0b7219 */ /* 0x000fe40000011608 */
[----:B------:R-:W-:Y:S01]  /*0310*/  LOP3.LUT R8, R0, 0x1, RZ, 0xc0, !PT ;  /* 0x0000000100087812 */ /* 0x000fe200078ec0ff */
[----:B------:R-:W-:Y:S01]  /*0320*/  VIADD R4, R4, 0xfffffff8 ;  /* 0xfffffff804047836 */ /* 0x000fe20000000000 */
[----:B------:R-:W-:-:S03]  /*0330*/  LOP3.LUT R11, R11, 0xf, RZ, 0xc0, !PT ;  /* 0x0000000f0b0b7812 */ /* 0x000fc600078ec0ff */
[----:B------:R-:W-:Y:S02]  /*0340*/  IMAD.MOV R9, RZ, RZ, -R8 ;  /* 0x000000ffff097224 */ /* 0x000fe400078e0a08 */
[----:B------:R-:W-:Y:S01]  /*0350*/  VIADD R11, R11, 0xfffffff8 ;  /* 0xfffffff80b0b7836 */ /* 0x000fe20000000000 */
[----:B------:R-:W-:Y:S08]  /*0360*/  I2F.F16 R4, R4 ;  /* 0x0000000400047306 */ /* 0x000ff00000200c00 */
[----:B------:R-:W0:Y:S02]  /*0370*/  I2F.F16 R11, R11 ;  /* 0x0000000b000b7306 */ /* 0x000e240000200c00 */
[----:B0-----:R-:W-:-:S02]  /*0380*/  PRMT R11, R4, 0x5410, R11 ;  /* 0x00005410040b7816 */ /* 0x001fc4000000000b */
[----:B------:R-:W-:-:S03]  /*0390*/  LOP3.LUT R4, R0, 0x2, RZ, 0xc0, !PT ;  /* 0x0000000200047812 */ /* 0x000fc600078ec0ff */
[----:B---3--:R-:W-:Y:S02]  /*03a0*/  HMUL2 R6, R11, R6.H0_H0 ;  /* 0x200000060b067232 */ /* 0x008fe40000000000 */
[----:B------:R-:W-:-:S03]  /*03b0*/  IMAD.MOV R4, RZ, RZ, -R4 ;  /* 0x000000ffff047224 */ /* 0x000fc600078e0a04 */
[----:B------:R0:W1:Y:S01]  /*03c0*/  SHFL.BFLY PT, R7, R6, 0x1, 0x1f ;  /* 0x0c201f0006077f89 */ /* 0x00006200000e0000 */
[----:B------:R-:W-:Y:S02]  /*03d0*/  LOP3.LUT R8, R6, 0x80008000, R9, 0x78, !PT ;  /* 0x8000800006087812 */ /* 0x000fe400078e7809 */
[----:B------:R-:W-:Y:S02]  /*03e0*/  SHF.R.S32.HI R4, RZ, 0x1f, R4 ;  /* 0x0000001fff047819 */ /* 0x000fe40000011404 */
[----:B0-----:R-:W-:-:S05]  /*03f0*/  LOP3.LUT R6, R0, 0x4, RZ, 0xc0, !PT ;  /* 0x0000000400067812 */ /* 0x001fca00078ec0ff */
[----:B------:R-:W-:Y:S01]  /*0400*/  IMAD.MOV R6, RZ, RZ, -R6 ;  /* 0x000000ffff067224 */ /* 0x000fe200078e0a06 */
[----:B-1----:R-:W-:-:S07]  /*0410*/  HFMA2.MMA R7, R8, 1, 1, R7 ;  /* 0x3c003c0008077835 */ /* 0x002fce0000000007 */
[----:B------:R0:W1:Y:S03]  /*0420*/  SHFL.BFLY PT, R8, R7, 0x2, 0x1f ;  /* 0x0c401f0007087f89 */ /* 0x00006600000e0000 */
[----:B------:R-:W-:Y:S02]  /*0430*/  LOP3.LUT R9, R7, 0x80008000, R4, 0x78, !PT ;  /* 0x8000800007097812 */ /* 0x000fe400078e7804 */
[----:B0-----:R-:W-:-:S05]  /*0440*/  LOP3.LUT R7, R0, 0x8, RZ, 0xc0, !PT ;  /* 0x0000000800077812 */ /* 0x001fca00078ec0ff */
[----:B------:R-:W-:-:S05]  /*0450*/  IMAD.MOV R7, RZ, RZ, -R7 ;  /* 0x000000ffff077224 */ /* 0x000fca00078e0a07 */
[----:B------:R-:W-:Y:S01]  /*0460*/  SHF.R.S32.HI R7, RZ, 0x1f, R7 ;  /* 0x0000001fff077819 */ /* 0x000fe20000011407 */
[----:B-1----:R-:W-:Y:S01]  /*0470*/  HADD2 R8, R9, R8 ;  /* 0x0000000809087230 */ /* 0x002fe20000000000 */
[----:B------:R-:W-:-:S04]  /*0480*/  SHF.R.S32.HI R9, RZ, 0x1f, R6 ;  /* 0x0000001fff097819 */ /* 0x000fc80000011406 */
[----:B------:R0:W1:Y:S01]  /*0490*/  SHFL.BFLY PT, R4, R8, 0x4, 0x1f ;  /* 0x0c801f0008047f89 */ /* 0x00006200000e0000 */
[----:B------:R-:W-:Y:S02]  /*04a0*/  LOP3.LUT R9, R8, 0x80008000, R9, 0x78, !PT ;  /* 0x8000800008097812 */ /* 0x000fe400078e7809 */
[----:B0-----:R-:W-:-:S05]  /*04b0*/  LOP3.LUT R8, R0, 0x10, RZ, 0xc0, !PT ;  /* 0x0000001000087812 */ /* 0x001fca00078ec0ff */
[----:B------:R-:W-:Y:S01]  /*04c0*/  IMAD.MOV R8, RZ, RZ, -R8 ;  /* 0x000000ffff087224 */ /* 0x000fe200078e0a08 */
[----:B-1----:R-:W-:-:S04]  /*04d0*/  HFMA2.MMA R4, R9, 1, 1, R4 ;  /* 0x3c003c0009047835 */ /* 0x002fc80000000004 */
[----:B------:R-:W-:-:S03]  /*04e0*/  SHF.R.S32.HI R9, RZ, 0x1f, R8 ;  /* 0x0000001fff097819 */ /* 0x000fc60000011408 */
[----:B------:R-:W0:Y:S03]  /*04f0*/  SHFL.BFLY PT, R6, R4, 0x8, 0x1f ;  /* 0x0d001f0004067f89 */ /* 0x000e2600000e0000 */
[----:B------:R-:W-:-:S05]  /*0500*/  LOP3.LUT R7, R4, 0x80008000, R7, 0x78, !PT ;  /* 0x8000800004077812 */ /* 0x000fca00078e7807 */
[----:B0-----:R-:W-:-:S05]  /*0510*/  HADD2 R6, R7, R6 ;  /* 0x0000000607067230 */ /* 0x001fca0000000000 */
[----:B------:R-:W0:Y:S01]  /*0520*/  SHFL.BFLY PT, R7, R6, 0x10, 0x1f ;  /* 0x0e001f0006077f89 */ /* 0x000e2200000e0000 */
[----:B------:R-:W-:-:S06]  /*0530*/  LOP3.LUT R8, R6, 0x80008000, R9, 0x78, !PT ;  /* 0x8000800006087812 */ /* 0x000fcc00078e7809 */
[----:B0-----:R-:W-:-:S10]  /*0540*/  HFMA2.MMA R7, R8, 1, 1, R7 ;  /* 0x3c003c0008077835 */ /* 0x001fd40000000007 */
[----:B------:R-:W-:-:S05]  /*0550*/  HMUL2 R7, R7, 0.03125, 0.03125 ;  /* 0x2800280007077832 */ /* 0x000fca0000000000 */
[----:B------:R-:W-:Y:S01]  /*0560*/  STG.E.STRONG.GPU desc[UR4][R2.64], R7 ;  /* 0x0000000702007986 */ /* 0x000fe2000c10f904 */
[----:B------:R-:W-:Y:S05]  /*0570*/  EXIT ;  /* 0x000000000000794d */ /* 0x000fea0003800000 */
.L_x_14:
[C---:B-1----:R-:W-:Y:S02]  /*0580*/  IADD3 R8, P0, R5.reuse, R8, RZ ;  /* 0x0000000805087210 */ /* 0x042fe40007f1e0ff */
[----:B------:R-:W-:Y:S02]  /*0590*/  LEA.HI R4, R0, R0, RZ, 0x1 ;  /* 0x0000000000047211 */ /* 0x000fe400078f08ff */
[----:B--2---:R-:W-:Y:S02]  /*05a0*/  LEA.HI.X.SX32 R9, R5, R9, 0x1, P0 ;  /* 0x0000000905097211 */ /* 0x004fe400000f0eff */
[----:B------:R-:W-:-:S05]  /*05b0*/  SHF.R.S32.HI R11, RZ, 0x1, R4 ;  /* 0x00000001ff0b7819 */ /* 0x000fca0000011404 */
[----:B------:R-:W-:-:S06]  /*05c0*/  IMAD.WIDE R8, R11, 0x4, R8 ;  /* 0x000000040b087825 */ /* 0x000fcc00078e0208 */
[----:B------:R-:W2:Y:S01]  /*05d0*/  LDG.E.CONSTANT R8, desc[UR4][R8.64] ;  /* 0x0000000408087981 */ /* 0x000ea2000c1e9900 */
[----:B------:R-:W-:Y:S02]  /*05e0*/  SHF.R.S32.HI R11, RZ, 0x1f, R0 ;  /* 0x0000001fff0b7819 */ /* 0x000fe40000011400 */
        /* <DEDUP_REMOVED lines=23> */
[----:B0-----:R-:W-:-:S05]  /*0760*/  PRMT R4, R4, 0x5410, R11 ;  /* 0x0000541004047816 */ /* 0x001fca000000000b */
[----:B---3--:R-:W-:Y:S01]  /*0770*/  HMUL2 R6, R4, R7.H0_H0 ;  /* 0x2000000704067232 */ /* 0x008fe20000000000 */
[----:B------:R-:W-:-:S04]  /*0780*/  LOP3.LUT R4, R0, 0x2, RZ, 0xc0, !PT ;  /* 0x0000000200047812 */ /* 0x000fc800078ec0ff */
[----:B------:R0:W1:Y:S01]  /*0790*/  SHFL.BFLY PT, R7, R6, 0x1, 0x1f ;  /* 0x0c201f0006077f89 */ /* 0x00006200000e0000 */
[----:B------:R-:W-:Y:S01]  /*07a0*/  LOP3.LUT R8, R6, 0x80008000, R9, 0x78, !PT ;  /* 0x8000800006087812 */ /* 0x000fe200078e7809 */
[----:B------:R-:W-:-:S05]  /*07b0*/  IMAD.MOV R4, RZ, RZ, -R4 ;  /* 0x000000ffff047224 */ /* 0x000fca00078e0a04 */
        /* <DEDUP_REMOVED lines=26> */
.L_x_15:
        /* <DEDUP_REMOVED lines=10> */
.L_x_86:


//--------------------- .text._Z19q_to_fp16_kv_kernelILi4ELi4EEvPKhPK6__halfPS2_S1_S4_S5_iii --------------------------
	.section	.text._Z19q_to_fp16_kv_kernelILi4ELi4EEvPKhPK6__halfPS2_S1_S4_S5_iii,"ax",@progbits
	.align	128
        .global         _Z19q_to_fp16_kv_kernelILi4ELi4EEvPKhPK6__halfPS2_S1_S4_S5_iii
        .type           _Z19q_to_fp16_kv_kernelILi4ELi4EEvPKhPK6__halfPS2_S1_S4_S5_iii,@function
        .size           _Z19q_to_fp16_kv_kernelILi4ELi4EEvPKhPK6__halfPS2_S1_S4_S5_iii,(.L_x_87 - _Z19q_to_fp16_kv_kernelILi4ELi4EEvPKhPK6__halfPS2_S1_S4_S5_iii)
        .other          _Z19q_to_fp16_kv_kernelILi4ELi4EEvPKhPK6__halfPS2_S1_S4_S5_iii,@"STO_CUDA_ENTRY STV_DEFAULT"
_Z19q_to_fp16_kv_kernelILi4ELi4EEvPKhPK6__halfPS2_S1_S4_S5_iii:
.text._Z19q_to_fp16_kv_kernelILi4ELi4EEvPKhPK6__halfPS2_S1_S4_S5_iii:
[----:B------:R-:W-:Y:S01]  /*0000*/  LDC R1, c[0x0][0x28] ;  /* 0x00000a00ff017b82 */ /* 0x000fe20000000800 */
[----:B------:R-:W0:Y:S07]  /*0010*/  S2R R2, SR_CTAID.Z ;  /* 0x0000000000027919 */ /* 0x000e2e0000002700 */
[----:B------:R-:W1:Y:S01]  /*0020*/  LDC.64 R6, c[0x0][0x230] ;  /* 0x00008c00ff067b82 */ /* 0x000e620000000a00 */
[----:B------:R-:W-:Y:S01]  /*0030*/  ULDC.64 UR4, c[0x0][0x208] ;  /* 0x0000820000047ab9 */ /* 0x000fe20000000a00 */
[----:B------:R-:W2:Y:S01]  /*0040*/  S2R R8, SR_CTAID.X ;  /* 0x0000000000087919 */ /* 0x000ea20000002500 */
[----:B------:R-:W3:Y:S05]  /*0050*/  S2R R9, SR_CTAID.Y ;  /* 0x0000000000097919 */ /* 0x000eea0000002600 */
[----:B------:R-:W4:Y:S01]  /*0060*/  LDC.64 R4, c[0x0][0x228] ;  /* 0x00008a00ff047b82 */ /* 0x000f220000000a00 */
[----:B------:R-:W3:Y:S07]  /*0070*/  S2R R0, SR_TID.X ;  /* 0x0000000000007919 */ /* 0x000eee0000002100 */
[----:B------:R-:W2:Y:S08]  /*0080*/  LDC R11, c[0x0][0x244] ;  /* 0x00009100ff0b7b82 */ /* 0x000eb00000000800 */
[----:B------:R-:W4:Y:S01]  /*0090*/  LDC R10, c[0x0][0x248] ;  /* 0x00009200ff0a7b82 */ /* 0x000f220000000800 */
[----:B0-----:R-:W-:-:S04]  /*00a0*/  LOP3.LUT R2, R2, 0x1, RZ, 0xc0, !PT ;  /* 0x0000000102027812 */ /* 0x001fc800078ec0ff */
[----:B------:R-:W-:-:S03]  /*00b0*/  ISETP.NE.U32.AND P0, PT, R2, 0x1, PT ;  /* 0x000000010200780c */ /* 0x000fc60003f05070 */
[----:B------:R-:W0:Y:S01]  /*00c0*/  LDC.64 R2, c[0x0][0x238] ;  /* 0x00008e00ff027b82 */ /* 0x000e220000000a00 */
[----:B--2---:R-:W-:Y:S01]  /*00d0*/  IMAD R8, R8, 0x200, R11 ;  /* 0x0000020008087824 */ /* 0x004fe200078e020b */
[----:B---3--:R-:W-:-:S08]  /*00e0*/  SHF.R.S32.HI R13, RZ, 0x1f, R0 ;  /* 0x0000001fff0d7819 */ /* 0x008fd00000011400 */
[----:B-1----:R-:W1:Y:S01]  /*00f0*/  @P0 LDC R6, c[0x0][0x218] ;  /* 0x00008600ff060b82 */ /* 0x002e620000000800 */
[----:B----4-:R-:W-:Y:S01]  /*0100*/  IMAD R8, R9, R10, R8 ;  /* 0x0000000a09087224 */ /* 0x010fe200078e0208 */
[CC--:B------:R-:W-:Y:S02]  /*0110*/  LEA.HI R9, R13.reuse, R0.reuse, RZ, 0x4 ;  /* 0x000000000d097211 */ /* 0x0c0fe400078f20ff */
[----:B------:R-:W-:Y:S02]  /*0120*/  LEA.HI R13, R13, R0, RZ, 0x2 ;  /* 0x000000000d0d7211 */ /* 0x000fe400078f10ff */
[----:B------:R-:W-:Y:S02]  /*0130*/  SHF.R.S32.HI R11, RZ, 0x1f, R8 ;  /* 0x0000001fff0b7819 */ /* 0x000fe40000011408 */
[----:B------:R-:W2:Y:S01]  /*0140*/  @P0 LDC R4, c[0x0][0x210] ;  /* 0x00008400ff040b82 */ /* 0x000ea20000000800 */
[----:B------:R-:W-:Y:S02]  /*0150*/  SHF.R.S32.HI R10, RZ, 0x4, R9 ;  /* 0x00000004ff0a7819 */ /* 0x000fe40000011409 */
[----:B------:R-:W-:-:S02]  /*0160*/  LEA.HI R11, R11, R8, RZ, 0x5 ;  /* 0x000000080b0b7211 */ /* 0x000fc400078f28ff */
[----:B------:R-:W-:Y:S02]  /*0170*/  LEA.HI R9, R8, R8, RZ, 0x1 ;  /* 0x0000000808097211 */ /* 0x000fe400078f08ff */
[----:B------:R-:W-:Y:S01]  /*0180*/  LEA.HI.SX32 R11, R11, R10, 0x1b ;  /* 0x0000000a0b0b7211 */ /* 0x000fe200078fdaff */
[----:B------:R-:W1:Y:S01]  /*0190*/  @P0 LDC R7, c[0x0][0x21c] ;  /* 0x00008700ff070b82 */ /* 0x000e620000000800 */
[----:B------:R-:W-:Y:S02]  /*01a0*/  SHF.R.S32.HI R9, RZ, 0x1, R9 ;  /* 0x00000001ff097819 */ /* 0x000fe40000011409 */
[----:B------:R-:W-:Y:S02]  /*01b0*/  LOP3.LUT R15, R13, 0x1ffffffc, RZ, 0xc0, !PT ;  /* 0x1ffffffc0d0f7812 */ /* 0x000fe400078ec0ff */
[----:B------:R-:W-:-:S03]  /*01c0*/  SHF.R.S32.HI R13, RZ, 0x2, R13 ;  /* 0x00000002ff0d7819 */ /* 0x000fc6000001140d */
[----:B------:R-:W3:Y:S01]  /*01d0*/  @P0 LDC R5, c[0x0][0x214] ;  /* 0x00008500ff050b82 */ /* 0x000ee20000000800 */
[----:B------:R-:W-:-:S07]  /*01e0*/  IMAD.IADD R15, R0, 0x1, -R15 ;  /* 0x00000001000f7824 */ /* 0x000fce00078e0a0f */
[----:B0-----:R-:W0:Y:S01]  /*01f0*/  @P0 LDC R2, c[0x0][0x220] ;  /* 0x00008800ff020b82 */ /* 0x001e220000000800 */
[----:B--2---:R-:W-:-:S07]  /*0200*/  IADD3 R4, P1, R9, R4, RZ ;  /* 0x0000000409047210 */ /* 0x004fce0007f3e0ff */
[----:B------:R-:W2:Y:S01]  /*0210*/  @P0 LDC R3, c[0x0][0x224] ;  /* 0x00008900ff030b82 */ /* 0x000ea20000000800 */
[----:B-1----:R-:W-:-:S04]  /*0220*/  IMAD.WIDE R6, R11, 0x2, R6 ;  /* 0x000000020b067825 */ /* 0x002fc800078e0206 */
[----:B------:R-:W-:Y:S02]  /*0230*/  IMAD.SHL.U32 R15, R15, 0x8, RZ ;  /* 0x000000080f0f7824 */ /* 0x000fe400078e00ff */
[----:B------:R1:W5:Y:S01]  /*0240*/  LDG.E.U16.CONSTANT R6, desc[UR4][R6.64] ;  /* 0x0000000406067981 */ /* 0x000362000c1e9500 */
[----:B---3--:R-:W-:Y:S01]  /*0250*/  LEA.HI.X.SX32 R5, R9, R5, 0x1, P1 ;  /* 0x0000000509057211 */ /* 0x008fe200008f0eff */
[----:B------:R-:W-:Y:S02]  /*0260*/  VIADD R9, R15, 0x4 ;  /* 0x000000040f097836 */ /* 0x000fe40000000000 */
[----:B------:R-:W-:Y:S01]  /*0270*/  IMAD.WIDE R4, R13, 0x4, R4 ;  /* 0x000000040d047825 */ /* 0x000fe200078e0204 */
[----:B------:R-:W-:Y:S06]  /*0280*/  @P0 BRA `(.L_x_16) ;  /* 0x0000000000b40947 */ /* 0x000fec0003800000 */
[----:B------:R3:W4:Y:S01]  /*0290*/  LDG.E.CONSTANT R4, desc[UR4][R4.64] ;  /* 0x0000000404047981 */ /* 0x000722000c1e9900 */
[----:B-1----:R-:W-:Y:S01]  /*02a0*/  LOP3.LUT R7, R0, 0x2, RZ, 0xc0, !PT ;  /* 0x0000000200077812 */ /* 0x002fe200078ec0ff */
[----:B0-2---:R-:W-:-:S04]  /*02b0*/  IMAD.WIDE R2, R8, 0x2, R2 ;  /* 0x0000000208027825 */ /* 0x005fc800078e0202 */
[----:B------:R-:W-:Y:S02]  /*02c0*/  IMAD.MOV R7, RZ, RZ, -R7 ;  /* 0x000000ffff077224 */ /* 0x000fe400078e0a07 */
[C---:B------:R-:W-:Y:S01]  /*02d0*/  IMAD.WIDE R2, R0.reuse, 0x4, R2 ;  /* 0x0000000400027825 */ /* 0x040fe200078e0202 */
[----:B---3--:R-:W-:Y:S02]  /*02e0*/  LOP3.LUT R5, R0, 0x1, RZ, 0xc0, !PT ;  /* 0x0000000100057812 */ /* 0x008fe400078ec0ff */
[----:B------:R-:W-:-:S03]  /*02f0*/  SHF.R.S32.HI R7, RZ, 0x1f, R7 ;  /* 0x0000001fff077819 */ /* 0x000fc60000011407 */
        /* <DEDUP_REMOVED lines=38> */
.L_x_16:
[----:B------:R3:W4:Y:S01]  /*0560*/  LDG.E.CONSTANT R4, desc[UR4][R4.64] ;  /* 0x0000000404047981 */ /* 0x000722000c1e9900 */
[----:B0-2---:R-:W-:-:S04]  /*0570*/  IMAD.WIDE R2, R8, 0x2, R2 ;  /* 0x0000000208027825 */ /* 0x005fc800078e0202 */
[C---:B------:R-:W-:Y:S01]  /*0580*/  IMAD.WIDE R2, R0.reuse, 0x4, R2 ;  /* 0x0000000400027825 */ /* 0x040fe200078e0202 */
[----:B---3--:R-:W-:Y:S02]  /*0590*/  LOP3.LUT R5, R0, 0x1, RZ, 0xc0, !PT ;  /* 0x0000000100057812 */ /* 0x008fe400078ec0ff */
        /* <DEDUP_REMOVED lines=41> */
.L_x_17:
        /* <DEDUP_REMOVED lines=13> */
.L_x_87:


//--------------------- .text._Z25q_to_fp16_kv_paged_kernelILi8ELi8EEvPKhPK6__halfPS2_S1_S4_S5_PKiS7_iii --------------------------
	.section	.text._Z25q_to_fp16_kv_paged_kernelILi8ELi8EEvPKhPK6__halfPS2_S1_S4_S5_PKiS7_iii,"ax",@progbits
	.align	128
        .global         _Z25q_to_fp16_kv_paged_kernelILi8ELi8EEvPKhPK6__halfPS2_S1_S4_S5_PKiS7_iii
        .type           _Z25q_to_fp16_kv_paged_kernelILi8ELi8EEvPKhPK6__halfPS2_S1_S4_S5_PKiS7_iii,@function
        .size           _Z25q_to_fp16_kv_paged_kernelILi8ELi8EEvPKhPK6__halfPS2_S1_S4_S5_PKiS7_iii,(.L_x_88 - _Z25q_to_fp16_kv_paged_kernelILi8ELi8EEvPKhPK6__halfPS2_S1_S4_S5_PKiS7_iii)
        .other          _Z25q_to_fp16_kv_paged_kernelILi8ELi8EEvPKhPK6__halfPS2_S1_S4_S5_PKiS7_iii,@"STO_CUDA_ENTRY STV_DEFAULT"
_Z25q_to_fp16_kv_paged_kernelILi8ELi8EEvPKhPK6__halfPS2_S1_S4_S5_PKiS7_iii:
.text._Z25q_to_fp16_kv_paged_kernelILi8ELi8EEvPKhPK6__halfPS2_S1_S4_S5_PKiS7_iii:
[----:B------:R-:W-:Y:S01]  /*0000*/  LDC R1, c[0x0][0x28] ;  /* 0x00000a00ff017b82 */ /* 0x000fe20000000800 */
[----:B------:R-:W0:Y:S07]  /*0010*/  S2R R11, SR_CTAID.Z ;  /* 0x00000000000b7919 */ /* 0x000e2e0000002700 */
[----:B------:R-:W1:Y:S01]  /*0020*/  LDC.64 R4, c[0x0][0x240] ;  /* 0x00009000ff047b82 */ /* 0x000e620000000a00 */
[----:B------:R-:W-:-:S07]  /*0030*/  ULDC.64 UR6, c[0x0][0x208] ;  /* 0x0000820000067ab9 */ /* 0x000fce0000000a00 */
[----:B------:R-:W2:Y:S08]  /*0040*/  S2UR UR4, SR_CTAID.X ;  /* 0x00000000000479c3 */ /* 0x000eb00000002500 */
[----:B------:R-:W2:Y:S08]  /*0050*/  LDC R0, c[0x0][0x250] ;  /* 0x00009400ff007b82 */ /* 0x000eb00000000800 */
[----:B------:R-:W3:Y:S01]  /*0060*/  LDC.64 R2, c[0x0][0x248] ;  /* 0x00009200ff027b82 */ /* 0x000ee20000000a00 */
[----:B0-----:R-:W-:-:S05]  /*0070*/  SHF.R.U32.HI R7, RZ, 0x1, R11 ;  /* 0x00000001ff077819 */ /* 0x001fca000001160b */
[----:B-1----:R-:W-:-:S06]  /*0080*/  IMAD.WIDE.U32 R4, R7, 0x4, R4 ;  /* 0x0000000407047825 */ /* 0x002fcc00078e0004 */
[----:B------:R-:W4:Y:S01]  /*0090*/  LDG.E.CONSTANT R4, desc[UR6][R4.64] ;  /* 0x0000000604047981 */ /* 0x000f22000c1e9900 */
[----:B--2---:R-:W-:-:S04]  /*00a0*/  IMAD R7, R7, R0, UR4 ;  /* 0x0000000407077e24 */ /* 0x004fc8000f8e0200 */
[----:B---3--:R-:W-:Y:S01]  /*00b0*/  IMAD.WIDE R2, R7, 0x4, R2 ;  /* 0x0000000407027825 */ /* 0x008fe200078e0202 */
[----:B----4-:R-:W-:-:S13]  /*00c0*/  ISETP.NE.AND P0, PT, R4, RZ, PT ;  /* 0x000000ff0400720c */ /* 0x010fda0003f05270 */
[----:B------:R-:W-:Y:S05]  /*00d0*/  @!P0 EXIT ;  /* 0x000000000000894d */ /* 0x000fea0003800000 */
[----:B------:R-:W0:Y:S01]  /*00e0*/  LDC R15, c[0x0][0x258] ;  /* 0x00009600ff0f7b82 */ /* 0x000e220000000800 */
[----:B------:R1:W5:Y:S07]  /*00f0*/  LDG.E.CONSTANT R2, desc[UR6][R2.64] ;  /* 0x0000000602027981 */ /* 0x00036e000c1e9900 */
[----:B------:R-:W2:Y:S01]  /*0100*/  LDC R13, c[0x0][0x254] ;  /* 0x00009500ff0d7b82 */ /* 0x000ea20000000800 */
[----:B0-----:R-:W-:Y:S01]  /*0110*/  ISETP.GT.AND P0, PT, R15, 0x1ff, PT ;  /* 0x000001ff0f00780c */ /* 0x001fe20003f04270 */
[----:B--2---:R-:W-:-:S05]  /*0120*/  IMAD R5, R13, UR4, RZ ;  /* 0x000000040d057c24 */ /* 0x004fca000f8e02ff */
[----:B------:R-:W-:-:S07]  /*0130*/  VIADDMNMX R4, R5, R13, R4, PT ;  /* 0x0000000d05047246 */ /* 0x000fce0003800104 */
[----:B-1----:R-:W-:Y:S05]  /*0140*/  @P0 BRA `(.L_x_18) ;  /* 0x0000000000300947 */ /* 0x002fea0003800000 */
.L_x_19:
[----:B------:R-:W-:-:S05]  /*0150*/  IMAD R0, R5, R15, RZ ;  /* 0x0000000f05007224 */ /* 0x000fca00078e02ff */
[----:B------:R-:W-:Y:S01]  /*0160*/  LOP3.LUT P0, RZ, R0, 0x1ff, RZ, 0xc0, !PT ;  /* 0x000001ff00ff7812 */ /* 0x000fe2000780c0ff */
[----:B------:R-:W-:Y:S02]  /*0170*/  IMAD.MOV.U32 R0, RZ, RZ, R5 ;  /* 0x000000ffff007224 */ /* 0x000fe400078e0005 */
[----:B------:R-:W-:-:S10]  /*0180*/  VIADD R5, R5, 0xffffffff ;  /* 0xffffffff05057836 */ /* 0x000fd40000000000 */
[----:B------:R-:W-:Y:S05]  /*0190*/  @P0 BRA `(.L_x_19) ;  /* 0xfffffffc00ec0947 */ /* 0x000fea000383ffff */
[----:B------:R-:W-:-:S07]  /*01a0*/  IMAD.MOV.U32 R5, RZ, RZ, R0 ;  /* 0x000000ffff057224 */ /* 0x000fce00078e0000 */
.L_x_20:
[----:B------:R-:W-:-:S05]  /*01b0*/  IMAD R0, R4, R15, RZ ;  /* 0x0000000f04007224 */ /* 0x000fca00078e02ff */
[----:B------:R-:W-:Y:S01]  /*01c0*/  LOP3.LUT P0, RZ, R0, 0x1ff, RZ, 0xc0, !PT ;  /* 0x000001ff00ff7812 */ /* 0x000fe2000780c0ff */
[----:B------:R-:W-:Y:S02]  /*01d0*/  IMAD.MOV.U32 R0, RZ, RZ, R4 ;  /* 0x000000ffff007224 */ /* 0x000fe400078e0004 */
[----:B------:R-:W-:-:S10]  /*01e0*/  VIADD R4, R4, 0x1 ;  /* 0x0000000104047836 */ /* 0x000fd40000000000 */
[----:B------:R-:W-:Y:S05]  /*01f0*/  @P0 BRA `(.L_x_20) ;  /* 0xfffffffc00ec0947 */ /* 0x000fea000383ffff */
[----:B------:R-:W-:-:S07]  /*0200*/  IMAD.MOV.U32 R4, RZ, RZ, R0 ;  /* 0x000000ffff047224 */ /* 0x000fce00078e0000 */
.L_x_18:
[----:B------:R-:W-:Y:S01]  /*0210*/  VIADDMNMX R4, R4, -R5, RZ, !PT ;  /* 0x8000000504047246 */ /* 0x000fe200078001ff */
[----:B-----5:R-:W-:-:S04]  /*0220*/  IMAD R3, R2, R13, RZ ;  /* 0x0000000d02037224 */ /* 0x020fc800078e02ff */
[----:B------:R-:W-:Y:S02]  /*0230*/  IMAD.IADD R4, R4, 0x1, R3 ;  /* 0x0000000104047824 */ /* 0x000fe400078e0203 */
[-C--:B------:R-:W-:Y:S02]  /*0240*/  IMAD R8, R3, R15.reuse, RZ ;  /* 0x0000000f03087224 */ /* 0x080fe400078e02ff */
[----:B------:R-:W-:-:S05]  /*0250*/  IMAD R9, R4, R15, RZ ;  /* 0x0000000f04097224 */ /* 0x000fca00078e02ff */
[----:B------:R-:W-:-:S13]  /*0260*/  ISETP.GE.AND P0, PT, R8, R9, PT ;  /* 0x000000090800720c */ /* 0x000fda0003f06270 */
[----:B------:R-:W-:Y:S05]  /*0270*/  @P0 EXIT ;  /* 0x000000000000094d */ /* 0x000fea0003800000 */
[----:B------:R-:W0:Y:S01]  /*0280*/  LDC.64 R6, c[0x0][0x210] ;  /* 0x00008400ff067b82 */ /* 0x000e220000000a00 */
[----:B------:R-:W1:Y:S01]  /*0290*/  S2R R10, SR_TID.X ;  /* 0x00000000000a7919 */ /* 0x000e620000002100 */
[----:B------:R-:W-:Y:S01]  /*02a0*/  LOP3.LUT P0, RZ, R11, 0x1, RZ, 0xc0, !PT ;  /* 0x000000010bff7812 */ /* 0x000fe2000780c0ff */
[----:B------:R-:W-:-:S05]  /*02b0*/  IMAD R0, R2, R15, RZ ;  /* 0x0000000f02007224 */ /* 0x000fca00078e02ff */
[----:B------:R-:W2:Y:S08]  /*02c0*/  S2UR UR4, SR_CTAID.Y ;  /* 0x00000000000479c3 */ /* 0x000eb00000002600 */
[----:B------:R-:W3:Y:S08]  /*02d0*/  LDC.64 R4, c[0x0][0x220] ;  /* 0x00008800ff047b82 */ /* 0x000ef00000000a00 */
[----:B0-----:R-:W0:Y:S01]  /*02e0*/  @P0 LDC R6, c[0x0][0x228] ;  /* 0x00008a00ff060b82 */ /* 0x001e220000000800 */
[----:B--2---:R-:W-:-:S07]  /*02f0*/  USHF.L.U32 UR4, UR4, 0x9, URZ ;  /* 0x0000000904047899 */ /* 0x004fce000800063f */
[----:B------:R-:W2:Y:S01]  /*0300*/  @P0 LDC R7, c[0x0][0x22c] ;  /* 0x00008b00ff070b82 */ /* 0x000ea20000000800 */
[C---:B-1----:R-:W-:Y:S02]  /*0310*/  LEA.HI R16, R10.reuse, R10, RZ, 0x1 ;  /* 0x0000000a0a107211 */ /* 0x042fe400078f08ff */
[----:B------:R-:W-:Y:S01]  /*0320*/  LOP3.LUT R17, R10, 0x8, RZ, 0xc0, !PT ;  /* 0x000000080a117812 */ /* 0x000fe200078ec0ff */
[----:B------:R-:W-:Y:S01]  /*0330*/  IMAD R0, R0, R13, UR4 ;  /* 0x0000000400007e24 */ /* 0x000fe2000f8e020d */
[----:B------:R-:W-:-:S03]  /*0340*/  SHF.R.S32.HI R11, RZ, 0x1, R16 ;  /* 0x00000001ff0b7819 */ /* 0x000fc60000011410 */
[----:B---3--:R-:W1:Y:S01]  /*0350*/  @P0 LDC R4, c[0x0][0x238] ;  /* 0x00008e00ff040b82 */ /* 0x008e620000000800 */
[--C-:B------:R-:W-:Y:S01]  /*0360*/  IMAD.MOV.U32 R12, RZ, RZ, R0.reuse ;  /* 0x000000ffff0c7224 */ /* 0x100fe200078e0000 */
[----:B------:R-:W-:Y:S01]  /*0370*/  SHF.R.S32.HI R13, RZ, 0x1f, R0 ;  /* 0x0000001fff0d7819 */ /* 0x000fe20000011400 */
[----:B------:R-:W-:Y:S02]  /*0380*/  IMAD.MOV R17, RZ, RZ, -R17 ;  /* 0x000000ffff117224 */ /* 0x000fe400078e0a11 */
[----:B------:R-:W-:-:S03]  /*0390*/  IMAD.WIDE R14, R10, 0x2, R12 ;  /* 0x000000020a0e7825 */ /* 0x000fc600078e020c */
[----:B------:R-:W3:Y:S01]  /*03a0*/  LDC.64 R2, c[0x0][0x218] ;  /* 0x00008600ff027b82 */ /* 0x000ee20000000a00 */
[----:B------:R-:W-:Y:S01]  /*03b0*/  SHF.R.S32.HI R17, RZ, 0x1f, R17 ;  /* 0x0000001fff117819 */ /* 0x000fe20000011411 */
[----:B------:R-:W-:Y:S01]  /*03c0*/  IMAD.WIDE R12, R11, 0x4, R12 ;  /* 0x000000040b0c7825 */ /* 0x000fe200078e020c */
[----:B------:R-:W-:Y:S02]  /*03d0*/  SHF.R.S32.HI R11, RZ, 0x1f, R10 ;  /* 0x0000001fff0b7819 */ /* 0x000fe4000001140a */
[----:B------:R-:W-:-:S03]  /*03e0*/  LOP3.LUT R17, R17, 0x80008000, RZ, 0xc0, !PT ;  /* 0x8000800011117812 */ /* 0x000fc600078ec0ff */
[----:B------:R-:W4:Y:S01]  /*03f0*/  @P0 LDC R5, c[0x0][0x23c] ;  /* 0x00008f00ff050b82 */ /* 0x000f220000000800 */
[----:B0-----:R-:W-:Y:S02]  /*0400*/  IADD3 R6, P2, R12, R6, RZ ;  /* 0x000000060c067210 */ /* 0x001fe40007f5e0ff */
[----:B------:R-:W-:Y:S02]  /*0410*/  LOP3.LUT R12, R10, 0x1, RZ, 0xc0, !PT ;  /* 0x000000010a0c7812 */ /* 0x000fe400078ec0ff */
[----:B------:R-:W-:Y:S01]  /*0420*/  LEA.HI R11, R11, R10, RZ, 0x4 ;  /* 0x0000000a0b0b7211 */ /* 0x000fe200078f20ff */
[----:B--2---:R-:W-:Y:S01]  /*0430*/  IMAD.X R7, R13, 0x1, R7, P2 ;  /* 0x000000010d077824 */ /* 0x004fe200010e0607 */
[----:B------:R-:W-:Y:S02]  /*0440*/  LOP3.LUT R13, R16, 0xffffffe, RZ, 0xc0, !PT ;  /* 0x0ffffffe100d7812 */ /* 0x000fe400078ec0ff */
[----:B-1----:R-:W-:Y:S02]  /*0450*/  LEA R4, P1, R14, R4, 0x1 ;  /* 0x000000040e047211 */ /* 0x002fe400078208ff */
[----:B------:R-:W-:Y:S01]  /*0460*/  LOP3.LUT R16, R10, 0x4, RZ, 0xc0, !PT ;  /* 0x000000040a107812 */ /* 0x000fe200078ec0ff */
[----:B---3--:R-:W0:Y:S04]  /*0470*/  @P0 LDC R2, c[0x0][0x230] ;  /* 0x00008c00ff020b82 */ /* 0x008e280000000800 */
[----:B------:R-:W-:-:S05]  /*0480*/  IMAD.MOV R16, RZ, RZ, -R16 ;  /* 0x000000ffff107224 */ /* 0x000fca00078e0a10 */
[----:B------:R-:W-:Y:S01]  /*0490*/  SHF.R.S32.HI R16, RZ, 0x1f, R16 ;  /* 0x0000001fff107819 */ /* 0x000fe20000011410 */
[----:B------:R-:W1:Y:S01]  /*04a0*/  @P0 LDC R3, c[0x0][0x234] ;  /* 0x00008d00ff030b82 */ /* 0x000e620000000800 */
[----:B----4-:R-:W-:Y:S01]  /*04b0*/  LEA.HI.X R5, R14, R5, R15, 0x1, P1 ;  /* 0x000000050e057211 */ /* 0x010fe200008f0c0f */
[C---:B------:R-:W-:Y:S01]  /*04c0*/  IMAD.IADD R14, R10.reuse, 0x1, -R13 ;  /* 0x000000010a0e7824 */ /* 0x040fe200078e0a0d */
[C---:B------:R-:W-:Y:S01]  /*04d0*/  LOP3.LUT R15, R10.reuse, 0x2, RZ, 0xc0, !PT ;  /* 0x000000020a0f7812 */ /* 0x040fe200078ec0ff */
[----:B------:R-:W-:Y:S01]  /*04e0*/  IMAD.MOV R13, RZ, RZ, -R12 ;  /* 0x000000ffff0d7224 */ /* 0x000fe200078e0a0c */
[----:B------:R-:W-:Y:S01]  /*04f0*/  LOP3.LUT R10, R10, 0x10, RZ, 0xc0, !PT ;  /* 0x000000100a0a7812 */ /* 0x000fe200078ec0ff */
[----:B------:R-:W-:Y:S01]  /*0500*/  IMAD.SHL.U32 R14, R14, 0x10, RZ ;  /* 0x000000100e0e7824 */ /* 0x000fe200078e00ff */
[----:B------:R-:W-:Y:S01]  /*0510*/  SHF.R.S32.HI R12, RZ, 0x4, R11 ;  /* 0x00000004ff0c7819 */ /* 0x000fe2000001140b */
[----:B------:R-:W-:Y:S01]  /*0520*/  IMAD.MOV R15, RZ, RZ, -R15 ;  /* 0x000000ffff0f7224 */ /* 0x000fe200078e0a0f */
[----:B------:R-:W-:Y:S01]  /*0530*/  LOP3.LUT R13, R13, 0x80008000, RZ, 0xc0, !PT ;  /* 0x800080000d0d7812 */ /* 0x000fe200078ec0ff */
[----:B------:R-:W-:Y:S01]  /*0540*/  IMAD.MOV R10, RZ, RZ, -R10 ;  /* 0x000000ffff0a7224 */ /* 0x000fe200078e0a0a */
[----:B------:R-:W-:Y:S01]  /*0550*/  LOP3.LUT R16, R16, 0x80008000, RZ, 0xc0, !PT ;  /* 0x8000800010107812 */ /* 0x000fe200078ec0ff */
[----:B------:R-:W-:Y:S01]  /*0560*/  VIADD R19, R14, 0x8 ;  /* 0x000000080e137836 */ /* 0x000fe20000000000 */
[----:B------:R-:W-:-:S02]  /*0570*/  SHF.R.S32.HI R15, RZ, 0x1f, R15 ;  /* 0x0000001fff0f7819 */ /* 0x000fc4000001140f */
[----:B------:R-:W-:Y:S02]  /*0580*/  SHF.R.S32.HI R18, RZ, 0x1f, R10 ;  /* 0x0000001fff127819 */ /* 0x000fe4000001140a */
[----:B------:R-:W-:Y:S02]  /*0590*/  LOP3.LUT R15, R15, 0x80008000, RZ, 0xc0, !PT ;  /* 0x800080000f0f7812 */ /* 0x000fe400078ec0ff */
[----:B------:R-:W-:-:S07]  /*05a0*/  LOP3.LUT R18, R18, 0x80008000, RZ, 0xc0, !PT ;  /* 0x8000800012127812 */ /* 0x000fce00078ec0ff */
.L_x_23:
[----:B------:R-:W-:Y:S01]  /*05b0*/  ISETP.GE.AND P2, PT, R0, R9, PT ;  /* 0x000000090000720c */ /* 0x000fe20003f46270 */
[----:B------:R-:W-:-:S05]  /*05c0*/  VIADD R8, R8, 0x20000 ;  /* 0x0002000008087836 */ /* 0x000fca0000000000 */
[----:B------:R-:W-:-:S07]  /*05d0*/  ISETP.GE.AND P1, PT, R8, R9, PT ;  /* 0x000000090800720c */ /* 0x000fce0003f26270 */
[----:B------:R-:W-:Y:S06]  /*05e0*/  @P2 BRA `(.L_x_21) ;  /* 0x0000000000fc2947 */ /* 0x000fec0003800000 */
[----:B------:R-:W-:-:S04]  /*05f0*/  SHF.R.S32.HI R11, RZ, 0x1f, R0 ;  /* 0x0000001fff0b7819 */ /* 0x000fc80000011400 */
[----:B------:R-:W-:-:S04]  /*0600*/  LEA.HI R11, R11, R0, RZ, 0x5 ;  /* 0x000000000b0b7211 */ /* 0x000fc800078f28ff */
[----:B------:R-:W-:-:S05]  /*0610*/  LEA.HI.SX32 R11, R11, R12, 0x1b ;  /* 0x0000000c0b0b7211 */ /* 0x000fca00078fdaff */
[----:B01----:R-:W-:-:S06]  /*0620*/  IMAD.WIDE R10, R11, 0x2, R2 ;  /* 0x000000020b0a7825 */ /* 0x003fcc00078e0202 */
[----:B------:R0:W5:Y:S01]  /*0630*/  LDG.E.U16.CONSTANT R10, desc[UR6][R10.64] ;  /* 0x000000060a0a7981 */ /* 0x000162000c1e9500 */
[----:B------:R-:W-:Y:S05]  /*0640*/  @!P0 BRA `(.L_x_22) ;  /* 0x0000000000748947 */ /* 0x000fea0003800000 */
[----:B0-----:R-:W2:Y:S02]  /*0650*/  LDG.E.CONSTANT R11, desc[UR6][R6.64] ;  /* 0x00000006060b7981 */ /* 0x001ea4000c1e9900 */
[--C-:B--2---:R-:W-:Y:S02]  /*0660*/  SHF.R.U32.HI R20, RZ, R19, R11.reuse ;  /* 0x00000013ff147219 */ /* 0x104fe4000001160b */
        /* <DEDUP_REMOVED lines=10> */
[----:B------:R-:W-:-:S06]  /*0710*/  LOP3.LUT R22, R13, R10, RZ, 0x3c, !PT ;  /* 0x0000000a0d167212 */ /* 0x000fcc00078e3cff */
[----:B0-----:R-:W-:-:S07]  /*0720*/  HFMA2.MMA R22, R22, 1, 1, R21 ;  /* 0x3c003c0016167835 */ /* 0x001fce0000000015 */
[----:B------:R-:W0:Y:S03]  /*0730*/  SHFL.BFLY PT, R21, R22, 0x2, 0x1f ;  /* 0x0c401f0016157f89 */ /* 0x000e2600000e0000 */
[----:B------:R-:W-:-:S05]  /*0740*/  LOP3.LUT R24, R15, R22, RZ, 0x3c, !PT ;  /* 0x000000160f187212 */ /* 0x000fca00078e3cff */
[----:B0-----:R-:W-:-:S05]  /*0750*/  HADD2 R21, R24, R21 ;  /* 0x0000001518157230 */ /* 0x001fca0000000000 */
        /* <DEDUP_REMOVED lines=8> */
[----:B0-----:R-:W-:-:S10]  /*07e0*/  HFMA2.MMA R10, R23, 1, 1, R10 ;  /* 0x3c003c00170a7835 */ /* 0x001fd4000000000a */
[----:B------:R-:W-:-:S05]  /*07f0*/  HMUL2 R23, R10, 0.03125, 0.03125 ;  /* 0x280028000a177832 */ /* 0x000fca0000000000 */
[----:B------:R2:W-:Y:S01]  /*0800*/  STG.E.STRONG.GPU desc[UR6][R4.64], R23 ;  /* 0x0000001704007986 */ /* 0x0005e2000c10f906 */
[----:B------:R-:W-:Y:S05]  /*0810*/  BRA `(.L_x_21) ;  /* 0x0000000000707947 */ /* 0x000fea0003800000 */
.L_x_22:
        /* <DEDUP_REMOVED lines=27> */
[----:B------:R3:W-:Y:S02]  /*09d0*/  STG.E.STRONG.GPU desc[UR6][R4.64], R23 ;  /* 0x0000001704007986 */ /* 0x0007e4000c10f906 */
.L_x_21:
[----:B--23--:R-:W-:Y:S01]  /*09e0*/  IADD3 R4, P2, R4, 0x40000, RZ ;  /* 0x0004000004047810 */ /* 0x00cfe20007f5e0ff */
[----:B------:R-:W-:Y:S01]  /*09f0*/  VIADD R0, R0, 0x20000 ;  /* 0x0002000000007836 */ /* 0x000fe20000000000 */
[----:B------:R-:W-:-:S03]  /*0a00*/  IADD3 R6, P3, R6, 0x20000, RZ ;  /* 0x0002000006067810 */ /* 0x000fc60007f7e0ff */
[----:B------:R-:W-:Y:S02]  /*0a10*/  IMAD.X R5, RZ, RZ, R5, P2 ;  /* 0x000000ffff057224 */ /* 0x000fe400010e0605 */
[----:B------:R-:W-:Y:S01]  /*0a20*/  IMAD.X R7, RZ, RZ, R7, P3 ;  /* 0x000000ffff077224 */ /* 0x000fe200018e0607 */
[----:B------:R-:W-:Y:S07]  /*0a30*/  @!P1 BRA `(.L_x_23) ;  /* 0xfffffff800dc9947 */ /* 0x000fee000383ffff */
[----:B------:R-:W-:Y:S05]  /*0a40*/  EXIT ;  /* 0x000000000000794d */ /* 0x000fea0003800000 */
.L_x_24:
        /* <DEDUP_REMOVED lines=11> */
.L_x_88:


//--------------------- .text._Z25q_to_fp16_kv_paged_kernelILi8ELi4EEvPKhPK6__halfPS2_S1_S4_S5_PKiS7_iii --------------------------
	.section	.text._Z25q_to_fp16_kv_paged_kernelILi8ELi4EEvPKhPK6__halfPS2_S1_S4_S5_PKiS7_iii,"ax",@progbits
	.align	128
        .global         _Z25q_to_fp16_kv_paged_kernelILi8ELi4EEvPKhPK6__halfPS2_S1_S4_S5_PKiS7_iii
        .type           _Z25q_to_fp16_kv_paged_kernelILi8ELi4EEvPKhPK6__halfPS2_S1_S4_S5_PKiS7_iii,@function
        .size           _Z25q_to_fp16_kv_paged_kernelILi8ELi4EEvPKhPK6__halfPS2_S1_S4_S5_PKiS7_iii,(.L_x_89 - _Z25q_to_fp16_kv_paged_kernelILi8ELi4EEvPKhPK6__halfPS2_S1_S4_S5_PKiS7_iii)
        .other          _Z25q_to_fp16_kv_paged_kernelILi8ELi4EEvPKhPK6__halfPS2_S1_S4_S5_PKiS7_iii,@"STO_CUDA_ENTRY STV_DEFAULT"
_Z25q_to_fp16_kv_paged_kernelILi8ELi4EEvPKhPK6__halfPS2_S1_S4_S5_PKiS7_iii:
.text._Z25q_to_fp16_kv_paged_kernelILi8ELi4EEvPKhPK6__halfPS2_S1_S4_S5_PKiS7_iii:
        /* <DEDUP_REMOVED lines=14> */
[----:B------:R-:W0:Y:S01]  /*00e0*/  LDC.64 R14, c[0x0][0x218] ;  /* 0x00008600ff0e7b82 */ /* 0x000e220000000a00 */
[----:B------:R1:W5:Y:S01]  /*00f0*/  LDG.E.CONSTANT R2, desc[UR6][R2.64] ;  /* 0x0000000602027981 */ /* 0x000362000c1e9900 */
[----:B------:R-:W-:-:S06]  /*0100*/  LOP3.LUT P0, RZ, R6, 0x1, RZ, 0xc0, !PT ;  /* 0x0000000106ff7812 */ /* 0x000fcc000780c0ff */
[----:B------:R-:W2:Y:S08]  /*0110*/  LDC.64 R12, c[0x0][0x210] ;  /* 0x00008400ff0c7b82 */ /* 0x000eb00000000a00 */
[----:B------:R-:W3:Y:S08]  /*0120*/  LDC R9, c[0x0][0x258] ;  /* 0x00009600ff097b82 */ /* 0x000ef00000000800 */
[----:B------:R-:W1:Y:S08]  /*0130*/  LDC R5, c[0x0][0x254] ;  /* 0x00009500ff057b82 */ /* 0x000e700000000800 */
[----:B0-----:R-:W0:Y:S08]  /*0140*/  @P0 LDC R14, c[0x0][0x230] ;  /* 0x00008c00ff0e0b82 */ /* 0x001e300000000800 */
[----:B------:R-:W4:Y:S01]  /*0150*/  @P0 LDC R15, c[0x0][0x234] ;  /* 0x00008d00ff0f0b82 */ /* 0x000f220000000800 */
[----:B---3--:R-:W-:-:S07]  /*0160*/  ISETP.GT.AND P1, PT, R9, 0x1ff, PT ;  /* 0x000001ff0900780c */ /* 0x008fce0003f24270 */
[----:B--2---:R-:W2:Y:S01]  /*0170*/  @P0 LDC R12, c[0x0][0x228] ;  /* 0x00008a00ff0c0b82 */ /* 0x004ea20000000800 */
[----:B-1----:R-:W-:-:S05]  /*0180*/  IMAD R3, R5, UR4, RZ ;  /* 0x0000000405037c24 */ /* 0x002fca000f8e02ff */
[----:B------:R-:W-:Y:S02]  /*0190*/  VIADDMNMX R4, R3, R5, R4, PT ;  /* 0x0000000503047246 */ /* 0x000fe40003800104 */
[----:B------:R-:W1:Y:S01]  /*01a0*/  @P0 LDC R13, c[0x0][0x22c] ;  /* 0x00008b00ff0d0b82 */ /* 0x000e620000000800 */
[----:B------:R-:W-:Y:S05]  /*01b0*/  @P1 BRA `(.L_x_25) ;  /* 0x0000000000301947 */ /* 0x000fea0003800000 */
.L_x_26:
[----:B------:R-:W-:-:S05]  /*01c0*/  IMAD R0, R3, R9, RZ ;  /* 0x0000000903007224 */ /* 0x000fca00078e02ff */
[----:B------:R-:W-:Y:S01]  /*01d0*/  LOP3.LUT P1, RZ, R0, 0x1ff, RZ, 0xc0, !PT ;  /* 0x000001ff00ff7812 */ /* 0x000fe2000782c0ff */
[----:B------:R-:W-:Y:S02]  /*01e0*/  IMAD.MOV.U32 R0, RZ, RZ, R3 ;  /* 0x000000ffff007224 */ /* 0x000fe400078e0003 */
[----:B------:R-:W-:-:S10]  /*01f0*/  VIADD R3, R3, 0xffffffff ;  /* 0xffffffff03037836 */ /* 0x000fd40000000000 */
[----:B------:R-:W-:Y:S05]  /*0200*/  @P1 BRA `(.L_x_26) ;  /* 0xfffffffc00ec1947 */ /* 0x000fea000383ffff */
[----:B------:R-:W-:-:S07]  /*0210*/  IMAD.MOV.U32 R3, RZ, RZ, R0 ;  /* 0x000000ffff037224 */ /* 0x000fce00078e0000 */
.L_x_27:
[----:B------:R-:W-:-:S05]  /*0220*/  IMAD R0, R4, R9, RZ ;  /* 0x0000000904007224 */ /* 0x000fca00078e02ff */
[----:B------:R-:W-:Y:S01]  /*0230*/  LOP3.LUT P1, RZ, R0, 0x1ff, RZ, 0xc0, !PT ;  /* 0x000001ff00ff7812 */ /* 0x000fe2000782c0ff */
[----:B------:R-:W-:Y:S02]  /*0240*/  IMAD.MOV.U32 R0, RZ, RZ, R4 ;  /* 0x000000ffff007224 */ /* 0x000fe400078e0004 */
[----:B------:R-:W-:-:S10]  /*0250*/  VIADD R4, R4, 0x1 ;  /* 0x0000000104047836 */ /* 0x000fd40000000000 */
[----:B------:R-:W-:Y:S05]  /*0260*/  @P1 BRA `(.L_x_27) ;  /* 0xfffffffc00ec1947 */ /* 0x000fea000383ffff */
[----:B------:R-:W-:-:S07]  /*0270*/  IMAD.MOV.U32 R4, RZ, RZ, R0 ;  /* 0x000000ffff047224 */ /* 0x000fce00078e0000 */
.L_x_25:
[----:B------:R-:W-:Y:S01]  /*0280*/  VIADDMNMX R3, R4, -R3, RZ, !PT ;  /* 0x8000000304037246 */ /* 0x000fe200078001ff */
[----:B-----5:R-:W-:-:S04]  /*0290*/  IMAD R0, R2, R5, RZ ;  /* 0x0000000502007224 */ /* 0x020fc800078e02ff */
[----:B------:R-:W-:Y:S02]  /*02a0*/  IMAD.IADD R3, R3, 0x1, R0 ;  /* 0x0000000103037824 */ /* 0x000fe400078e0200 */
[-C--:B------:R-:W-:Y:S02]  /*02b0*/  IMAD R7, R0, R9.reuse, RZ ;  /* 0x0000000900077224 */ /* 0x080fe400078e02ff */
[----:B------:R-:W-:-:S05]  /*02c0*/  IMAD R0, R3, R9, RZ ;  /* 0x0000000903007224 */ /* 0x000fca00078e02ff */
[----:B------:R-:W-:-:S13]  /*02d0*/  ISETP.GE.AND P1, PT, R7, R0, PT ;  /* 0x000000000700720c */ /* 0x000fda0003f26270 */
[----:B------:R-:W-:Y:S05]  /*02e0*/  @P1 EXIT ;  /* 0x000000000000194d */ /* 0x000fea0003800000 */
[----:B------:R-:W3:Y:S01]  /*02f0*/  LDC.64 R16, c[0x0][0x220] ;  /* 0x00008800ff107b82 */ /* 0x000ee20000000a00 */
[----:B------:R-:W5:Y:S01]  /*0300*/  S2R R6, SR_TID.X ;  /* 0x0000000000067919 */ /* 0x000f620000002100 */
[----:B------:R-:W-:-:S06]  /*0310*/  IMAD R2, R2, R9, RZ ;  /* 0x0000000902027224 */ /* 0x000fcc00078e02ff */
[----:B------:R-:W0:Y:S08]  /*0320*/  S2UR UR4, SR_CTAID.Y ;  /* 0x00000000000479c3 */ /* 0x000e300000002600 */
[----:B---3--:R-:W3:Y:S01]  /*0330*/  @P0 LDC R16, c[0x0][0x238] ;  /* 0x00008e00ff100b82 */ /* 0x008ee20000000800 */
[----:B0-----:R-:W-:-:S07]  /*0340*/  USHF.L.U32 UR4, UR4, 0x9, URZ ;  /* 0x0000000904047899 */ /* 0x001fce000800063f */
[----:B------:R-:W0:Y:S01]  /*0350*/  @P0 LDC R17, c[0x0][0x23c] ;  /* 0x00008f00ff110b82 */ /* 0x000e220000000800 */
[-C--:B-----5:R-:W-:Y:S02]  /*0360*/  LEA.HI R10, R6, R6.reuse, RZ, 0x1 ;  /* 0x00000006060a7211 */ /* 0x0a0fe400078f08ff */
[----:B------:R-:W-:Y:S01]  /*0370*/  SHF.R.S32.HI R11, RZ, 0x1f, R6 ;  /* 0x0000001fff0b7819 */ /* 0x000fe20000011406 */
[----:B------:R-:W-:Y:S01]  /*0380*/  IMAD R2, R2, R5, UR4 ;  /* 0x0000000402027e24 */ /* 0x000fe2000f8e0205 */
[----:B------:R-:W-:Y:S02]  /*0390*/  SHF.R.S32.HI R5, RZ, 0x1, R10 ;  /* 0x00000001ff057819 */ /* 0x000fe4000001140a */
[----:B------:R-:W-:Y:S02]  /*03a0*/  LEA.HI R23, R11, R6, RZ, 0x2 ;  /* 0x000000060b177211 */ /* 0x000fe400078f10ff */
[----:B------:R-:W-:Y:S02]  /*03b0*/  SHF.R.S32.HI R3, RZ, 0x1f, R2 ;  /* 0x0000001fff037819 */ /* 0x000fe40000011402 */
[----:B------:R-:W-:-:S02]  /*03c0*/  LOP3.LUT R21, R23, 0x1ffffffc, RZ, 0xc0, !PT ;  /* 0x1ffffffc17157812 */ /* 0x000fc400078ec0ff */
[C---:B------:R-:W-:Y:S01]  /*03d0*/  LOP3.LUT R18, R6.reuse, 0x2, RZ, 0xc0, !PT ;  /* 0x0000000206127812 */ /* 0x040fe200078ec0ff */
[C-C-:B------:R-:W-:Y:S01]  /*03e0*/  IMAD.WIDE R8, R6.reuse, 0x2, R2.reuse ;  /* 0x0000000206087825 */ /* 0x140fe200078e0202 */
[----:B------:R-:W-:Y:S02]  /*03f0*/  LOP3.LUT R19, R6, 0x4, RZ, 0xc0, !PT ;  /* 0x0000000406137812 */ /* 0x000fe400078ec0ff */
[----:B------:R-:W-:Y:S01]  /*0400*/  LEA.HI R11, R11, R6, RZ, 0x4 ;  /* 0x000000060b0b7211 */ /* 0x000fe200078f20ff */
[----:B------:R-:W-:Y:S01]  /*0410*/  IMAD.WIDE R4, R5, 0x4, R2 ;  /* 0x0000000405047825 */ /* 0x000fe200078e0202 */
[----:B---3--:R-:W-:Y:S02]  /*0420*/  LEA R16, P1, R8, R16, 0x1 ;  /* 0x0000001008107211 */ /* 0x008fe400078208ff */
[----:B------:R-:W-:Y:S01]  /*0430*/  SHF.R.S32.HI R23, RZ, 0x2, R23 ;  /* 0x00000002ff177819 */ /* 0x000fe20000011417 */
[----:B------:R-:W-:Y:S01]  /*0440*/  IMAD.MOV.U32 R3, RZ, RZ, R7 ;  /* 0x000000ffff037224 */ /* 0x000fe200078e0007 */
[----:B------:R-:W-:Y:S01]  /*0450*/  LOP3.LUT R7, R10, 0xffffffe, RZ, 0xc0, !PT ;  /* 0x0ffffffe0a077812 */ /* 0x000fe200078ec0ff */
[----:B------:R-:W-:Y:S01]  /*0460*/  IMAD.IADD R21, R6, 0x1, -R21 ;  /* 0x0000000106157824 */ /* 0x000fe200078e0a15 */
[----:B0-----:R-:W-:Y:S01]  /*0470*/  LEA.HI.X R17, R8, R17, R9, 0x1, P1 ;  /* 0x0000001108117211 */ /* 0x001fe200008f0c09 */
[----:B------:R-:W-:Y:S01]  /*0480*/  IMAD.MOV R19, RZ, RZ, -R19 ;  /* 0x000000ffff137224 */ /* 0x000fe200078e0a13 */
[C---:B------:R-:W-:Y:S01]  /*0490*/  LOP3.LUT R9, R6.reuse, 0x1, RZ, 0xc0, !PT ;  /* 0x0000000106097812 */ /* 0x040fe200078ec0ff */
[C---:B------:R-:W-:Y:S01]  /*04a0*/  IMAD.IADD R8, R6.reuse, 0x1, -R7 ;  /* 0x0000000106087824 */ /* 0x040fe200078e0a07 */
[C---:B------:R-:W-:Y:S01]  /*04b0*/  LOP3.LUT R10, R6.reuse, 0x8, RZ, 0xc0, !PT ;  /* 0x00000008060a7812 */ /* 0x040fe200078ec0ff */
[----:B------:R-:W-:Y:S01]  /*04c0*/  IMAD.SHL.U32 R21, R21, 0x8, RZ ;  /* 0x0000000815157824 */ /* 0x000fe200078e00ff */
[----:B------:R-:W-:Y:S01]  /*04d0*/  LOP3.LUT R6, R6, 0x10, RZ, 0xc0, !PT ;  /* 0x0000001006067812 */ /* 0x000fe200078ec0ff */
[----:B------:R-:W-:Y:S01]  /*04e0*/  IMAD.MOV R7, RZ, RZ, -R9 ;  /* 0x000000ffff077224 */ /* 0x000fe200078e0a09 */
[----:B--2---:R-:W-:Y:S01]  /*04f0*/  IADD3 R4, P2, R4, R12, RZ ;  /* 0x0000000c04047210 */ /* 0x004fe20007f5e0ff */
[----:B------:R-:W-:Y:S01]  /*0500*/  IMAD.MOV R9, RZ, RZ, -R18 ;  /* 0x000000ffff097224 */ /* 0x000fe200078e0a12 */
[----:B------:R-:W-:Y:S01]  /*0510*/  SHF.R.S32.HI R22, RZ, 0x1f, R23 ;  /* 0x0000001fff167819 */ /* 0x000fe20000011417 */
[----:B------:R-:W-:Y:S01]  /*0520*/  IMAD.MOV R18, RZ, RZ, -R10 ;  /* 0x000000ffff127224 */ /* 0x000fe200078e0a0a */
[----:B------:R-:W-:Y:S01]  /*0530*/  SHF.R.S32.HI R10, RZ, 0x1f, R19 ;  /* 0x0000001fff0a7819 */ /* 0x000fe20000011413 */
[----:B------:R-:W-:Y:S01]  /*0540*/  IMAD.MOV R20, RZ, RZ, -R6 ;  /* 0x000000ffff147224 */ /* 0x000fe200078e0a06 */
[----:B------:R-:W-:Y:S01]  /*0550*/  SHF.R.S32.HI R6, RZ, 0x4, R11 ;  /* 0x00000004ff067819 */ /* 0x000fe2000001140b */
[----:B------:R-:W-:Y:S01]  /*0560*/  IMAD.SHL.U32 R8, R8, 0x10, RZ ;  /* 0x0000001008087824 */ /* 0x000fe200078e00ff */
[----:B------:R-:W-:Y:S01]  /*0570*/  SHF.R.S32.HI R9, RZ, 0x1f, R9 ;  /* 0x0000001fff097819 */ /* 0x000fe20000011409 */
[----:B-1----:R-:W-:Y:S01]  /*0580*/  IMAD.X R5, R5, 0x1, R13, P2 ;  /* 0x0000000105057824 */ /* 0x002fe200010e060d */
[----:B------:R-:W-:Y:S01]  /*0590*/  SHF.R.S32.HI R11, RZ, 0x1f, R18 ;  /* 0x0000001fff0b7819 */ /* 0x000fe20000011412 */
[----:B------:R-:W-:Y:S01]  /*05a0*/  VIADD R24, R8, 0x8 ;  /* 0x0000000808187836 */ /* 0x000fe20000000000 */
[----:B------:R-:W-:Y:S01]  /*05b0*/  SHF.R.S32.HI R20, RZ, 0x1f, R20 ;  /* 0x0000001fff147819 */ /* 0x000fe20000011414 */
[----:B------:R-:W-:Y:S01]  /*05c0*/  VIADD R25, R21, 0x4 ;  /* 0x0000000415197836 */ /* 0x000fe20000000000 */
[C---:B------:R-:W-:Y:S01]  /*05d0*/  SHF.L.U64.HI R22, R23.reuse, 0x2, R22 ;  /* 0x0000000217167819 */ /* 0x040fe20000010216 */
[----:B------:R-:W-:Y:S01]  /*05e0*/  IMAD.SHL.U32 R23, R23, 0x4, RZ ;  /* 0x0000000417177824 */ /* 0x000fe200078e00ff */
[----:B------:R-:W-:-:S02]  /*05f0*/  LOP3.LUT R7, R7, 0x80008000, RZ, 0xc0, !PT ;  /* 0x8000800007077812 */ /* 0x000fc400078ec0ff */
[----:B------:R-:W-:Y:S02]  /*0600*/  LOP3.LUT R9, R9, 0x80008000, RZ, 0xc0, !PT ;  /* 0x8000800009097812 */ /* 0x000fe400078ec0ff */
[----:B------:R-:W-:Y:S02]  /*0610*/  LOP3.LUT R10, R10, 0x80008000, RZ, 0xc0, !PT ;  /* 0x800080000a0a7812 */ /* 0x000fe400078ec0ff */
[----:B------:R-:W-:Y:S02]  /*0620*/  LOP3.LUT R11, R11, 0x80008000, RZ, 0xc0, !PT ;  /* 0x800080000b0b7812 */ /* 0x000fe400078ec0ff */
[----:B------:R-:W-:-:S07]  /*0630*/  LOP3.LUT R20, R20, 0x80008000, RZ, 0xc0, !PT ;  /* 0x8000800014147812 */ /* 0x000fce00078ec0ff */
.L_x_30:
[----:B------:R-:W-:Y:S01]  /*0640*/  ISETP.GE.AND P2, PT, R2, R0, PT ;  /* 0x000000000200720c */ /* 0x000fe20003f46270 */
[----:B------:R-:W-:-:S05]  /*0650*/  VIADD R3, R3, 0x20000 ;  /* 0x0002000003037836 */ /* 0x000fca0000000000 */
[----:B------:R-:W-:-:S07]  /*0660*/  ISETP.GE.AND P1, PT, R3, R0, PT ;  /* 0x000000000300720c */ /* 0x000fce0003f26270 */
[----:B------:R-:W-:Y:S06]  /*0670*/  @P2 BRA `(.L_x_28) ;  /* 0x0000000400242947 */ /* 0x000fec0003800000 */
[----:B------:R-:W-:Y:S05]  /*0680*/  @!P0 BRA `(.L_x_29) ;  /* 0x00000000009c8947 */ /* 0x000fea0003800000 */
[----:B------:R-:W-:-:S04]  /*0690*/  LEA.HI R18, R2, R2, RZ, 0x1 ;  /* 0x0000000202127211 */ /* 0x000fc800078f08ff */
[----:B------:R-:W-:-:S04]  /*06a0*/  SHF.R.S32.HI R18, RZ, 0x1, R18 ;  /* 0x00000001ff127819 */ /* 0x000fc80000011412 */
[--C-:B------:R-:W-:Y:S02]  /*06b0*/  SHF.R.S32.HI R19, RZ, 0x1f, R18.reuse ;  /* 0x0000001fff137819 */ /* 0x100fe40000011412 */
[----:B------:R-:W-:-:S04]  /*06c0*/  IADD3 R18, P2, P3, R23, R12, R18 ;  /* 0x0000000c17127210 */ /* 0x000fc80007b5e012 */
[----:B------:R-:W-:-:S05]  /*06d0*/  IADD3.X R19, R22, R13, R19, P2, P3 ;  /* 0x0000000d16137210 */ /* 0x000fca00017e6413 */
[----:B------:R-:W2:Y:S02]  /*06e0*/  LDG.E.CONSTANT R18, desc[UR6][R18.64] ;  /* 0x0000000612127981 */ /* 0x000ea4000c1e9900 */
[----:B--2---:R-:W-:-:S04]  /*06f0*/  SHF.R.U32.HI R26, RZ, R25, R18 ;  /* 0x00000019ff1a7219 */ /* 0x004fc80000011612 */
[----:B------:R-:W-:Y:S02]  /*0700*/  LOP3.LUT R27, R26, 0xf, RZ, 0xc0, !PT ;  /* 0x0000000f1a1b7812 */ /* 0x000fe400078ec0ff */
[----:B------:R-:W-:-:S03]  /*0710*/  SHF.R.U32.HI R26, RZ, R21, R18 ;  /* 0x00000015ff1a7219 */ /* 0x000fc60000011612 */
[----:B------:R-:W-:Y:S01]  /*0720*/  VIADD R29, R27, 0xfffffff8 ;  /* 0xfffffff81b1d7836 */ /* 0x000fe20000000000 */
[----:B------:R-:W-:-:S03]  /*0730*/  LOP3.LUT R27, R26, 0xf, RZ, 0xc0, !PT ;  /* 0x0000000f1a1b7812 */ /* 0x000fc600078ec0ff */
[----:B------:R-:W-:Y:S02]  /*0740*/  I2F.F16 R26, R29 ;  /* 0x0000001d001a7306 */ /* 0x000fe40000200c00 */
[----:B------:R-:W-:Y:S01]  /*0750*/  VIADD R28, R27, 0xfffffff8 ;  /* 0xfffffff81b1c7836 */ /* 0x000fe20000000000 */
[----:B------:R-:W-:-:S04]  /*0760*/  SHF.R.S32.HI R27, RZ, 0x1f, R2 ;  /* 0x0000001fff1b7819 */ /* 0x000fc80000011402 */
[----:B------:R-:W-:Y:S01]  /*0770*/  LEA.HI R27, R27, R2, RZ, 0x5 ;  /* 0x000000021b1b7211 */ /* 0x000fe200078f28ff */
[----:B------:R-:W0:Y:S03]  /*0780*/  I2F.F16 R28, R28 ;  /* 0x0000001c001c7306 */ /* 0x000e260000200c00 */
[----:B------:R-:W-:-:S05]  /*0790*/  LEA.HI.SX32 R19, R27, R6, 0x1b ;  /* 0x000000061b137211 */ /* 0x000fca00078fdaff */
[----:B----4-:R-:W-:-:S06]  /*07a0*/  IMAD.WIDE R18, R19, 0x2, R14 ;  /* 0x0000000213127825 */ /* 0x010fcc00078e020e */
[----:B------:R-:W2:Y:S01]  /*07b0*/  LDG.E.U16.CONSTANT R18, desc[UR6][R18.64] ;  /* 0x0000000612127981 */ /* 0x000ea2000c1e9500 */
[----:B0-----:R-:W-:-:S05]  /*07c0*/  PRMT R27, R28, 0x5410, R26 ;  /* 0x000054101c1b7816 */ /* 0x001fca000000001a */
[----:B--2---:R-:W-:-:S05]  /*07d0*/  HMUL2 R26, R27, R18.H0_H0 ;  /* 0x200000121b1a7232 */ /* 0x004fca0000000000 */
[----:B------:R-:W0:Y:S01]  /*07e0*/  SHFL.BFLY PT, R27, R26, 0x1, 0x1f ;  /* 0x0c201f001a1b7f89 */ /* 0x000e2200000e0000 */
[----:B------:R-:W-:-:S06]  /*07f0*/  LOP3.LUT R29, R7, R26, RZ, 0x3c, !PT ;  /* 0x0000001a071d7212 */ /* 0x000fcc00078e3cff */
[----:B0-----:R-:W-:-:S07]  /*0800*/  HFMA2.MMA R27, R29, 1, 1, R27 ;  /* 0x3c003c001d1b7835 */ /* 0x001fce000000001b */
[----:B------:R-:W0:Y:S03]  /*0810*/  SHFL.BFLY PT, R28, R27, 0x2, 0x1f ;  /* 0x0c401f001b1c7f89 */ /* 0x000e2600000e0000 */
[----:B------:R-:W-:-:S05]  /*0820*/  LOP3.LUT R29, R9, R27, RZ, 0x3c, !PT ;  /* 0x0000001b091d7212 */ /* 0x000fca00078e3cff */
[----:B0-----:R-:W-:-:S05]  /*0830*/  HADD2 R29, R29, R28 ;  /* 0x0000001c1d1d7230 */ /* 0x001fca0000000000 */
[----:B------:R0:W1:Y:S02]  /*0840*/  SHFL.BFLY PT, R28, R29, 0x4, 0x1f ;  /* 0x0c801f001d1c7f89 */ /* 0x00006400000e0000 */
[----:B0-----:R-:W-:-:S06]  /*0850*/  LOP3.LUT R29, R10, R29, RZ, 0x3c, !PT ;  /* 0x0000001d0a1d7212 */ /* 0x001fcc00078e3cff */
[----:B-1----:R-:W-:-:S07]  /*0860*/  HFMA2.MMA R28, R29, 1, 1, R28 ;  /* 0x3c003c001d1c7835 */ /* 0x002fce000000001c */
        /* <DEDUP_REMOVED lines=9> */
.L_x_29:
[----:B------:R-:W2:Y:S01]  /*0900*/  LDG.E.CONSTANT R19, desc[UR6][R4.64] ;  /* 0x0000000604137981 */ /* 0x000ea2000c1e9900 */
[----:B------:R-:W-:-:S04]  /*0910*/  SHF.R.S32.HI R29, RZ, 0x1f, R2 ;  /* 0x0000001fff1d7819 */ /* 0x000fc80000011402 */
[----:B------:R-:W-:-:S04]  /*0920*/  LEA.HI R29, R29, R2, RZ, 0x5 ;  /* 0x000000021d1d7211 */ /* 0x000fc800078f28ff */
[----:B------:R-:W-:Y:S02]  /*0930*/  LEA.HI.SX32 R29, R29, R6, 0x1b ;  /* 0x000000061d1d7211 */ /* 0x000fe400078fdaff */
[--C-:B--2---:R-:W-:Y:S02]  /*0940*/  SHF.R.U32.HI R18, RZ, R24, R19.reuse ;  /* 0x00000018ff127219 */ /* 0x104fe40000011613 */
[----:B------:R-:W-:Y:S02]  /*0950*/  SHF.R.U32.HI R19, RZ, R8, R19 ;  /* 0x00000008ff137219 */ /* 0x000fe40000011613 */
[----:B------:R-:W-:Y:S02]  /*0960*/  LOP3.LUT R18, R18, 0xff, RZ, 0xc0, !PT ;  /* 0x000000ff12127812 */ /* 0x000fe400078ec0ff */
[----:B------:R-:W-:-:S03]  /*0970*/  LOP3.LUT R19, R19, 0xff, RZ, 0xc0, !PT ;  /* 0x000000ff13137812 */ /* 0x000fc600078ec0ff */
[----:B------:R-:W-:Y:S02]  /*0980*/  VIADD R27, R18, 0xffffff80 ;  /* 0xffffff80121b7836 */ /* 0x000fe40000000000 */
[----:B------:R-:W-:Y:S02]  /*0990*/  VIADD R26, R19, 0xffffff80 ;  /* 0xffffff80131a7836 */ /* 0x000fe40000000000 */
[----:B------:R-:W-:Y:S08]  /*09a0*/  I2F.F16 R18, R27 ;  /* 0x0000001b00127306 */ /* 0x000ff00000200c00 */
[----:B------:R-:W0:Y:S02]  /*09b0*/  I2F.F16 R19, R26 ;  /* 0x0000001a00137306 */ /* 0x000e240000200c00 */
[----:B0-----:R-:W-:Y:S01]  /*09c0*/  PRMT R28, R19, 0x5410, R18 ;  /* 0x00005410131c7816 */ /* 0x001fe20000000012 */
[----:B----4-:R-:W-:-:S06]  /*09d0*/  IMAD.WIDE R18, R29, 0x2, R14 ;  /* 0x000000021d127825 */ /* 0x010fcc00078e020e */
[----:B------:R-:W2:Y:S02]  /*09e0*/  LDG.E.U16.CONSTANT R19, desc[UR6][R18.64] ;  /* 0x0000000612137981 */ /* 0x000ea4000c1e9500 */
        /* <DEDUP_REMOVED lines=18> */
.L_x_28:
[----:B------:R-:W-:Y:S01]  /*0b10*/  IADD3 R4, P3, R4, 0x20000, RZ ;  /* 0x0002000004047810 */ /* 0x000fe20007f7e0ff */
[----:B------:R-:W-:Y:S01]  /*0b20*/  VIADD R2, R2, 0x20000 ;  /* 0x0002000002027836 */ /* 0x000fe20000000000 */
[----:B01----:R-:W-:-:S03]  /*0b30*/  IADD3 R16, P2, R16, 0x40000, RZ ;  /* 0x0004000010107810 */ /* 0x003fc60007f5e0ff */
[----:B------:R-:W-:Y:S02]  /*0b40*/  IMAD.X R5, RZ, RZ, R5, P3 ;  /* 0x000000ffff057224 */ /* 0x000fe400018e0605 */
[----:B------:R-:W-:Y:S01]  /*0b50*/  IMAD.X R17, RZ, RZ, R17, P2 ;  /* 0x000000ffff117224 */ /* 0x000fe200010e0611 */
[----:B------:R-:W-:Y:S07]  /*0b60*/  @!P1 BRA `(.L_x_30) ;  /* 0xfffffff800b49947 */ /* 0x000fee000383ffff */
[----:B------:R-:W-:Y:S05]  /*0b70*/  EXIT ;  /* 0x000000000000794d */ /* 0x000fea0003800000 */
.L_x_31:
        /* <DEDUP_REMOVED lines=16> */
.L_x_89:


//--------------------- .text._Z25q_to_fp16_kv_paged_kernelILi4ELi4EEvPKhPK6__halfPS2_S1_S4_S5_PKiS7_iii --------------------------
	.section	.text._Z25q_to_fp16_kv_paged_kernelILi4ELi4EEvPKhPK6__halfPS2_S1_S4_S5_PKiS7_iii,"ax",@progbits
	.align	128
        .global         _Z25q_to_fp16_kv_paged_kernelILi4ELi4EEvPKhPK6__halfPS2_S1_S4_S5_PKiS7_iii
        .type           _Z25q_to_fp16_kv_paged_kernelILi4ELi4EEvPKhPK6__halfPS2_S1_S4_S5_PKiS7_iii,@function
        .size           _Z25q_to_fp16_kv_paged_kernelILi4ELi4EEvPKhPK6__halfPS2_S1_S4_S5_PKiS7_iii,(.L_x_90 - _Z25q_to_fp16_kv_paged_kernelILi4ELi4EEvPKhPK6__halfPS2_S1_S4_S5_PKiS7_iii)
        .other          _Z25q_to_fp16_kv_paged_kernelILi4ELi4EEvPKhPK6__halfPS2_S1_S4_S5_PKiS7_iii,@"STO_CUDA_ENTRY STV_DEFAULT"
_Z25q_to_fp16_kv_paged_kernelILi4ELi4EEvPKhPK6__halfPS2_S1_S4_S5_PKiS7_iii:
.text._Z25q_to_fp16_kv_paged_kernelILi4ELi4EEvPKhPK6__halfPS2_S1_S4_S5_PKiS7_iii:
        /* <DEDUP_REMOVED lines=21> */
.L_x_33:
[----:B------:R-:W-:-:S05]  /*0150*/  IMAD R0, R5, R11, RZ ;  /* 0x0000000b05007224 */ /* 0x000fca00078e02ff */
[----:B------:R-:W-:Y:S01]  /*0160*/  LOP3.LUT P0, RZ, R0, 0x1ff, RZ, 0xc0, !PT ;  /* 0x000001ff00ff7812 */ /* 0x000fe2000780c0ff */
[----:B------:R-:W-:Y:S02]  /*0170*/  IMAD.MOV.U32 R0, RZ, RZ, R5 ;  /* 0x000000ffff007224 */ /* 0x000fe400078e0005 */
[----:B------:R-:W-:-:S10]  /*0180*/  VIADD R5, R5, 0xffffffff ;  /* 0xffffffff05057836 */ /* 0x000fd40000000000 */
[----:B------:R-:W-:Y:S05]  /*0190*/  @P0 BRA `(.L_x_33) ;  /* 0xfffffffc00ec0947 */ /* 0x000fea000383ffff */
[----:B------:R-:W-:-:S07]  /*01a0*/  IMAD.MOV.U32 R5, RZ, RZ, R0 ;  /* 0x000000ffff057224 */ /* 0x000fce00078e0000 */
.L_x_34:
[----:B------:R-:W-:-:S05]  /*01b0*/  IMAD R0, R4, R11, RZ ;  /* 0x0000000b04007224 */ /* 0x000fca00078e02ff */
[----:B------:R-:W-:Y:S01]  /*01c0*/  LOP3.LUT P0, RZ, R0, 0x1ff, RZ, 0xc0, !PT ;  /* 0x000001ff00ff7812 */ /* 0x000fe2000780c0ff */
[----:B------:R-:W-:Y:S02]  /*01d0*/  IMAD.MOV.U32 R0, RZ, RZ, R4 ;  /* 0x000000ffff007224 */ /* 0x000fe400078e0004 */
[----:B------:R-:W-:-:S10]  /*01e0*/  VIADD R4, R4, 0x1 ;  /* 0x0000000104047836 */ /* 0x000fd40000000000 */
[----:B------:R-:W-:Y:S05]  /*01f0*/  @P0 BRA `(.L_x_34) ;  /* 0xfffffffc00ec0947 */ /* 0x000fea000383ffff */
[----:B------:R-:W-:-:S07]  /*0200*/  IMAD.MOV.U32 R4, RZ, RZ, R0 ;  /* 0x000000ffff047224 */ /* 0x000fce00078e0000 */
.L_x_32:
        /* <DEDUP_REMOVED lines=8> */
[----:B------:R-:W-:Y:S01]  /*0290*/  LOP3.LUT P0, RZ, R8, 0x1, RZ, 0xc0, !PT ;  /* 0x0000000108ff7812 */ /* 0x000fe2000780c0ff */
[----:B------:R-:W-:Y:S01]  /*02a0*/  IMAD R0, R2, R11, RZ ;  /* 0x0000000b02007224 */ /* 0x000fe200078e02ff */
[----:B------:R-:W1:Y:S05]  /*02b0*/  S2R R8, SR_TID.X ;  /* 0x0000000000087919 */ /* 0x000e6a0000002100 */
[----:B------:R-:W2:Y:S08]  /*02c0*/  S2UR UR4, SR_CTAID.Y ;  /* 0x00000000000479c3 */ /* 0x000eb00000002600 */
[----:B------:R-:W3:Y:S08]  /*02d0*/  LDC.64 R4, c[0x0][0x218] ;  /* 0x00008600ff047b82 */ /* 0x000ef00000000a00 */
[----:B0-----:R-:W0:Y:S01]  /*02e0*/  @P0 LDC R6, c[0x0][0x238] ;  /* 0x00008e00ff060b82 */ /* 0x001e220000000800 */
[----:B--2---:R-:W-:-:S07]  /*02f0*/  USHF.L.U32 UR4, UR4, 0x9, URZ ;  /* 0x0000000904047899 */ /* 0x004fce000800063f */
[----:B------:R-:W2:Y:S01]  /*0300*/  @P0 LDC R7, c[0x0][0x23c] ;  /* 0x00008f00ff070b82 */ /* 0x000ea20000000800 */
[C---:B-1----:R-:W-:Y:S02]  /*0310*/  LOP3.LUT R15, R8.reuse, 0x2, RZ, 0xc0, !PT ;  /* 0x00000002080f7812 */ /* 0x042fe400078ec0ff */
[----:B------:R-:W-:Y:S01]  /*0320*/  LOP3.LUT R16, R8, 0x4, RZ, 0xc0, !PT ;  /* 0x0000000408107812 */ /* 0x000fe200078ec0ff */
[----:B------:R-:W-:Y:S01]  /*0330*/  IMAD R0, R0, R9, UR4 ;  /* 0x0000000400007e24 */ /* 0x000fe2000f8e0209 */
[----:B------:R-:W-:Y:S01]  /*0340*/  SHF.R.S32.HI R9, RZ, 0x1f, R8 ;  /* 0x0000001fff097819 */ /* 0x000fe20000011408 */
[----:B------:R-:W-:Y:S02]  /*0350*/  IMAD.MOV R15, RZ, RZ, -R15 ;  /* 0x000000ffff0f7224 */ /* 0x000fe400078e0a0f */
[----:B------:R-:W1:Y:S01]  /*0360*/  LDC.64 R2, c[0x0][0x210] ;  /* 0x00008400ff027b82 */ /* 0x000e620000000a00 */
[--C-:B------:R-:W-:Y:S01]  /*0370*/  IMAD.MOV.U32 R10, RZ, RZ, R0.reuse ;  /* 0x000000ffff0a7224 */ /* 0x100fe200078e0000 */
[----:B------:R-:W-:Y:S01]  /*0380*/  SHF.R.S32.HI R11, RZ, 0x1f, R0 ;  /* 0x0000001fff0b7819 */ /* 0x000fe20000011400 */
[----:B------:R-:W-:Y:S01]  /*0390*/  IMAD.MOV R16, RZ, RZ, -R16 ;  /* 0x000000ffff107224 */ /* 0x000fe200078e0a10 */
[----:B------:R-:W-:-:S02]  /*03a0*/  LOP3.LUT R17, R8, 0x8, RZ, 0xc0, !PT ;  /* 0x0000000808117812 */ /* 0x000fc400078ec0ff */
[----:B------:R-:W-:Y:S01]  /*03b0*/  LEA.HI R14, R9, R8, RZ, 0x4 ;  /* 0x00000008090e7211 */ /* 0x000fe200078f20ff */
[----:B------:R-:W-:Y:S01]  /*03c0*/  IMAD.WIDE R10, R8, 0x2, R10 ;  /* 0x00000002080a7825 */ /* 0x000fe200078e020a */
[----:B---3--:R-:W3:Y:S01]  /*03d0*/  @P0 LDC R4, c[0x0][0x230] ;  /* 0x00008c00ff040b82 */ /* 0x008ee20000000800 */
[----:B------:R-:W-:Y:S02]  /*03e0*/  SHF.R.S32.HI R16, RZ, 0x1f, R16 ;  /* 0x0000001fff107819 */ /* 0x000fe40000011410 */
[----:B------:R-:W-:Y:S02]  /*03f0*/  SHF.R.S32.HI R14, RZ, 0x4, R14 ;  /* 0x00000004ff0e7819 */ /* 0x000fe4000001140e */
[----:B0-----:R-:W-:Y:S02]  /*0400*/  LEA R6, P1, R10, R6, 0x1 ;  /* 0x000000060a067211 */ /* 0x001fe400078208ff */
[----:B------:R-:W-:Y:S01]  /*0410*/  LOP3.LUT R16, R16, 0x80008000, RZ, 0xc0, !PT ;  /* 0x8000800010107812 */ /* 0x000fe200078ec0ff */
[----:B------:R-:W0:Y:S01]  /*0420*/  @P0 LDC R5, c[0x0][0x234] ;  /* 0x00008d00ff050b82 */ /* 0x000e220000000800 */
[----:B--2---:R-:W-:-:S02]  /*0430*/  LEA.HI.X R7, R10, R7, R11, 0x1, P1 ;  /* 0x000000070a077211 */ /* 0x004fc400008f0c0b */
[----:B------:R-:W-:Y:S01]  /*0440*/  LEA.HI R10, R9, R8, RZ, 0x2 ;  /* 0x00000008090a7211 */ /* 0x000fe200078f10ff */
[----:B------:R-:W-:Y:S01]  /*0450*/  IMAD.MOV R9, RZ, RZ, -R17 ;  /* 0x000000ffff097224 */ /* 0x000fe200078e0a11 */
[----:B------:R-:W-:Y:S02]  /*0460*/  LOP3.LUT R11, R8, 0x1, RZ, 0xc0, !PT ;  /* 0x00000001080b7812 */ /* 0x000fe400078ec0ff */
[----:B------:R-:W-:Y:S01]  /*0470*/  LOP3.LUT R19, R10, 0x1ffffffc, RZ, 0xc0, !PT ;  /* 0x1ffffffc0a137812 */ /* 0x000fe200078ec0ff */
[----:B-1----:R-:W1:Y:S01]  /*0480*/  @P0 LDC R2, c[0x0][0x228] ;  /* 0x00008a00ff020b82 */ /* 0x002e620000000800 */
[----:B------:R-:W-:Y:S01]  /*0490*/  SHF.R.S32.HI R10, RZ, 0x2, R10 ;  /* 0x00000002ff0a7819 */ /* 0x000fe2000001140a */
[----:B------:R-:W-:Y:S01]  /*04a0*/  IMAD.MOV R11, RZ, RZ, -R11 ;  /* 0x000000ffff0b7224 */ /* 0x000fe200078e0a0b */
[----:B------:R-:W-:Y:S01]  /*04b0*/  SHF.R.S32.HI R17, RZ, 0x1f, R15 ;  /* 0x0000001fff117819 */ /* 0x000fe2000001140f */
[C---:B------:R-:W-:Y:S01]  /*04c0*/  IMAD.IADD R19, R8.reuse, 0x1, -R19 ;  /* 0x0000000108137824 */ /* 0x040fe200078e0a13 */
[----:B------:R-:W-:Y:S01]  /*04d0*/  LOP3.LUT R8, R8, 0x10, RZ, 0xc0, !PT ;  /* 0x0000001008087812 */ /* 0x000fe200078ec0ff */
[----:B------:R-:W-:Y:S01]  /*04e0*/  IMAD.SHL.U32 R21, R10, 0x4, RZ ;  /* 0x000000040a157824 */ /* 0x000fe200078e00ff */
[----:B------:R-:W-:Y:S01]  /*04f0*/  SHF.R.S32.HI R15, RZ, 0x1f, R9 ;  /* 0x0000001fff0f7819 */ /* 0x000fe20000011409 */
[----:B------:R-:W2:Y:S01]  /*0500*/  @P0 LDC R3, c[0x0][0x22c] ;  /* 0x00008b00ff030b82 */ /* 0x000ea20000000800 */
[----:B------:R-:W-:Y:S01]  /*0510*/  SHF.R.S32.HI R9, RZ, 0x1f, R10 ;  /* 0x0000001fff097819 */ /* 0x000fe2000001140a */
[----:B------:R-:W-:Y:S01]  /*0520*/  IMAD.MOV R8, RZ, RZ, -R8 ;  /* 0x000000ffff087224 */ /* 0x000fe200078e0a08 */
[----:B------:R-:W-:Y:S01]  /*0530*/  LOP3.LUT R18, R11, 0x80008000, RZ, 0xc0, !PT ;  /* 0x800080000b127812 */ /* 0x000fe200078ec0ff */
[----:B------:R-:W-:Y:S01]  /*0540*/  IMAD.SHL.U32 R19, R19, 0x8, RZ ;  /* 0x0000000813137824 */ /* 0x000fe200078e00ff */
[----:B------:R-:W-:-:S02]  /*0550*/  LOP3.LUT R17, R17, 0x80008000, RZ, 0xc0, !PT ;  /* 0x8000800011117812 */ /* 0x000fc400078ec0ff */
[----:B------:R-:W-:Y:S01]  /*0560*/  SHF.R.S32.HI R20, RZ, 0x1f, R8 ;  /* 0x0000001fff147819 */ /* 0x000fe20000011408 */
[----:B------:R-:W-:Y:S01]  /*0570*/  VIADD R23, R19, 0x4 ;  /* 0x0000000413177836 */ /* 0x000fe20000000000 */
[----:B------:R-:W-:Y:S02]  /*0580*/  LOP3.LUT R15, R15, 0x80008000, RZ, 0xc0, !PT ;  /* 0x800080000f0f7812 */ /* 0x000fe400078ec0ff */
[----:B------:R-:W-:Y:S02]  /*0590*/  LOP3.LUT R20, R20, 0x80008000, RZ, 0xc0, !PT ;  /* 0x8000800014147812 */ /* 0x000fe400078ec0ff */
[----:B---3--:R-:W-:-:S07]  /*05a0*/  SHF.L.U64.HI R22, R10, 0x2, R9 ;  /* 0x000000020a167819 */ /* 0x008fce0000010209 */
.L_x_37:
[----:B------:R-:W-:Y:S01]  /*05b0*/  ISETP.GE.AND P2, PT, R0, R13, PT ;  /* 0x0000000d0000720c */ /* 0x000fe20003f46270 */
[----:B------:R-:W-:-:S05]  /*05c0*/  VIADD R12, R12, 0x20000 ;  /* 0x000200000c0c7836 */ /* 0x000fca0000000000 */
[----:B------:R-:W-:-:S07]  /*05d0*/  ISETP.GE.AND P1, PT, R12, R13, PT ;  /* 0x0000000d0c00720c */ /* 0x000fce0003f26270 */
[----:B------:R-:W-:Y:S06]  /*05e0*/  @P2 BRA `(.L_x_35) ;  /* 0x0000000400102947 */ /* 0x000fec0003800000 */
[----:B------:R-:W-:-:S04]  /*05f0*/  SHF.R.S32.HI R9, RZ, 0x1f, R0 ;  /* 0x0000001fff097819 */ /* 0x000fc80000011400 */
[-C--:B------:R-:W-:Y:S02]  /*0600*/  LEA.HI R9, R9, R0.reuse, RZ, 0x5 ;  /* 0x0000000009097211 */ /* 0x080fe400078f28ff */
[----:B------:R-:W-:Y:S02]  /*0610*/  LEA.HI R8, R0, R0, RZ, 0x1 ;  /* 0x0000000000087211 */ /* 0x000fe400078f08ff */
[----:B------:R-:W-:Y:S02]  /*0620*/  LEA.HI.SX32 R9, R9, R14, 0x1b ;  /* 0x0000000e09097211 */ /* 0x000fe400078fdaff */
[----:B------:R-:W-:-:S03]  /*0630*/  SHF.R.S32.HI R8, RZ, 0x1, R8 ;  /* 0x00000001ff087819 */ /* 0x000fc60000011408 */
[----:B0-----:R-:W-:Y:S01]  /*0640*/  IMAD.WIDE R10, R9, 0x2, R4 ;  /* 0x00000002090a7825 */ /* 0x001fe200078e0204 */
[--C-:B------:R-:W-:Y:S02]  /*0650*/  SHF.R.S32.HI R9, RZ, 0x1f, R8.reuse ;  /* 0x0000001fff097819 */ /* 0x100fe40000011408 */
[----:B-1----:R-:W-:-:S03]  /*0660*/  IADD3 R8, P2, P3, R21, R2, R8 ;  /* 0x0000000215087210 */ /* 0x002fc60007b5e008 */
[----:B------:R0:W5:Y:S01]  /*0670*/  LDG.E.U16.CONSTANT R10, desc[UR6][R10.64] ;  /* 0x000000060a0a7981 */ /* 0x000162000c1e9500 */
[----:B--2---:R-:W-:Y:S01]  /*0680*/  IADD3.X R9, R22, R3, R9, P2, P3 ;  /* 0x0000000316097210 */ /* 0x004fe200017e6409 */
[----:B------:R-:W-:Y:S08]  /*0690*/  @!P0 BRA `(.L_x_36) ;  /* 0x0000000000748947 */ /* 0x000ff00003800000 */
[----:B------:R-:W0:Y:S02]  /*06a0*/  LDG.E.CONSTANT R8, desc[UR6][R8.64] ;  /* 0x0000000608087981 */ /* 0x000e24000c1e9900 */
[----:B0-----:R-:W-:-:S04]  /*06b0*/  SHF.R.U32.HI R11, RZ, R23, R8 ;  /* 0x00000017ff0b7219 */ /* 0x001fc80000011608 */
[----:B------:R-:W-:Y:S02]  /*06c0*/  LOP3.LUT R24, R11, 0xf, RZ, 0xc0, !PT ;  /* 0x0000000f0b187812 */ /* 0x000fe400078ec0ff */
[----:B------:R-:W-:-:S03]  /*06d0*/  SHF.R.U32.HI R11, RZ, R19, R8 ;  /* 0x00000013ff0b7219 */ /* 0x000fc60000011608 */
[----:B------:R-:W-:Y:S01]  /*06e0*/  VIADD R24, R24, 0xfffffff8 ;  /* 0xfffffff818187836 */ /* 0x000fe20000000000 */
[----:B------:R-:W-:-:S05]  /*06f0*/  LOP3.LUT R11, R11, 0xf, RZ, 0xc0, !PT ;  /* 0x0000000f0b0b7812 */ /* 0x000fca00078ec0ff */
[----:B------:R-:W-:Y:S01]  /*0700*/  VIADD R11, R11, 0xfffffff8 ;  /* 0xfffffff80b0b7836 */ /* 0x000fe20000000000 */
        /* <DEDUP_REMOVED lines=22> */
.L_x_36:
        /* <DEDUP_REMOVED lines=28> */
.L_x_35:
[----:B---34-:R-:W-:Y:S01]  /*0a30*/  IADD3 R6, P2, R6, 0x40000, RZ ;  /* 0x0004000006067810 */ /* 0x018fe20007f5e0ff */
[----:B------:R-:W-:-:S04]  /*0a40*/  VIADD R0, R0, 0x20000 ;  /* 0x0002000000007836 */ /* 0x000fc80000000000 */
[----:B------:R-:W-:Y:S01]  /*0a50*/  IMAD.X R7, RZ, RZ, R7, P2 ;  /* 0x000000ffff077224 */ /* 0x000fe200010e0607 */
[----:B------:R-:W-:Y:S07]  /*0a60*/  @!P1 BRA `(.L_x_37) ;  /* 0xfffffff800d09947 */ /* 0x000fee000383ffff */
[----:B------:R-:W-:Y:S05]  /*0a70*/  EXIT ;  /* 0x000000000000794d */ /* 0x000fea0003800000 */
.L_x_38:
        /* <DEDUP_REMOVED lines=16> */
.L_x_90:


//--------------------- .text._Z19fp16_to_q_kv_kernelILi8ELi8EEvPK6__halfPhPS0_S2_S3_S4_iii --------------------------
	.section	.text._Z19fp16_to_q_kv_kernelILi8ELi8EEvPK6__halfPhPS0_S2_S3_S4_iii,"ax",@progbits
	.align	128
        .global         _Z19fp16_to_q_kv_kernelILi8ELi8EEvPK6__halfPhPS0_S2_S3_S4_iii
        .type           _Z19fp16_to_q_kv_kernelILi8ELi8EEvPK6__halfPhPS0_S2_S3_S4_iii,@function
        .size           _Z19fp16_to_q_kv_kernelILi8ELi8EEvPK6__halfPhPS0_S2_S3_S4_iii,(.L_x_91 - _Z19fp16_to_q_kv_kernelILi8ELi8EEvPK6__halfPhPS0_S2_S3_S4_iii)
        .other          _Z19fp16_to_q_kv_kernelILi8ELi8EEvPK6__halfPhPS0_S2_S3_S4_iii,@"STO_CUDA_ENTRY STV_DEFAULT"
_Z19fp16_to_q_kv_kernelILi8ELi8EEvPK6__halfPhPS0_S2_S3_S4_iii:
.text._Z19fp16_to_q_kv_kernelILi8ELi8EEvPK6__halfPhPS0_S2_S3_S4_iii:
[----:B------:R-:W-:Y:S01]  /*0000*/  LDC R1, c[0x0][0x28] ;  /* 0x00000a00ff017b82 */ /* 0x000fe20000000800 */
[----:B------:R-:W0:Y:S07]  /*0010*/  S2R R0, SR_CTAID.Z ;  /* 0x0000000000007919 */ /* 0x000e2e0000002700 */
[----:B------:R-:W1:Y:S01]  /*0020*/  LDC.64 R4, c[0x0][0x228] ;  /* 0x00008a00ff047b82 */ /* 0x000e620000000a00 */
[----:B------:R-:W-:Y:S01]  /*0030*/  ULDC.64 UR8, c[0x0][0x208] ;  /* 0x0000820000087ab9 */ /* 0x000fe20000000a00 */
[----:B------:R-:W2:Y:S01]  /*0040*/  S2R R8, SR_CTAID.X ;  /* 0x0000000000087919 */ /* 0x000ea20000002500 */
[----:B------:R-:W3:Y:S05]  /*0050*/  S2R R3, SR_CTAID.Y ;  /* 0x0000000000037919 */ /* 0x000eea0000002600 */
[----:B------:R-:W2:Y:S08]  /*0060*/  LDC R7, c[0x0][0x244] ;  /* 0x00009100ff077b82 */ /* 0x000eb00000000800 */
[----:B------:R-:W3:Y:S01]  /*0070*/  LDC R2, c[0x0][0x248] ;  /* 0x00009200ff027b82 */ /* 0x000ee20000000800 */
[----:B0-----:R-:W-:-:S04]  /*0080*/  LOP3.LUT R0, R0, 0x1, RZ, 0xc0, !PT ;  /* 0x0000000100007812 */ /* 0x001fc800078ec0ff */
[----:B------:R-:W-:Y:S01]  /*0090*/  ISETP.NE.U32.AND P0, PT, R0, 0x1, PT ;  /* 0x000000010000780c */ /* 0x000fe20003f05070 */
[----:B--2---:R-:W-:Y:S01]  /*00a0*/  IMAD R8, R8, 0x200, R7 ;  /* 0x0000020008087824 */ /* 0x004fe200078e0207 */
[----:B------:R-:W0:Y:S03]  /*00b0*/  S2R R0, SR_TID.X ;  /* 0x0000000000007919 */ /* 0x000e260000002100 */
[----:B---3--:R-:W-:-:S08]  /*00c0*/  IMAD R8, R3, R2, R8 ;  /* 0x0000000203087224 */ /* 0x008fd000078e0208 */
[----:B-1----:R-:W1:Y:S08]  /*00d0*/  @P0 LDC R4, c[0x0][0x210] ;  /* 0x00008400ff040b82 */ /* 0x002e700000000800 */
[----:B------:R-:W2:Y:S01]  /*00e0*/  @P0 LDC R5, c[0x0][0x214] ;  /* 0x00008500ff050b82 */ /* 0x000ea20000000800 */
[----:B-1----:R-:W-:Y:S02]  /*00f0*/  IMAD.MOV.U32 R2, RZ, RZ, R4 ;  /* 0x000000ffff027224 */ /* 0x002fe400078e0004 */
[----:B--2---:R-:W-:-:S05]  /*0100*/  IMAD.MOV.U32 R3, RZ, RZ, R5 ;  /* 0x000000ffff037224 */ /* 0x004fca00078e0005 */
[----:B------:R-:W1:Y:S08]  /*0110*/  LDC.64 R4, c[0x0][0x238] ;  /* 0x00008e00ff047b82 */ /* 0x000e700000000a00 */
[----:B------:R-:W2:Y:S01]  /*0120*/  S2UR UR6, SR_CgaCtaId ;  /* 0x00000000000679c3 */ /* 0x000ea20000008800 */
[----:B------:R-:W-:Y:S01]  /*0130*/  IMAD.WIDE R2, R8, 0x2, R2 ;  /* 0x0000000208027825 */ /* 0x000fe200078e0202 */
[----:B------:R-:W-:-:S06]  /*0140*/  UMOV UR4, 0x400 ;  /* 0x0000040000047882 */ /* 0x000fcc0000000000 */
[----:B-1----:R-:W1:Y:S08]  /*0150*/  @P0 LDC R4, c[0x0][0x220] ;  /* 0x00008800ff040b82 */ /* 0x002e700000000800 */
[----:B------:R-:W3:Y:S01]  /*0160*/  @P0 LDC R5, c[0x0][0x224] ;  /* 0x00008900ff050b82 */ /* 0x000ee20000000800 */
[----:B------:R-:W-:Y:S01]  /*0170*/  UIADD3 UR5, UR4, 0x200, URZ ;  /* 0x0000020004057890 */ /* 0x000fe2000fffe03f */
[----:B0-----:R-:W-:Y:S01]  /*0180*/  IMAD.WIDE R2, R0, 0x4, R2 ;  /* 0x0000000400027825 */ /* 0x001fe200078e0202 */
[----:B--2---:R-:W-:-:S02]  /*0190*/  ULEA UR4, UR6, UR4, 0x18 ;  /* 0x0000000406047291 */ /* 0x004fc4000f8ec03f */
[----:B------:R-:W-:Y:S02]  /*01a0*/  ULEA UR5, UR6, UR5, 0x18 ;  /* 0x0000000506057291 */ /* 0x000fe4000f8ec03f */
[----:B------:R1:W5:Y:S01]  /*01b0*/  LDG.E.CONSTANT R6, desc[UR8][R2.64] ;  /* 0x0000000802067981 */ /* 0x000362000c1e9900 */
[----:B------:R-:W-:Y:S02]  /*01c0*/  SHF.R.S32.HI R9, RZ, 0x1f, R0 ;  /* 0x0000001fff097819 */ /* 0x000fe40000011400 */
[----:B------:R-:W-:Y:S02]  /*01d0*/  SHF.R.S32.HI R11, RZ, 0x1f, R8 ;  /* 0x0000001fff0b7819 */ /* 0x000fe40000011408 */
[C---:B------:R-:W-:Y:S01]  /*01e0*/  LEA R10, R0.reuse, UR5, 0x4 ;  /* 0x00000005000a7c11 */ /* 0x040fe2000f8e20ff */
[----:B-1----:R-:W-:Y:S01]  /*01f0*/  IMAD.MOV.U32 R2, RZ, RZ, R4 ;  /* 0x000000ffff027224 */ /* 0x002fe200078e0004 */
[----:B------:R-:W-:Y:S01]  /*0200*/  LEA R4, R0, UR4, 0x4 ;  /* 0x0000000400047c11 */ /* 0x000fe2000f8e20ff */
[----:B---3--:R-:W-:Y:S01]  /*0210*/  IMAD.MOV.U32 R3, RZ, RZ, R5 ;  /* 0x000000ffff037224 */ /* 0x008fe200078e0005 */
[----:B------:R-:W-:Y:S06]  /*0220*/  @P0 BRA `(.L_x_39) ;  /* 0x0000000400b40947 */ /* 0x000fec0003800000 */
[----:B-----5:R-:W0:Y:S01]  /*0230*/  SHFL.BFLY PT, R7, R6, 0x1, 0x1f ;  /* 0x0c201f0006077f89 */ /* 0x020e2200000e0000 */
[----:B------:R-:W-:-:S05]  /*0240*/  LOP3.LUT R5, R0, 0x1, RZ, 0xc0, !PT ;  /* 0x0000000100057812 */ /* 0x000fca00078ec0ff */
[----:B------:R-:W-:-:S05]  /*0250*/  IMAD.MOV R13, RZ, RZ, -R5 ;  /* 0x000000ffff0d7224 */ /* 0x000fca00078e0a05 */
[----:B------:R-:W-:Y:S02]  /*0260*/  LOP3.LUT R12, R6, 0x80008000, R13, 0x78, !PT ;  /* 0x80008000060c7812 */ /* 0x000fe400078e780d */
[----:B------:R-:W-:-:S05]  /*0270*/  LOP3.LUT R13, R0, 0x2, RZ, 0xc0, !PT ;  /* 0x00000002000d7812 */ /* 0x000fca00078ec0ff */
[----:B------:R-:W-:-:S05]  /*0280*/  IMAD.MOV R13, RZ, RZ, -R13 ;  /* 0x000000ffff0d7224 */ /* 0x000fca00078e0a0d */
[----:B------:R-:W-:Y:S01]  /*0290*/  SHF.R.S32.HI R14, RZ, 0x1f, R13 ;  /* 0x0000001fff0e7819 */ /* 0x000fe2000001140d */
[----:B0-----:R-:W-:-:S07]  /*02a0*/  HFMA2.MMA R7, R12, 1, 1, R7 ;  /* 0x3c003c000c077835 */ /* 0x001fce0000000007 */
[----:B------:R-:W0:Y:S03]  /*02b0*/  SHFL.BFLY PT, R12, R7, 0x2, 0x1f ;  /* 0x0c401f00070c7f89 */ /* 0x000e2600000e0000 */
[----:B------:R-:W-:-:S05]  /*02c0*/  LOP3.LUT R13, R7, 0x80008000, R14, 0x78, !PT ;  /* 0x80008000070d7812 */ /* 0x000fca00078e780e */
[----:B0-----:R-:W-:Y:S01]  /*02d0*/  HADD2 R12, R13, R12 ;  /* 0x0000000c0d0c7230 */ /* 0x001fe20000000000 */
[----:B------:R-:W-:-:S04]  /*02e0*/  LOP3.LUT R13, R0, 0x4, RZ, 0xc0, !PT ;  /* 0x00000004000d7812 */ /* 0x000fc800078ec0ff */
[----:B------:R-:W0:Y:S01]  /*02f0*/  SHFL.BFLY PT, R6, R12, 0x4, 0x1f ;  /* 0x0c801f000c067f89 */ /* 0x000e2200000e0000 */
[----:B------:R-:W-:-:S05]  /*0300*/  IMAD.MOV R13, RZ, RZ, -R13 ;  /* 0x000000ffff0d7224 */ /* 0x000fca00078e0a0d */
[----:B------:R-:W-:-:S04]  /*0310*/  SHF.R.S32.HI R13, RZ, 0x1f, R13 ;  /* 0x0000001fff0d7819 */ /* 0x000fc8000001140d */
[----:B------:R-:W-:-:S06]  /*0320*/  LOP3.LUT R13, R12, 0x80008000, R13, 0x78, !PT ;  /* 0x800080000c0d7812 */ /* 0x000fcc00078e780d */
[----:B0-----:R-:W-:Y:S01]  /*0330*/  HFMA2.MMA R6, R13, 1, 1, R6 ;  /* 0x3c003c000d067835 */ /* 0x001fe20000000006 */
[----:B------:R-:W-:-:S05]  /*0340*/  LOP3.LUT R13, R0, 0x8, RZ, 0xc0, !PT ;  /* 0x00000008000d7812 */ /* 0x000fca00078ec0ff */
[----:B------:R-:W-:Y:S01]  /*0350*/  IMAD.MOV R13, RZ, RZ, -R13 ;  /* 0x000000ffff0d7224 */ /* 0x000fe200078e0a0d */
[----:B------:R-:W0:Y:S04]  /*0360*/  SHFL.BFLY PT, R7, R6, 0x8, 0x1f ;  /* 0x0d001f0006077f89 */ /* 0x000e2800000e0000 */
[----:B------:R-:W-:-:S04]  /*0370*/  SHF.R.S32.HI R13, RZ, 0x1f, R13 ;  /* 0x0000001fff0d7819 */ /* 0x000fc8000001140d */
[----:B------:R-:W-:Y:S02]  /*0380*/  LOP3.LUT R14, R6, 0x80008000, R13, 0x78, !PT ;  /* 0x80008000060e7812 */ /* 0x000fe400078e780d */
[----:B------:R-:W-:-:S05]  /*0390*/  LOP3.LUT R13, R0, 0x10, RZ, 0xc0, !PT ;  /* 0x00000010000d7812 */ /* 0x000fca00078ec0ff */
[----:B------:R-:W-:Y:S02]  /*03a0*/  IMAD.MOV R13, RZ, RZ, -R13 ;  /* 0x000000ffff0d7224 */ /* 0x000fe400078e0a0d */
[----:B0-----:R-:W-:-:S03]  /*03b0*/  HADD2 R7, R14, R7 ;  /* 0x000000070e077230 */ /* 0x001fc60000000000 */
[----:B------:R-:W-:Y:S02]  /*03c0*/  SHF.R.S32.HI R14, RZ, 0x1f, R13 ;  /* 0x0000001fff0e7819 */ /* 0x000fe4000001140d */
[----:B------:R-:W0:Y:S02]  /*03d0*/  SHFL.BFLY PT, R12, R7, 0x10, 0x1f ;  /* 0x0e001f00070c7f89 */ /* 0x000e2400000e0000 */
[----:B------:R-:W-:-:S06]  /*03e0*/  LOP3.LUT R13, R7, 0x80008000, R14, 0x78, !PT ;  /* 0x80008000070d7812 */ /* 0x000fcc00078e780e */
[----:B0-----:R-:W-:-:S10]  /*03f0*/  HFMA2.MMA R12, R13, 1, 1, R12 ;  /* 0x3c003c000d0c7835 */ /* 0x001fd4000000000c */
[----:B------:R-:W-:Y:S01]  /*0400*/  HMNMX2 R6, |R12|.H0_H0, |R12|.H1_H1, !PT ;  /* 0x7000000c0c067240 */ /* 0x000fe20007800a00 */
[--C-:B------:R-:W-:Y:S02]  /*0410*/  HADD2.F32 R15, -RZ, R12.reuse.H0_H0 ;  /* 0x2000000cff0f7230 */ /* 0x100fe40000004100 */
[----:B------:R-:W-:Y:S02]  /*0420*/  HADD2.F32 R17, -RZ, R12.H1_H1 ;  /* 0x3000000cff117230 */ /* 0x000fe40000004100 */
[----:B------:R-:W0:Y:S02]  /*0430*/  SHFL.BFLY PT, R13, R6, 0x8, 0x1f ;  /* 0x0d001f00060d7f89 */ /* 0x000e2400000e0000 */
[----:B0-----:R-:W-:-:S05]  /*0440*/  HMNMX2 R13, R6.H0_H0, R13.H0_H0, !PT ;  /* 0x2000000d060d7240 */ /* 0x001fca0007800800 */
[----:B------:R-:W0:Y:S02]  /*0450*/  SHFL.BFLY PT, R14, R13, 0x4, 0x1f ;  /* 0x0c801f000d0e7f89 */ /* 0x000e2400000e0000 */
[----:B0-----:R-:W-:-:S05]  /*0460*/  HMNMX2 R14, R13.H0_H0, R14.H0_H0, !PT ;  /* 0x2000000e0d0e7240 */ /* 0x001fca0007800800 */
[----:B------:R-:W0:Y:S02]  /*0470*/  SHFL.BFLY PT, R7, R14, 0x2, 0x1f ;  /* 0x0c401f000e077f89 */ /* 0x000e2400000e0000 */
[----:B0-----:R-:W-:-:S05]  /*0480*/  HMNMX2 R7, R14.H0_H0, R7.H0_H0, !PT ;  /* 0x200000070e077240 */ /* 0x001fca0007800800 */
[----:B------:R-:W0:Y:S02]  /*0490*/  SHFL.BFLY PT, R16, R7, 0x1, 0x1f ;  /* 0x0c201f0007107f89 */ /* 0x000e2400000e0000 */
[----:B0-----:R-:W-:Y:S01]  /*04a0*/  HMNMX2 R6, R7.H0_H0, R16.H0_H0, !PT ;  /* 0x2000001007067240 */ /* 0x001fe20007800800 */
[----:B------:R-:W-:-:S04]  /*04b0*/  IMAD.MOV.U32 R7, RZ, RZ, 0x5800 ;  /* 0x00005800ff077424 */ /* 0x000fc800078e00ff */
[----:B------:R-:W-:-:S04]  /*04c0*/  HADD2.F32 R16, -RZ, R6.H0_H0 ;  /* 0x20000006ff107230 */ /* 0x000fc80000004100 */
[----:B------:R-:W0:Y:S02]  /*04d0*/  MUFU.RCP R18, R16 ;  /* 0x0000001000127308 */ /* 0x000e240000001000 */
[----:B0-----:R-:W-:Y:S01]  /*04e0*/  FMUL.FTZ R13, R15, R18 ;  /* 0x000000120f0d7220 */ /* 0x001fe20000410000 */
[----:B------:R-:W-:-:S04]  /*04f0*/  FMUL.FTZ R20, R18, R17 ;  /* 0x0000001112147220 */ /* 0x000fc80000410000 */
[----:B------:R-:W-:Y:S02]  /*0500*/  F2FP.F16.F32.PACK_AB R12, RZ, R13 ;  /* 0x0000000dff0c723e */ /* 0x000fe400000000ff */
[----:B------:R-:W-:-:S03]  /*0510*/  F2FP.F16.F32.PACK_AB R14, RZ, R20 ;  /* 0x00000014ff0e723e */ /* 0x000fc600000000ff */
[C---:B------:R-:W-:Y:S02]  /*0520*/  HSETP2.GEU.AND P3, PT, |R12|.reuse.H0_H0, 8.523464202880859375e-06, 8.523464202880859375e-06, PT ;  /* 0x008f008f0c007434 */ /* 0x040fe40003f6ea00 */
[----:B------:R-:W-:Y:S02]  /*0530*/  HSETP2.GT.AND P2, PT, |R12|.H0_H0, RZ.H0_H0, PT ;  /* 0x200000ff0c007234 */ /* 0x000fe40003f44a00 */
[C---:B------:R-:W-:Y:S02]  /*0540*/  HSETP2.GEU.AND P0, PT, |R14|.reuse.H0_H0, 8.523464202880859375e-06, 8.523464202880859375e-06, PT ;  /* 0x008f008f0e007434 */ /* 0x040fe40003f0ea00 */
[----:B------:R-:W-:Y:S02]  /*0550*/  HSETP2.GT.AND P1, PT, |R14|.H0_H0, RZ.H0_H0, PT ;  /* 0x200000ff0e007234 */ /* 0x000fe40003f24a00 */
[----:B------:R-:W-:-:S03]  /*0560*/  PLOP3.LUT P2, PT, P3, P2, PT, 0xa2, 0x0 ;  /* 0x000000000000781c */ /* 0x000fc60001f45472 */
[----:B------:R-:W-:Y:S02]  /*0570*/  PLOP3.LUT P0, PT, P0, P1, PT, 0xa2, 0x0 ;  /* 0x000000000000781c */ /* 0x000fe40000703472 */
[----:B------:R-:W-:-:S08]  /*0580*/  LOP3.LUT P1, RZ, R0, 0xf, RZ, 0xc0, !PT ;  /* 0x0000000f00ff7812 */ /* 0x000fd0000782c0ff */
[----:B------:R-:W-:-:S03]  /*0590*/  @!P2 FFMA.FTZ R15, -R16, R13, R15 ;  /* 0x0000000d100fa223 */ /* 0x000fc6000001010f */
[----:B------:R-:W-:Y:S01]  /*05a0*/  @!P0 FFMA.FTZ R17, -R16, R20, R17 ;  /* 0x0000001410118223 */ /* 0x000fe20000010111 */
[C---:B------:R-:W-:Y:S01]  /*05b0*/  @!P2 FFMA.FTZ R15, R18.reuse, R15, R13 ;  /* 0x0000000f120fa223 */ /* 0x040fe2000001000d */
[----:B------:R-:W-:Y:S02]  /*05c0*/  @!P1 HMUL2 R16, R6.H0_H0, 0.0078125, 0.0078125 ;  /* 0x2000200006109832 */ /* 0x000fe40000000800 */
[----:B------:R-:W-:Y:S02]  /*05d0*/  @!P0 FFMA.FTZ R17, R18, R17, R20 ;  /* 0x0000001112118223 */ /* 0x000fe40000010014 */
[----:B------:R-:W-:Y:S02]  /*05e0*/  @!P2 F2FP.F16.F32.PACK_AB R12, RZ, R15 ;  /* 0x0000000fff0ca23e */ /* 0x000fe400000000ff */
[----:B------:R-:W-:Y:S02]  /*05f0*/  ISETP.NE.AND P2, PT, R5, RZ, PT ;  /* 0x000000ff0500720c */ /* 0x000fe40003f45270 */
[----:B------:R-:W-:-:S02]  /*0600*/  @!P0 F2FP.F16.F32.PACK_AB R14, RZ, R17 ;  /* 0x00000011ff0e823e */ /* 0x000fc400000000ff */
[----:B------:R-:W-:Y:S02]  /*0610*/  @!P1 SHF.R.S32.HI R17, RZ, 0x1f, R0 ;  /* 0x0000001fff119819 */ /* 0x000fe40000011400 */
[----:B------:R-:W-:Y:S01]  /*0620*/  PRMT R12, R12, 0x5410, R14 ;  /* 0x000054100c0c7816 */ /* 0x000fe2000000000e */
[----:B------:R-:W-:Y:S01]  /*0630*/  IMAD.MOV.U32 R14, RZ, RZ, 0x55555555 ;  /* 0x55555555ff0e7424 */ /* 0x000fe200078e00ff */
[-C--:B------:R-:W-:Y:S02]  /*0640*/  @!P1 LEA.HI R17, R17, R0.reuse, RZ, 0x4 ;  /* 0x0000000011119211 */ /* 0x080fe400078f20ff */
[C---:B------:R-:W-:Y:S01]  /*0650*/  ISETP.GT.AND P0, PT, R0.reuse, 0x1f, PT ;  /* 0x0000001f0000780c */ /* 0x040fe20003f04270 */
[----:B------:R-:W-:Y:S01]  /*0660*/  HFMA2 R7, R12, R7.H0_H0, 128, 128 ;  /* 0x580058000c077431 */ /* 0x000fe20000040007 */
[----:B------:R-:W-:Y:S02]  /*0670*/  @!P1 SHF.R.S32.HI R17, RZ, 0x4, R17 ;  /* 0x00000004ff119819 */ /* 0x000fe40000011411 */
[----:B------:R-:W-:Y:S01]  /*0680*/  @!P2 LEA.HI R5, R0, R0, RZ, 0x1 ;  /* 0x000000000005a211 */ /* 0x000fe200078f08ff */
[----:B------:R-:W0:Y:S01]  /*0690*/  F2I.F16.NTZ R13, R7.H1 ;  /* 0x10000007000d7305 */ /* 0x000e220000103100 */
[----:B------:R-:W-:-:S03]  /*06a0*/  @!P1 LEA R17, R17, UR5, 0x1 ;  /* 0x0000000511119c11 */ /* 0x000fc6000f8e08ff */
[----:B------:R-:W-:-:S04]  /*06b0*/  @!P2 IMAD.SHL.U32 R5, R5, 0x2, RZ ;  /* 0x000000020505a824 */ /* 0x000fc800078e00ff */
[----:B------:R-:W1:Y:S01]  /*06c0*/  F2I.F16.NTZ R12, R7 ;  /* 0x00000007000c7305 */ /* 0x000e620000103100 */
[----:B0-----:R-:W-:-:S04]  /*06d0*/  I2FP.F32.S32 R13, R13 ;  /* 0x0000000d000d7245 */ /* 0x001fc80000201400 */
[----:B------:R-:W-:Y:S02]  /*06e0*/  FMNMX.FTZ R13, R13, 255, PT ;  /* 0x437f00000d0d7809 */ /* 0x000fe40003810000 */
[----:B-1----:R-:W-:Y:S02]  /*06f0*/  I2FP.F32.S32 R12, R12 ;  /* 0x0000000c000c7245 */ /* 0x002fe40000201400 */
[----:B------:R-:W-:Y:S02]  /*0700*/  FMNMX.FTZ R13, RZ, R13, !PT ;  /* 0x0000000dff0d7209 */ /* 0x000fe40007810000 */
[----:B------:R-:W-:-:S04]  /*0710*/  FMNMX.FTZ R12, R12, 255, PT ;  /* 0x437f00000c0c7809 */ /* 0x000fc80003810000 */
[----:B------:R-:W-:Y:S01]  /*0720*/  FMNMX.FTZ R12, RZ, R12, !PT ;  /* 0x0000000cff0c7209 */ /* 0x000fe20007810000 */
[----:B------:R-:W0:Y:S08]  /*0730*/  F2I.FTZ.TRUNC.NTZ R13, R13 ;  /* 0x0000000d000d7305 */ /* 0x000e30000021f100 */
[----:B------:R-:W1:Y:S01]  /*0740*/  F2I.FTZ.TRUNC.NTZ R12, R12 ;  /* 0x0000000c000c7305 */ /* 0x000e62000021f100 */
[----:B0-----:R-:W-:-:S05]  /*0750*/  IMAD.SHL.U32 R15, R13, 0x100, RZ ;  /* 0x000001000d0f7824 */ /* 0x001fca00078e00ff */
[----:B-1----:R-:W-:-:S05]  /*0760*/  LOP3.LUT R15, R15, R12, RZ, 0xfc, !PT ;  /* 0x0000000c0f0f7212 */ /* 0x002fca00078efcff */
[----:B------:R-:W0:Y:S01]  /*0770*/  SHFL.DOWN PT, R7, R15, 0x1, 0x1f ;  /* 0x08201f000f077f89 */ /* 0x000e2200000e0000 */
[----:B------:R-:W-:Y:S01]  /*0780*/  @!P2 LOP3.LUT R14, R5, 0xfffffffc, RZ, 0xc0, !PT ;  /* 0xfffffffc050ea812 */ /* 0x000fe200078ec0ff */
[----:B0-----:R-:W-:-:S05]  /*0790*/  IMAD.U32 R6, R7, 0x10000, RZ ;  /* 0x0001000007067824 */ /* 0x001fca00078e00ff */
[----:B------:R-:W-:-:S05]  /*07a0*/  LOP3.LUT R15, R6, R15, RZ, 0xfc, !PT ;  /* 0x0000000f060f7212 */ /* 0x000fca00078efcff */
[----:B------:R-:W-:Y:S01]  /*07b0*/  @!P2 STS [R14+UR4], R15 ;  /* 0x0000000f0e00a988 */ /* 0x000fe20008000804 */
[----:B------:R-:W-:-:S03]  /*07c0*/  ULDC.64 UR4, c[0x0][0x230] ;  /* 0x00008c0000047ab9 */ /* 0x000fc60000000a00 */
[----:B------:R-:W-:Y:S01]  /*07d0*/  @!P1 STS.U16 [R17], R16 ;  /* 0x0000001011009388 */ /* 0x000fe20000000400 */
[----:B------:R-:W-:Y:S01]  /*07e0*/  BAR.SYNC.DEFER_BLOCKING 0x0 ;  /* 0x0000000000007b1d */ /* 0x000fe20000010000 */
[----:B------:R-:W-:-:S04]  /*07f0*/  IADD3 R13, P1, R8, UR4, RZ ;  /* 0x00000004080d7c10 */ /* 0x000fc8000ff3e0ff */
[----:B------:R-:W-:Y:S02]  /*0800*/  IADD3.X R11, R11, UR5, RZ, P1, !PT ;  /* 0x000000050b0b7c10 */ /* 0x000fe40008ffe4ff */
[----:B------:R-:W-:-:S04]  /*0810*/  @!P0 LEA R12, P1, R0, R13, 0x4 ;  /* 0x0000000d000c8211 */ /* 0x000fc800078220ff */
[----:B------:R-:W-:Y:S02]  /*0820*/  @!P0 LEA.HI.X R13, R0, R11, R9, 0x4, P1 ;  /* 0x0000000b000d8211 */ /* 0x000fe400008f2409 */
[----:B------:R-:W-:-:S04]  /*0830*/  SHF.R.S32.HI R11, RZ, 0x1f, R8 ;  /* 0x0000001fff0b7819 */ /* 0x000fc80000011408 */
[----:B------:R-:W-:-:S04]  /*0840*/  LEA.HI R11, R11, R8, RZ, 0x5 ;  /* 0x000000080b0b7211 */ /* 0x000fc800078f28ff */
[----:B------:R-:W-:Y:S01]  /*0850*/  SHF.R.S32.HI R11, RZ, 0x5, R11 ;  /* 0x00000005ff0b7819 */ /* 0x000fe2000001140b */
[----:B------:R-:W0:Y:S04]  /*0860*/  @!P0 LDS.128 R4, [R4] ;  /* 0x0000000004048984 */ /* 0x000e280000000c00 */
[----:B------:R-:W-:Y:S01]  /*0870*/  IMAD.WIDE R2, R11, 0x2, R2 ;  /* 0x000000020b027825 */ /* 0x000fe200078e0202 */
[----:B0-----:R0:W-:Y:S01]  /*0880*/  @!P0 STG.E.128.STRONG.SM desc[UR8][R12.64], R4 ;  /* 0x000000040c008986 */ /* 0x0011e2000c10bd08 */
[----:B------:R-:W-:-:S13]  /*0890*/  ISETP.GT.AND P0, PT, R0, 0x1, PT ;  /* 0x000000010000780c */ /* 0x000fda0003f04270 */
[----:B------:R-:W-:Y:S05]  /*08a0*/  @P0 EXIT ;  /* 0x000000000000094d */ /* 0x000fea0003800000 */
[----:B0-----:R-:W0:Y:S01]  /*08b0*/  LDS.128 R4, [R10] ;  /* 0x000000000a047984 */ /* 0x001e220000000c00 */
[----:B------:R-:W-:-:S04]  /*08c0*/  LEA R2, P0, R0, R2, 0x4 ;  /* 0x0000000200027211 */ /* 0x000fc800078020ff */
[----:B------:R-:W-:-:S05]  /*08d0*/  LEA.HI.X R3, R0, R3, R9, 0x4, P0 ;  /* 0x0000000300037211 */ /* 0x000fca00000f2409 */
[----:B0-----:R-:W-:Y:S01]  /*08e0*/  STG.E.128.STRONG.SM desc[UR8][R2.64], R4 ;  /* 0x0000000402007986 */ /* 0x001fe2000c10bd08 */
[----:B------:R-:W-:Y:S05]  /*08f0*/  EXIT ;  /* 0x000000000000794d */ /* 0x000fea0003800000 */
.L_x_39:
        /* <DEDUP_REMOVED lines=53> */
[----:B------:R-:W-:-:S08]  /*0c50*/  ISETP.NE.AND P1, PT, R5, RZ, PT ;  /* 0x000000ff0500720c */ /* 0x000fd00003f25270 */
[----:B------:R-:W-:-:S03]  /*0c60*/  @!P2 FFMA.FTZ R15, -R16, R13, R15 ;  /* 0x0000000d100fa223 */ /* 0x000fc6000001010f */
[----:B------:R-:W-:Y:S01]  /*0c70*/  @!P0 FFMA.FTZ R17, -R16, R20, R17 ;  /* 0x0000001410118223 */ /* 0x000fe20000010111 */
[----:B------:R-:W-:-:S03]  /*0c80*/  @!P2 FFMA.FTZ R15, R18, R15, R13 ;  /* 0x0000000f120fa223 */ /* 0x000fc6000001000d */
[----:B------:R-:W-:Y:S02]  /*0c90*/  @!P0 FFMA.FTZ R17, R18, R17, R20 ;  /* 0x0000001112118223 */ /* 0x000fe40000010014 */
[----:B------:R-:W-:Y:S02]  /*0ca0*/  @!P2 F2FP.F16.F32.PACK_AB R12, RZ, R15 ;  /* 0x0000000fff0ca23e */ /* 0x000fe400000000ff */
[C---:B------:R-:W-:Y:S02]  /*0cb0*/  LOP3.LUT P2, RZ, R0.reuse, 0xf, RZ, 0xc0, !PT ;  /* 0x0000000f00ff7812 */ /* 0x040fe4000784c0ff */
[----:B------:R-:W-:Y:S02]  /*0cc0*/  @!P0 F2FP.F16.F32.PACK_AB R14, RZ, R17 ;  /* 0x00000011ff0e823e */ /* 0x000fe400000000ff */
[----:B------:R-:W-:Y:S02]  /*0cd0*/  ISETP.GT.AND P0, PT, R0, 0x1f, PT ;  /* 0x0000001f0000780c */ /* 0x000fe40003f04270 */
[----:B------:R-:W-:Y:S01]  /*0ce0*/  PRMT R12, R12, 0x5410, R14 ;  /* 0x000054100c0c7816 */ /* 0x000fe2000000000e */
[----:B------:R-:W-:-:S04]  /*0cf0*/  IMAD.MOV.U32 R14, RZ, RZ, 0x55555555 ;  /* 0x55555555ff0e7424 */ /* 0x000fc800078e00ff */
[----:B------:R-:W-:Y:S02]  /*0d00*/  HFMA2 R7, R12, R7.H0_H0, 128, 128 ;  /* 0x580058000c077431 */ /* 0x000fe40000040007 */
[----:B------:R-:W-:Y:S01]  /*0d10*/  @!P2 SHF.R.S32.HI R17, RZ, 0x1f, R0 ;  /* 0x0000001fff11a819 */ /* 0x000fe20000011400 */
[----:B------:R-:W-:Y:S01]  /*0d20*/  @!P2 HMUL2 R5, R6.H0_H0, 0.0078125, 0.0078125 ;  /* 0x200020000605a832 */ /* 0x000fe20000000800 */
[----:B------:R-:W0:Y:S02]  /*0d30*/  F2I.F16.NTZ R13, R7.H1 ;  /* 0x10000007000d7305 */ /* 0x000e240000103100 */
[----:B------:R-:W-:Y:S02]  /*0d40*/  @!P2 LEA.HI R17, R17, R0, RZ, 0x4 ;  /* 0x000000001111a211 */ /* 0x000fe400078f20ff */
[----:B------:R-:W-:Y:S02]  /*0d50*/  PRMT R16, R5, 0x7610, R16 ;  /* 0x0000761005107816 */ /* 0x000fe40000000010 */
[----:B------:R-:W-:-:S02]  /*0d60*/  @!P2 SHF.R.S32.HI R17, RZ, 0x4, R17 ;  /* 0x00000004ff11a819 */ /* 0x000fc40000011411 */
[----:B------:R-:W1:Y:S02]  /*0d70*/  F2I.F16.NTZ R12, R7 ;  /* 0x00000007000c7305 */ /* 0x000e640000103100 */
[----:B------:R-:W-:Y:S02]  /*0d80*/  @!P2 LEA R17, R17, UR5, 0x1 ;  /* 0x000000051111ac11 */ /* 0x000fe4000f8e08ff */
        /* <DEDUP_REMOVED lines=8> */
[----:B0-----:R-:W-:Y:S01]  /*0e10*/  IMAD.SHL.U32 R15, R13, 0x100, RZ ;  /* 0x000001000d0f7824 */ /* 0x001fe200078e00ff */
[----:B------:R-:W-:-:S05]  /*0e20*/  @!P1 LEA.HI R13, R0, R0, RZ, 0x1 ;  /* 0x00000000000d9211 */ /* 0x000fca00078f08ff */
[----:B------:R-:W-:Y:S01]  /*0e30*/  @!P1 IMAD.SHL.U32 R13, R13, 0x2, RZ ;  /* 0x000000020d0d9824 */ /* 0x000fe200078e00ff */
[----:B-1----:R-:W-:-:S05]  /*0e40*/  LOP3.LUT R15, R15, R12, RZ, 0xfc, !PT ;  /* 0x0000000c0f0f7212 */ /* 0x002fca00078efcff */
[----:B------:R-:W0:Y:S01]  /*0e50*/  SHFL.DOWN PT, R7, R15, 0x1, 0x1f ;  /* 0x08201f000f077f89 */ /* 0x000e2200000e0000 */
[----:B------:R-:W-:Y:S01]  /*0e60*/  @!P1 LOP3.LUT R14, R13, 0xfffffffc, RZ, 0xc0, !PT ;  /* 0xfffffffc0d0e9812 */ /* 0x000fe200078ec0ff */
[----:B0-----:R-:W-:-:S05]  /*0e70*/  IMAD.U32 R6, R7, 0x10000, RZ ;  /* 0x0001000007067824 */ /* 0x001fca00078e00ff */
[----:B------:R-:W-:-:S05]  /*0e80*/  LOP3.LUT R15, R6, R15, RZ, 0xfc, !PT ;  /* 0x0000000f060f7212 */ /* 0x000fca00078efcff */
[----:B------:R-:W-:Y:S01]  /*0e90*/  @!P1 STS [R14+UR4], R15 ;  /* 0x0000000f0e009988 */ /* 0x000fe20008000804 */
[----:B------:R-:W-:Y:S02]  /*0ea0*/  ULDC UR4, c[0x0][0x218] ;  /* 0x0000860000047ab9 */ /* 0x000fe40000000800 */
[----:B------:R-:W-:Y:S01]  /*0eb0*/  IADD3 R13, P1, R8, UR4, RZ ;  /* 0x00000004080d7c10 */ /* 0x000fe2000ff3e0ff */
[----:B------:R-:W-:Y:S01]  /*0ec0*/  @!P2 STS.U16 [R17], R16 ;  /* 0x000000101100a388 */ /* 0x000fe20000000400 */
[----:B------:R-:W-:Y:S01]  /*0ed0*/  ULDC UR4, c[0x0][0x21c] ;  /* 0x0000870000047ab9 */ /* 0x000fe20000000800 */
[----:B------:R-:W-:Y:S01]  /*0ee0*/  BAR.SYNC.DEFER_BLOCKING 0x0 ;  /* 0x0000000000007b1d */ /* 0x000fe20000010000 */
[C---:B------:R-:W-:Y:S02]  /*0ef0*/  ISETP.GT.AND P2, PT, R0.reuse, 0x1, PT ;  /* 0x000000010000780c */ /* 0x040fe40003f44270 */
[----:B------:R-:W-:Y:S02]  /*0f00*/  IADD3.X R11, R11, UR4, RZ, P1, !PT ;  /* 0x000000040b0b7c10 */ /* 0x000fe40008ffe4ff */
[----:B------:R-:W-:-:S04]  /*0f10*/  @!P0 LEA R12, P1, R0, R13, 0x4 ;  /* 0x0000000d000c8211 */ /* 0x000fc800078220ff */
[----:B------:R-:W-:Y:S01]  /*0f20*/  @!P0 LEA.HI.X R13, R0, R11, R9, 0x4, P1 ;  /* 0x0000000b000d8211 */ /* 0x000fe200008f2409 */
[----:B------:R-:W0:Y:S04]  /*0f30*/  @!P0 LDS.128 R4, [R4] ;  /* 0x0000000004048984 */ /* 0x000e280000000c00 */
[----:B0-----:R0:W-:Y:S01]  /*0f40*/  @!P0 STG.E.128.STRONG.SM desc[UR8][R12.64], R4 ;  /* 0x000000040c008986 */ /* 0x0011e2000c10bd08 */
[----:B------:R-:W-:Y:S05]  /*0f50*/  @P2 EXIT ;  /* 0x000000000000294d */ /* 0x000fea0003800000 */
[----:B0-----:R-:W0:Y:S01]  /*0f60*/  LDS.128 R4, [R10] ;  /* 0x000000000a047984 */ /* 0x001e220000000c00 */
[----:B------:R-:W-:-:S04]  /*0f70*/  SHF.R.S32.HI R11, RZ, 0x1f, R8 ;  /* 0x0000001fff0b7819 */ /* 0x000fc80000011408 */
[----:B------:R-:W-:-:S04]  /*0f80*/  LEA.HI R11, R11, R8, RZ, 0x5 ;  /* 0x000000080b0b7211 */ /* 0x000fc800078f28ff */
[----:B------:R-:W-:-:S05]  /*0f90*/  SHF.R.S32.HI R11, RZ, 0x5, R11 ;  /* 0x00000005ff0b7819 */ /* 0x000fca000001140b */
[----:B------:R-:W-:-:S03]  /*0fa0*/  IMAD.WIDE R2, R11, 0x2, R2 ;  /* 0x000000020b027825 */ /* 0x000fc600078e0202 */
[----:B------:R-:W-:-:S04]  /*0fb0*/  LEA R2, P0, R0, R2, 0x4 ;  /* 0x0000000200027211 */ /* 0x000fc800078020ff */
[----:B------:R-:W-:-:S05]  /*0fc0*/  LEA.HI.X R3, R0, R3, R9, 0x4, P0 ;  /* 0x0000000300037211 */ /* 0x000fca00000f2409 */
[----:B0-----:R-:W-:Y:S01]  /*0fd0*/  STG.E.128.STRONG.SM desc[UR8][R2.64], R4 ;  /* 0x0000000402007986 */ /* 0x001fe2000c10bd08 */
[----:B------:R-:W-:Y:S05]  /*0fe0*/  EXIT ;  /* 0x000000000000794d */ /* 0x000fea0003800000 */
.L_x_40:
        /* <DEDUP_REMOVED lines=9> */
.L_x_91:


//--------------------- .text._Z19fp16_to_q_kv_kernelILi8ELi4EEvPK6__halfPhPS0_S2_S3_S4_iii --------------------------
	.section	.text._Z19fp16_to_q_kv_kernelILi8ELi4EEvPK6__halfPhPS0_S2_S3_S4_iii,"ax",@progbits
	.align	128
        .global         _Z19fp16_to_q_kv_kernelILi8ELi4EEvPK6__halfPhPS0_S2_S3_S4_iii
        .type           _Z19fp16_to_q_kv_kernelILi8ELi4EEvPK6__halfPhPS0_S2_S3_S4_iii,@function
        .size           _Z19fp16_to_q_kv_kernelILi8ELi4EEvPK6__halfPhPS0_S2_S3_S4_iii,(.L_x_92 - _Z19fp16_to_q_kv_kernelILi8ELi4EEvPK6__halfPhPS0_S2_S3_S4_iii)
        .other          _Z19fp16_to_q_kv_kernelILi8ELi4EEvPK6__halfPhPS0_S2_S3_S4_iii,@"STO_CUDA_ENTRY STV_DEFAULT"
_Z19fp16_to_q_kv_kernelILi8ELi4EEvPK6__halfPhPS0_S2_S3_S4_iii:
.text._Z19fp16_to_q_kv_kernelILi8ELi4EEvPK6__halfPhPS0_S2_S3_S4_iii:
[----:B------:R-:W-:Y:S01]  /*0000*/  LDC R1, c[0x0][0x28] ;  /* 0x00000a00ff017b82 */ /* 0x000fe20000000800 */
[----:B------:R-:W0:Y:S07]  /*0010*/  S2R R0, SR_CTAID.Z ;  /* 0x0000000000007919 */ /* 0x000e2e0000002700 */
[----:B------:R-:W1:Y:S01]  /*0020*/  LDC.64 R6, c[0x0][0x228] ;  /* 0x00008a00ff067b82 */ /* 0x000e620000000a00 */
[----:B------:R-:W-:Y:S01]  /*0030*/  ULDC.64 UR6, c[0x0][0x208] ;  /* 0x0000820000067ab9 */ /* 0x000fe20000000a00 */
[----:B------:R-:W2:Y:S01]  /*0040*/  S2R R4, SR_CTAID.X ;  /* 0x0000000000047919 */ /* 0x000ea20000002500 */
[----:B------:R-:W3:Y:S05]  /*0050*/  S2R R3, SR_CTAID.Y ;  /* 0x0000000000037919 */ /* 0x000eea0000002600 */
[----:B------:R-:W2:Y:S08]  /*0060*/  LDC R5, c[0x0][0x244] ;  /* 0x00009100ff057b82 */ /* 0x000eb00000000800 */
[----:B------:R-:W3:Y:S08]  /*0070*/  LDC R2, c[0x0][0x248] ;  /* 0x00009200ff027b82 */ /* 0x000ef00000000800 */
[----:B------:R-:W4:Y:S01]  /*0080*/  LDC.64 R10, c[0x0][0x238] ;  /* 0x00008e00ff0a7b82 */ /* 0x000f220000000a00 */
[----:B0-----:R-:W-:-:S04]  /*0090*/  LOP3.LUT R0, R0, 0x1, RZ, 0xc0, !PT ;  /* 0x0000000100007812 */ /* 0x001fc800078ec0ff */
[----:B------:R-:W-:Y:S01]  /*00a0*/  ISETP.NE.U32.AND P0, PT, R0, 0x1, PT ;  /* 0x000000010000780c */ /* 0x000fe20003f05070 */
[----:B--2---:R-:W-:Y:S01]  /*00b0*/  IMAD R4, R4, 0x200, R5 ;  /* 0x0000020004047824 */ /* 0x004fe200078e0205 */
[----:B------:R-:W0:Y:S03]  /*00c0*/  S2R R0, SR_TID.X ;  /* 0x0000000000007919 */ /* 0x000e260000002100 */
[----:B---3--:R-:W-:-:S08]  /*00d0*/  IMAD R4, R3, R2, R4 ;  /* 0x0000000203047224 */ /* 0x008fd000078e0204 */
[----:B-1----:R-:W1:Y:S08]  /*00e0*/  @P0 LDC R6, c[0x0][0x210] ;  /* 0x00008400ff060b82 */ /* 0x002e700000000800 */
[----:B------:R-:W2:Y:S08]  /*00f0*/  @P0 LDC R7, c[0x0][0x214] ;  /* 0x00008500ff070b82 */ /* 0x000eb00000000800 */
[----:B----4-:R-:W3:Y:S01]  /*0100*/  @P0 LDC R10, c[0x0][0x220] ;  /* 0x00008800ff0a0b82 */ /* 0x010ee20000000800 */
[----:B-1----:R-:W-:-:S07]  /*0110*/  IMAD.MOV.U32 R2, RZ, RZ, R6 ;  /* 0x000000ffff027224 */ /* 0x002fce00078e0006 */
[----:B------:R-:W1:Y:S01]  /*0120*/  @P0 LDC R11, c[0x0][0x224] ;  /* 0x00008900ff0b0b82 */ /* 0x000e620000000800 */
[----:B--2---:R-:W-:-:S07]  /*0130*/  IMAD.MOV.U32 R3, RZ, RZ, R7 ;  /* 0x000000ffff037224 */ /* 0x004fce00078e0007 */
[----:B------:R-:W2:Y:S01]  /*0140*/  LDC.64 R6, c[0x0][0x230] ;  /* 0x00008c00ff067b82 */ /* 0x000ea20000000a00 */
[----:B------:R-:W-:-:S04]  /*0150*/  IMAD.WIDE R2, R4, 0x2, R2 ;  /* 0x0000000204027825 */ /* 0x000fc800078e0202 */
[----:B0-----:R-:W-:Y:S01]  /*0160*/  IMAD.WIDE R2, R0, 0x4, R2 ;  /* 0x0000000400027825 */ /* 0x001fe200078e0202 */
[----:B------:R-:W-:-:S04]  /*0170*/  SHF.R.S32.HI R5, RZ, 0x1f, R0 ;  /* 0x0000001fff057819 */ /* 0x000fc80000011400 */
[----:B------:R3:W5:Y:S02]  /*0180*/  LDG.E.CONSTANT R9, desc[UR6][R2.64] ;  /* 0x0000000602097981 */ /* 0x000764000c1e9900 */
[----:B---3--:R-:W-:Y:S01]  /*0190*/  IMAD.MOV.U32 R2, RZ, RZ, R10 ;  /* 0x000000ffff027224 */ /* 0x008fe200078e000a */
[----:B--2---:R-:W0:Y:S01]  /*01a0*/  @P0 LDC R6, c[0x0][0x218] ;  /* 0x00008600ff060b82 */ /* 0x004e220000000800 */
[----:B-1----:R-:W-:-:S07]  /*01b0*/  IMAD.MOV.U32 R3, RZ, RZ, R11 ;  /* 0x000000ffff037224 */ /* 0x002fce00078e000b */
[----:B------:R-:W1:Y:S01]  /*01c0*/  @P0 LDC R7, c[0x0][0x21c] ;  /* 0x00008700ff070b82 */ /* 0x000e620000000800 */
[----:B------:R-:W-:Y:S05]  /*01d0*/  @P0 BRA `(.L_x_41) ;  /* 0x0000000800280947 */ /* 0x000fea0003800000 */
[----:B-----5:R-:W2:Y:S01]  /*01e0*/  SHFL.BFLY PT, R8, R9, 0x1, 0x1f ;  /* 0x0c201f0009087f89 */ /* 0x020ea200000e0000 */
[----:B------:R-:W-:Y:S01]  /*01f0*/  LOP3.LUT R10, R0, 0x1, RZ, 0xc0, !PT ;  /* 0x00000001000a7812 */ /* 0x000fe200078ec0ff */
[----:B------:R-:W-:Y:S01]  /*0200*/  IMAD.MOV.U32 R17, RZ, RZ, 0x11111111 ;  /* 0x11111111ff117424 */ /* 0x000fe200078e00ff */
[----:B------:R-:W-:Y:S03]  /*0210*/  BSSY B0, `(.L_x_42) ;  /* 0x000006b000007945 */ /* 0x000fe60003800000 */
[----:B------:R-:W-:-:S05]  /*0220*/  IMAD.MOV R10, RZ, RZ, -R10 ;  /* 0x000000ffff0a7224 */ /* 0x000fca00078e0a0a */
[----:B------:R-:W-:-:S06]  /*0230*/  LOP3.LUT R11, R9, 0x80008000, R10, 0x78, !PT ;  /* 0x80008000090b7812 */ /* 0x000fcc00078e780a */
[----:B--2---:R-:W-:Y:S01]  /*0240*/  HFMA2.MMA R8, R11, 1, 1, R8 ;  /* 0x3c003c000b087835 */ /* 0x004fe20000000008 */
[----:B------:R-:W-:-:S05]  /*0250*/  LOP3.LUT R11, R0, 0x2, RZ, 0xc0, !PT ;  /* 0x00000002000b7812 */ /* 0x000fca00078ec0ff */
[----:B------:R-:W-:Y:S01]  /*0260*/  IMAD.MOV R11, RZ, RZ, -R11 ;  /* 0x000000ffff0b7224 */ /* 0x000fe200078e0a0b */
[----:B------:R-:W2:Y:S04]  /*0270*/  SHFL.BFLY PT, R10, R8, 0x2, 0x1f ;  /* 0x0c401f00080a7f89 */ /* 0x000ea800000e0000 */
[----:B------:R-:W-:-:S04]  /*0280*/  SHF.R.S32.HI R11, RZ, 0x1f, R11 ;  /* 0x0000001fff0b7819 */ /* 0x000fc8000001140b */
[----:B------:R-:W-:-:S05]  /*0290*/  LOP3.LUT R11, R8, 0x80008000, R11, 0x78, !PT ;  /* 0x80008000080b7812 */ /* 0x000fca00078e780b */
[----:B--2---:R-:W-:Y:S01]  /*02a0*/  HADD2 R10, R11, R10 ;  /* 0x0000000a0b0a7230 */ /* 0x004fe20000000000 */
[----:B------:R-:W-:-:S04]  /*02b0*/  LOP3.LUT R11, R0, 0x4, RZ, 0xc0, !PT ;  /* 0x00000004000b7812 */ /* 0x000fc800078ec0ff */
[----:B------:R-:W2:Y:S01]  /*02c0*/  SHFL.BFLY PT, R9, R10, 0x4, 0x1f ;  /* 0x0c801f000a097f89 */ /* 0x000ea200000e0000 */
[----:B------:R-:W-:-:S05]  /*02d0*/  IMAD.MOV R11, RZ, RZ, -R11 ;  /* 0x000000ffff0b7224 */ /* 0x000fca00078e0a0b */
[----:B------:R-:W-:-:S04]  /*02e0*/  SHF.R.S32.HI R11, RZ, 0x1f, R11 ;  /* 0x0000001fff0b7819 */ /* 0x000fc8000001140b */
[----:B------:R-:W-:Y:S02]  /*02f0*/  LOP3.LUT R12, R10, 0x80008000, R11, 0x78, !PT ;  /* 0x800080000a0c7812 */ /* 0x000fe400078e780b */
[----:B------:R-:W-:-:S05]  /*0300*/  LOP3.LUT R11, R0, 0x8, RZ, 0xc0, !PT ;  /* 0x00000008000b7812 */ /* 0x000fca00078ec0ff */
[----:B------:R-:W-:Y:S01]  /*0310*/  IMAD.MOV R11, RZ, RZ, -R11 ;  /* 0x000000ffff0b7224 */ /* 0x000fe200078e0a0b */
[----:B--2---:R-:W-:-:S04]  /*0320*/  HFMA2.MMA R9, R12, 1, 1, R9 ;  /* 0x3c003c000c097835 */ /* 0x004fc80000000009 */
[----:B------:R-:W-:-:S03]  /*0330*/  SHF.R.S32.HI R12, RZ, 0x1f, R11 ;  /* 0x0000001fff0c7819 */ /* 0x000fc6000001140b */
[----:B------:R-:W2:Y:S03]  /*0340*/  SHFL.BFLY PT, R8, R9, 0x8, 0x1f ;  /* 0x0d001f0009087f89 */ /* 0x000ea600000e0000 */
[----:B------:R-:W-:-:S05]  /*0350*/  LOP3.LUT R11, R9, 0x80008000, R12, 0x78, !PT ;  /* 0x80008000090b7812 */ /* 0x000fca00078e780c */
[----:B--2---:R-:W-:Y:S01]  /*0360*/  HADD2 R8, R11, R8 ;  /* 0x000000080b087230 */ /* 0x004fe20000000000 */
[----:B------:R-:W-:-:S04]  /*0370*/  LOP3.LUT R11, R0, 0x10, RZ, 0xc0, !PT ;  /* 0x00000010000b7812 */ /* 0x000fc800078ec0ff */
[----:B------:R-:W2:Y:S01]  /*0380*/  SHFL.BFLY PT, R10, R8, 0x10, 0x1f ;  /* 0x0e001f00080a7f89 */ /* 0x000ea200000e0000 */
[----:B------:R-:W-:-:S05]  /*0390*/  IMAD.MOV R11, RZ, RZ, -R11 ;  /* 0x000000ffff0b7224 */ /* 0x000fca00078e0a0b */
[----:B------:R-:W-:-:S04]  /*03a0*/  SHF.R.S32.HI R11, RZ, 0x1f, R11 ;  /* 0x0000001fff0b7819 */ /* 0x000fc8000001140b */
[----:B------:R-:W-:-:S06]  /*03b0*/  LOP3.LUT R11, R8, 0x80008000, R11, 0x78, !PT ;  /* 0x80008000080b7812 */ /* 0x000fcc00078e780b */
[----:B--2---:R-:W-:-:S10]  /*03c0*/  HFMA2.MMA R10, R11, 1, 1, R10 ;  /* 0x3c003c000b0a7835 */ /* 0x004fd4000000000a */
[----:B------:R-:W-:Y:S01]  /*03d0*/  HMNMX2 R9, |R10|.H0_H0, |R10|.H1_H1, !PT ;  /* 0x7000000a0a097240 */ /* 0x000fe20007800a00 */
[----:B------:R-:W-:-:S04]  /*03e0*/  HADD2.F32 R15, -RZ, R10.H1_H1 ;  /* 0x3000000aff0f7230 */ /* 0x000fc80000004100 */
[----:B------:R-:W2:Y:S02]  /*03f0*/  SHFL.BFLY PT, R12, R9, 0x8, 0x1f ;  /* 0x0d001f00090c7f89 */ /* 0x000ea400000e0000 */
[----:B--2---:R-:W-:Y:S01]  /*0400*/  HMNMX2 R12, R9.H0_H0, R12.H0_H0, !PT ;  /* 0x2000000c090c7240 */ /* 0x004fe20007800800 */
[----:B------:R-:W-:-:S04]  /*0410*/  HADD2.F32 R9, -RZ, R10.H0_H0 ;  /* 0x2000000aff097230 */ /* 0x000fc80000004100 */
[----:B------:R-:W2:Y:S02]  /*0420*/  SHFL.BFLY PT, R11, R12, 0x4, 0x1f ;  /* 0x0c801f000c0b7f89 */ /* 0x000ea400000e0000 */
[----:B--2---:R-:W-:-:S05]  /*0430*/  HMNMX2 R11, R12.H0_H0, R11.H0_H0, !PT ;  /* 0x2000000b0c0b7240 */ /* 0x004fca0007800800 */
[----:B------:R-:W2:Y:S02]  /*0440*/  SHFL.BFLY PT, R8, R11, 0x2, 0x1f ;  /* 0x0c401f000b087f89 */ /* 0x000ea400000e0000 */
[----:B--2---:R-:W-:-:S05]  /*0450*/  HMNMX2 R8, R11.H0_H0, R8.H0_H0, !PT ;  /* 0x200000080b087240 */ /* 0x004fca0007800800 */
[----:B------:R-:W2:Y:S02]  /*0460*/  SHFL.BFLY PT, R13, R8, 0x1, 0x1f ;  /* 0x0c201f00080d7f89 */ /* 0x000ea400000e0000 */
[----:B--2---:R-:W-:-:S05]  /*0470*/  HMNMX2 R8, R8.H0_H0, R13.H0_H0, !PT ;  /* 0x2000000d08087240 */ /* 0x004fca0007800800 */
[----:B------:R-:W-:-:S04]  /*0480*/  HADD2.F32 R14, -RZ, R8.H0_H0 ;  /* 0x20000008ff0e7230 */ /* 0x000fc80000004100 */
[----:B------:R-:W2:Y:S02]  /*0490*/  MUFU.RCP R16, R14 ;  /* 0x0000000e00107308 */ /* 0x000ea40000001000 */
[----:B--2---:R-:W-:Y:S01]  /*04a0*/  FMUL.FTZ R13, R9, R16 ;  /* 0x00000010090d7220 */ /* 0x004fe20000410000 */
[----:B------:R-:W-:-:S04]  /*04b0*/  FMUL.FTZ R12, R16, R15 ;  /* 0x0000000f100c7220 */ /* 0x000fc80000410000 */
[----:B------:R-:W-:Y:S02]  /*04c0*/  F2FP.F16.F32.PACK_AB R10, RZ, R13 ;  /* 0x0000000dff0a723e */ /* 0x000fe400000000ff */
[----:B------:R-:W-:-:S03]  /*04d0*/  F2FP.F16.F32.PACK_AB R11, RZ, R12 ;  /* 0x0000000cff0b723e */ /* 0x000fc600000000ff */
[C---:B------:R-:W-:Y:S02]  /*04e0*/  HSETP2.GEU.AND P2, PT, |R10|.reuse.H0_H0, 8.523464202880859375e-06, 8.523464202880859375e-06, PT ;  /* 0x008f008f0a007434 */ /* 0x040fe40003f4ea00 */
[----:B------:R-:W-:Y:S02]  /*04f0*/  HSETP2.GT.AND P0, PT, |R10|.H0_H0, RZ.H0_H0, PT ;  /* 0x200000ff0a007234 */ /* 0x000fe40003f04a00 */
[C---:B------:R-:W-:Y:S02]  /*0500*/  HSETP2.GEU.AND P3, PT, |R11|.reuse.H0_H0, 8.523464202880859375e-06, 8.523464202880859375e-06, PT ;  /* 0x008f008f0b007434 */ /* 0x040fe40003f6ea00 */
[----:B------:R-:W-:Y:S02]  /*0510*/  HSETP2.GT.AND P1, PT, |R11|.H0_H0, RZ.H0_H0, PT ;  /* 0x200000ff0b007234 */ /* 0x000fe40003f24a00 */
[----:B------:R-:W-:Y:S02]  /*0520*/  PLOP3.LUT P0, PT, P2, P0, PT, 0xa2, 0x0 ;  /* 0x000000000000781c */ /* 0x000fe40001701472 */
[----:B------:R-:W-:-:S02]  /*0530*/  LOP3.LUT P2, RZ, R0, 0xf, RZ, 0xc0, !PT ;  /* 0x0000000f00ff7812 */ /* 0x000fc4000784c0ff */
[----:B------:R-:W-:Y:S02]  /*0540*/  PLOP3.LUT P1, PT, P3, P1, PT, 0xa2, 0x0 ;  /* 0x000000000000781c */ /* 0x000fe40001f23472 */
[----:B------:R-:W-:-:S07]  /*0550*/  ISETP.GT.AND P3, PT, R0, 0xf, PT ;  /* 0x0000000f0000780c */ /* 0x000fce0003f64270 */
[----:B------:R-:W-:-:S04]  /*0560*/  @!P0 FFMA.FTZ R9, -R14, R13, R9 ;  /* 0x0000000d0e098223 */ /* 0x000fc80000010109 */
[----:B------:R-:W-:Y:S01]  /*0570*/  @!P1 FFMA.FTZ R15, -R14, R12, R15 ;  /* 0x0000000c0e0f9223 */ /* 0x000fe2000001010f */
[C---:B------:R-:W-:Y:S01]  /*0580*/  @!P0 FFMA.FTZ R9, R16.reuse, R9, R13 ;  /* 0x0000000910098223 */ /* 0x040fe2000001000d */
[----:B------:R-:W-:Y:S02]  /*0590*/  IMAD.MOV.U32 R14, RZ, RZ, 0x55555555 ;  /* 0x55555555ff0e7424 */ /* 0x000fe400078e00ff */
[----:B------:R-:W-:Y:S01]  /*05a0*/  @!P1 FFMA.FTZ R15, R16, R15, R12 ;  /* 0x0000000f100f9223 */ /* 0x000fe2000001000c */
[----:B------:R-:W-:Y:S01]  /*05b0*/  IMAD.MOV.U32 R12, RZ, RZ, 0x4800 ;  /* 0x00004800ff0c7424 */ /* 0x000fe200078e00ff */
[----:B------:R-:W-:Y:S02]  /*05c0*/  @!P0 F2FP.F16.F32.PACK_AB R10, RZ, R9 ;  /* 0x00000009ff0a823e */ /* 0x000fe400000000ff */
[----:B------:R-:W-:Y:S02]  /*05d0*/  ISETP.GT.AND P0, PT, R0, 0x1, PT ;  /* 0x000000010000780c */ /* 0x000fe40003f04270 */
[----:B------:R-:W-:-:S02]  /*05e0*/  @!P1 F2FP.F16.F32.PACK_AB R11, RZ, R15 ;  /* 0x0000000fff0b923e */ /* 0x000fc400000000ff */
[----:B------:R-:W-:Y:S02]  /*05f0*/  PRMT R9, R12, 0x7610, R9 ;  /* 0x000076100c097816 */ /* 0x000fe40000000009 */
[----:B------:R-:W-:Y:S02]  /*0600*/  PRMT R10, R10, 0x5410, R11 ;  /* 0x000054100a0a7816 */ /* 0x000fe4000000000b */
[----:B------:R-:W-:-:S03]  /*0610*/  LOP3.LUT P1, RZ, R0, 0x3, RZ, 0xc0, !PT ;  /* 0x0000000300ff7812 */ /* 0x000fc6000782c0ff */
[----:B------:R-:W-:-:S04]  /*0620*/  HFMA2 R9, R10, R9.H0_H0, 8, 8 ;  /* 0x480048000a097431 */ /* 0x000fc80000040009 */
[----:B------:R-:W2:Y:S06]  /*0630*/  F2I.F16.NTZ R11, R9.H1 ;  /* 0x10000009000b7305 */ /* 0x000eac0000103100 */
[----:B------:R-:W3:Y:S02]  /*0640*/  @!P1 S2R R15, SR_CgaCtaId ;  /* 0x00000000000f9919 */ /* 0x000ee40000008800 */
[----:B------:R-:W4:Y:S01]  /*0650*/  F2I.F16.NTZ R10, R9 ;  /* 0x00000009000a7305 */ /* 0x000f220000103100 */
[----:B--2---:R-:W-:-:S04]  /*0660*/  I2FP.F32.S32 R11, R11 ;  /* 0x0000000b000b7245 */ /* 0x004fc80000201400 */
[----:B------:R-:W-:Y:S02]  /*0670*/  FMNMX.FTZ R11, R11, 15, PT ;  /* 0x417000000b0b7809 */ /* 0x000fe40003810000 */
[----:B----4-:R-:W-:Y:S02]  /*0680*/  I2FP.F32.S32 R10, R10 ;  /* 0x0000000a000a7245 */ /* 0x010fe40000201400 */
[----:B------:R-:W-:Y:S02]  /*0690*/  FMNMX.FTZ R11, RZ, R11, !PT ;  /* 0x0000000bff0b7209 */ /* 0x000fe40007810000 */
[----:B------:R-:W-:-:S04]  /*06a0*/  FMNMX.FTZ R10, R10, 15, PT ;  /* 0x417000000a0a7809 */ /* 0x000fc80003810000 */
[----:B------:R-:W-:Y:S01]  /*06b0*/  FMNMX.FTZ R10, RZ, R10, !PT ;  /* 0x0000000aff0a7209 */ /* 0x000fe20007810000 */
[----:B------:R-:W2:Y:S08]  /*06c0*/  F2I.FTZ.TRUNC.NTZ R11, R11 ;  /* 0x0000000b000b7305 */ /* 0x000eb0000021f100 */
[----:B------:R-:W4:Y:S01]  /*06d0*/  F2I.FTZ.TRUNC.NTZ R10, R10 ;  /* 0x0000000a000a7305 */ /* 0x000f22000021f100 */
[----:B--2---:R-:W-:Y:S01]  /*06e0*/  IMAD.SHL.U32 R13, R11, 0x10, RZ ;  /* 0x000000100b0d7824 */ /* 0x004fe200078e00ff */
[----:B------:R-:W-:-:S04]  /*06f0*/  @!P1 SHF.R.S32.HI R11, RZ, 0x1f, R0 ;  /* 0x0000001fff0b9819 */ /* 0x000fc80000011400 */
[----:B------:R-:W-:Y:S02]  /*0700*/  @!P1 LEA.HI R11, R11, R0, RZ, 0x2 ;  /* 0x000000000b0b9211 */ /* 0x000fe400078f10ff */
[----:B----4-:R-:W-:Y:S02]  /*0710*/  LOP3.LUT R13, R13, R10, RZ, 0xfc, !PT ;  /* 0x0000000a0d0d7212 */ /* 0x010fe400078efcff */
[----:B------:R-:W-:Y:S02]  /*0720*/  @!P1 MOV R10, 0x400 ;  /* 0x00000400000a9802 */ /* 0x000fe40000000f00 */
[----:B------:R-:W-:Y:S01]  /*0730*/  @!P1 LOP3.LUT R11, R11, 0xfffffffc, RZ, 0xc0, !PT ;  /* 0xfffffffc0b0b9812 */ /* 0x000fe200078ec0ff */
[----:B------:R-:W2:Y:S01]  /*0740*/  SHFL.DOWN PT, R9, R13, 0x1, 0x1f ;  /* 0x08201f000d097f89 */ /* 0x000ea200000e0000 */
[----:B---3--:R-:W-:-:S05]  /*0750*/  @!P1 LEA R10, R15, R10, 0x18 ;  /* 0x0000000a0f0a9211 */ /* 0x008fca00078ec0ff */
[----:B------:R-:W-:Y:S02]  /*0760*/  @!P1 IMAD.IADD R10, R11, 0x1, R10 ;  /* 0x000000010b0a9824 */ /* 0x000fe400078e020a */
[----:B--2---:R-:W-:-:S05]  /*0770*/  IMAD.SHL.U32 R12, R9, 0x100, RZ ;  /* 0x00000100090c7824 */ /* 0x004fca00078e00ff */
[----:B------:R-:W-:Y:S02]  /*0780*/  LOP3.LUT R12, R12, R13, RZ, 0xfc, !PT ;  /* 0x0000000d0c0c7212 */ /* 0x000fe400078efcff */
[----:B------:R-:W-:-:S03]  /*0790*/  LEA.HI R13, R4, R4, RZ, 0x1 ;  /* 0x00000004040d7211 */ /* 0x000fc600078f08ff */
[----:B------:R-:W2:Y:S01]  /*07a0*/  SHFL.DOWN PT, R9, R12, 0x2, 0x1f ;  /* 0x08401f000c097f89 */ /* 0x000ea200000e0000 */
[----:B------:R-:W-:-:S04]  /*07b0*/  SHF.R.S32.HI R13, RZ, 0x1, R13 ;  /* 0x00000001ff0d7819 */ /* 0x000fc8000001140d */
[----:B0-----:R-:W-:-:S04]  /*07c0*/  IADD3 R15, P4, R13, R6, RZ ;  /* 0x000000060d0f7210 */ /* 0x001fc80007f9e0ff */
[----:B-1----:R-:W-:Y:S01]  /*07d0*/  LEA.HI.X.SX32 R7, R13, R7, 0x1, P4 ;  /* 0x000000070d077211 */ /* 0x002fe200020f0eff */
[----:B--2---:R-:W-:-:S05]  /*07e0*/  IMAD.U32 R9, R9, 0x10000, RZ ;  /* 0x0001000009097824 */ /* 0x004fca00078e00ff */
[----:B------:R-:W-:-:S05]  /*07f0*/  LOP3.LUT R9, R12, R9, RZ, 0xfc, !PT ;  /* 0x000000090c097212 */ /* 0x000fca00078efcff */
[----:B------:R0:W-:Y:S01]  /*0800*/  @!P1 STS [R10], R9 ;  /* 0x000000090a009388 */ /* 0x0001e20000000800 */
[----:B------:R-:W-:Y:S05]  /*0810*/  @P2 BRA `(.L_x_43) ;  /* 0x0000000000282947 */ /* 0x000fea0003800000 */
[----:B------:R-:W1:Y:S01]  /*0820*/  S2UR UR5, SR_CgaCtaId ;  /* 0x00000000000579c3 */ /* 0x000e620000008800 */
[----:B------:R-:W-:Y:S01]  /*0830*/  UMOV UR4, 0x400 ;  /* 0x0000040000047882 */ /* 0x000fe20000000000 */
[----:B0-----:R-:W-:Y:S01]  /*0840*/  SHF.R.S32.HI R9, RZ, 0x1f, R0 ;  /* 0x0000001fff097819 */ /* 0x001fe20000011400 */
[----:B------:R-:W-:Y:S01]  /*0850*/  UIADD3 UR4, UR4, 0x100, URZ ;  /* 0x0000010004047890 */ /* 0x000fe2000fffe03f */
[----:B------:R-:W-:Y:S02]  /*0860*/  HMUL2 R8, R8.H0_H0, 0.125, 0.125 ;  /* 0x3000300008087832 */ /* 0x000fe40000000800 */
[----:B------:R-:W-:-:S04]  /*0870*/  LEA.HI R6, R9, R0, RZ, 0x4 ;  /* 0x0000000009067211 */ /* 0x000fc800078f20ff */
[----:B------:R-:W-:Y:S01]  /*0880*/  SHF.R.S32.HI R6, RZ, 0x4, R6 ;  /* 0x00000004ff067819 */ /* 0x000fe20000011406 */
[----:B-1----:R-:W-:-:S06]  /*0890*/  ULEA UR4, UR5, UR4, 0x18 ;  /* 0x0000000405047291 */ /* 0x002fcc000f8ec03f */
[----:B------:R-:W-:-:S05]  /*08a0*/  LEA R6, R6, UR4, 0x1 ;  /* 0x0000000406067c11 */ /* 0x000fca000f8e08ff */
[----:B------:R1:W-:Y:S02]  /*08b0*/  STS.U16 [R6], R8 ;  /* 0x0000000806007388 */ /* 0x0003e40000000400 */
.L_x_43:
[----:B------:R-:W-:Y:S05]  /*08c0*/  BSYNC B0 ;  /* 0x0000000000007941 */ /* 0x000fea0003800000 */
.L_x_42:
[----:B------:R-:W-:Y:S06]  /*08d0*/  BAR.SYNC.DEFER_BLOCKING 0x0 ;  /* 0x0000000000007b1d */ /* 0x000fec0000010000 */
[----:B------:R-:W-:Y:S04]  /*08e0*/  BSSY B0, `(.L_x_44) ;  /* 0x000000a000007945 */ /* 0x000fe80003800000 */
[----:B------:R-:W-:Y:S05]  /*08f0*/  @P3 BRA `(.L_x_45) ;  /* 0x0000000000203947 */ /* 0x000fea0003800000 */
[----:B------:R-:W2:Y:S01]  /*0900*/  S2UR UR5, SR_CgaCtaId ;  /* 0x00000000000579c3 */ /* 0x000ea20000008800 */
[----:B------:R-:W-:Y:S01]  /*0910*/  UMOV UR4, 0x400 ;  /* 0x0000040000047882 */ /* 0x000fe20000000000 */
[----:B-1----:R-:W-:-:S04]  /*0920*/  LEA R6, P1, R0, R15, 0x4 ;  /* 0x0000000f00067211 */ /* 0x002fc800078220ff */
[----:B------:R-:W-:Y:S01]  /*0930*/  LEA.HI.X R7, R0, R7, R5, 0x4, P1 ;  /* 0x0000000700077211 */ /* 0x000fe200008f2405 */
[----:B--2---:R-:W-:-:S06]  /*0940*/  ULEA UR4, UR5, UR4, 0x18 ;  /* 0x0000000405047291 */ /* 0x004fcc000f8ec03f */
[----:B------:R-:W-:-:S06]  /*0950*/  LEA R8, R0, UR4, 0x4 ;  /* 0x0000000400087c11 */ /* 0x000fcc000f8e20ff */
[----:B0-----:R-:W0:Y:S04]  /*0960*/  LDS.128 R8, [R8] ;  /* 0x0000000008087984 */ /* 0x001e280000000c00 */
[----:B0-----:R2:W-:Y:S02]  /*0970*/  STG.E.128 desc[UR6][R6.64], R8 ;  /* 0x0000000806007986 */ /* 0x0015e4000c101d06 */
.L_x_45:
[----:B------:R-:W-:Y:S05]  /*0980*/  BSYNC B0 ;  /* 0x0000000000007941 */ /* 0x000fea0003800000 */
.L_x_44:
[----:B------:R-:W-:Y:S05]  /*0990*/  @P0 EXIT ;  /* 0x000000000000094d */ /* 0x000fea0003800000 */
[----:B------:R-:W3:Y:S01]  /*09a0*/  S2UR UR5, SR_CgaCtaId ;  /* 0x00000000000579c3 */ /* 0x000ee20000008800 */
[----:B------:R-:W-:Y:S01]  /*09b0*/  UMOV UR4, 0x400 ;  /* 0x0000040000047882 */ /* 0x000fe20000000000 */
[----:B--2---:R-:W-:Y:S01]  /*09c0*/  SHF.R.S32.HI R7, RZ, 0x1f, R4 ;  /* 0x0000001fff077819 */ /* 0x004fe20000011404 */
[----:B------:R-:W-:-:S03]  /*09d0*/  UIADD3 UR4, UR4, 0x100, URZ ;  /* 0x0000010004047890 */ /* 0x000fc6000fffe03f */
[----:B------:R-:W-:-:S04]  /*09e0*/  LEA.HI R7, R7, R4, RZ, 0x5 ;  /* 0x0000000407077211 */ /* 0x000fc800078f28ff */
[----:B------:R-:W-:-:S05]  /*09f0*/  SHF.R.S32.HI R7, RZ, 0x5, R7 ;  /* 0x00000005ff077819 */ /* 0x000fca0000011407 */
[----:B------:R-:W-:-:S03]  /*0a00*/  IMAD.WIDE R2, R7, 0x2, R2 ;  /* 0x0000000207027825 */ /* 0x000fc600078e0202 */
[----:B------:R-:W-:Y:S01]  /*0a10*/  LEA R2, P0, R0, R2, 0x4 ;  /* 0x0000000200027211 */ /* 0x000fe200078020ff */
[----:B---3--:R-:W-:-:S03]  /*0a20*/  ULEA UR4, UR5, UR4, 0x18 ;  /* 0x0000000405047291 */ /* 0x008fc6000f8ec03f */
[----:B------:R-:W-:-:S03]  /*0a30*/  LEA.HI.X R3, R0, R3, R5, 0x4, P0 ;  /* 0x0000000300037211 */ /* 0x000fc600000f2405 */
[----:B-1----:R-:W-:-:S06]  /*0a40*/  LEA R8, R0, UR4, 0x4 ;  /* 0x0000000400087c11 */ /* 0x002fcc000f8e20ff */
[----:B0-----:R-:W0:Y:S04]  /*0a50*/  LDS.128 R8, [R8] ;  /* 0x0000000008087984 */ /* 0x001e280000000c00 */
[----:B0-----:R-:W-:Y:S01]  /*0a60*/  STG.E.128 desc[UR6][R2.64], R8 ;  /* 0x0000000802007986 */ /* 0x001fe2000c101d06 */
[----:B------:R-:W-:Y:S05]  /*0a70*/  EXIT ;  /* 0x000000000000794d */ /* 0x000fea0003800000 */
.L_x_41:
[----:B-----5:R-:W2:Y:S01]  /*0a80*/  SHFL.BFLY PT, R10, R9, 0x1, 0x1f ;  /* 0x0c201f00090a7f89 */ /* 0x020ea200000e0000 */
[C---:B------:R-:W-:Y:S01]  /*0a90*/  LOP3.LUT R8, R0.reuse, 0x1, RZ, 0xc0, !PT ;  /* 0x0000000100087812 */ /* 0x040fe200078ec0ff */
[----:B------:R-:W-:Y:S01]  /*0aa0*/  BSSY B0, `(.L_x_46) ;  /* 0x000005a000007945 */ /* 0x000fe20003800000 */
[----:B------:R-:W-:-:S03]  /*0ab0*/  LOP3.LUT P4, RZ, R0, 0xf, RZ, 0xc0, !PT ;  /* 0x0000000f00ff7812 */ /* 0x000fc6000788c0ff */
[----:B------:R-:W-:-:S05]  /*0ac0*/  IMAD.MOV R12, RZ, RZ, -R8 ;  /* 0x000000ffff0c7224 */ /* 0x000fca00078e0a08 */
[----:B------:R-:W-:Y:S02]  /*0ad0*/  LOP3.LUT R11, R9, 0x80008000, R12, 0x78, !PT ;  /* 0x80008000090b7812 */ /* 0x000fe400078e780c */
[----:B------:R-:W-:-:S05]  /*0ae0*/  LOP3.LUT R12, R0, 0x2, RZ, 0xc0, !PT ;  /* 0x00000002000c7812 */ /* 0x000fca00078ec0ff */
[----:B------:R-:W-:-:S05]  /*0af0*/  IMAD.MOV R12, RZ, RZ, -R12 ;  /* 0x000000ffff0c7224 */ /* 0x000fca00078e0a0c */
[----:B------:R-:W-:Y:S01]  /*0b00*/  SHF.R.S32.HI R13, RZ, 0x1f, R12 ;  /* 0x0000001fff0d7819 */ /* 0x000fe2000001140c */
[----:B--2---:R-:W-:-:S07]  /*0b10*/  HFMA2.MMA R10, R11, 1, 1, R10 ;  /* 0x3c003c000b0a7835 */ /* 0x004fce000000000a */
        /* <DEDUP_REMOVED lines=8> */
[----:B--2---:R-:W-:Y:S01]  /*0ba0*/  HFMA2.MMA R9, R12, 1, 1, R9 ;  /* 0x3c003c000c097835 */ /* 0x004fe20000000009 */
[----:B------:R-:W-:-:S05]  /*0bb0*/  LOP3.LUT R12, R0, 0x8, RZ, 0xc0, !PT ;  /* 0x00000008000c7812 */ /* 0x000fca00078ec0ff */
[----:B------:R-:W-:Y:S01]  /*0bc0*/  IMAD.MOV R12, RZ, RZ, -R12 ;  /* 0x000000ffff0c7224 */ /* 0x000fe200078e0a0c */
[----:B------:R-:W2:Y:S04]  /*0bd0*/  SHFL.BFLY PT, R10, R9, 0x8, 0x1f ;  /* 0x0d001f00090a7f89 */ /* 0x000ea800000e0000 */
[----:B------:R-:W-:-:S04]  /*0be0*/  SHF.R.S32.HI R12, RZ, 0x1f, R12 ;  /* 0x0000001fff0c7819 */ /* 0x000fc8000001140c */
[----:B------:R-:W-:Y:S02]  /*0bf0*/  LOP3.LUT R13, R9, 0x80008000, R12, 0x78, !PT ;  /* 0x80008000090d7812 */ /* 0x000fe400078e780c */
[----:B------:R-:W-:-:S05]  /*0c00*/  LOP3.LUT R12, R0, 0x10, RZ, 0xc0, !PT ;  /* 0x00000010000c7812 */ /* 0x000fca00078ec0ff */
[----:B------:R-:W-:Y:S02]  /*0c10*/  IMAD.MOV R12, RZ, RZ, -R12 ;  /* 0x000000ffff0c7224 */ /* 0x000fe400078e0a0c */
[----:B--2---:R-:W-:-:S03]  /*0c20*/  HADD2 R10, R13, R10 ;  /* 0x0000000a0d0a7230 */ /* 0x004fc60000000000 */
[----:B------:R-:W-:Y:S02]  /*0c30*/  SHF.R.S32.HI R13, RZ, 0x1f, R12 ;  /* 0x0000001fff0d7819 */ /* 0x000fe4000001140c */
[----:B------:R-:W2:Y:S02]  /*0c40*/  SHFL.BFLY PT, R11, R10, 0x10, 0x1f ;  /* 0x0e001f000a0b7f89 */ /* 0x000ea400000e0000 */
[----:B------:R-:W-:-:S06]  /*0c50*/  LOP3.LUT R12, R10, 0x80008000, R13, 0x78, !PT ;  /* 0x800080000a0c7812 */ /* 0x000fcc00078e780d */
[----:B--2---:R-:W-:-:S10]  /*0c60*/  HFMA2.MMA R11, R12, 1, 1, R11 ;  /* 0x3c003c000c0b7835 */ /* 0x004fd4000000000b */
[----:B------:R-:W-:Y:S01]  /*0c70*/  HMNMX2 R9, |R11|.H0_H0, |R11|.H1_H1, !PT ;  /* 0x7000000b0b097240 */ /* 0x000fe20007800a00 */
[--C-:B------:R-:W-:Y:S02]  /*0c80*/  HADD2.F32 R14, -RZ, R11.reuse.H0_H0 ;  /* 0x2000000bff0e7230 */ /* 0x100fe40000004100 */
[----:B------:R-:W-:Y:S02]  /*0c90*/  HADD2.F32 R16, -RZ, R11.H1_H1 ;  /* 0x3000000bff107230 */ /* 0x000fe40000004100 */
[----:B------:R-:W2:Y:S02]  /*0ca0*/  SHFL.BFLY PT, R12, R9, 0x8, 0x1f ;  /* 0x0d001f00090c7f89 */ /* 0x000ea400000e0000 */
[----:B--2---:R-:W-:-:S05]  /*0cb0*/  HMNMX2 R12, R9.H0_H0, R12.H0_H0, !PT ;  /* 0x2000000c090c7240 */ /* 0x004fca0007800800 */
[----:B------:R-:W2:Y:S02]  /*0cc0*/  SHFL.BFLY PT, R13, R12, 0x4, 0x1f ;  /* 0x0c801f000c0d7f89 */ /* 0x000ea400000e0000 */
[----:B--2---:R-:W-:-:S05]  /*0cd0*/  HMNMX2 R13, R12.H0_H0, R13.H0_H0, !PT ;  /* 0x2000000d0c0d7240 */ /* 0x004fca0007800800 */
[----:B------:R-:W2:Y:S02]  /*0ce0*/  SHFL.BFLY PT, R10, R13, 0x2, 0x1f ;  /* 0x0c401f000d0a7f89 */ /* 0x000ea400000e0000 */
[----:B--2---:R-:W-:-:S05]  /*0cf0*/  HMNMX2 R10, R13.H0_H0, R10.H0_H0, !PT ;  /* 0x2000000a0d0a7240 */ /* 0x004fca0007800800 */
[----:B------:R-:W2:Y:S02]  /*0d00*/  SHFL.BFLY PT, R15, R10, 0x1, 0x1f ;  /* 0x0c201f000a0f7f89 */ /* 0x000ea400000e0000 */
[----:B--2---:R-:W-:Y:S01]  /*0d10*/  HMNMX2 R9, R10.H0_H0, R15.H0_H0, !PT ;  /* 0x2000000f0a097240 */ /* 0x004fe20007800800 */
[----:B------:R-:W-:-:S04]  /*0d20*/  IMAD.MOV.U32 R10, RZ, RZ, 0x5800 ;  /* 0x00005800ff0a7424 */ /* 0x000fc800078e00ff */
        /* <DEDUP_REMOVED lines=11> */
[----:B------:R-:W-:-:S02]  /*0de0*/  ISETP.GT.AND P2, PT, R0, 0x1f, PT ;  /* 0x0000001f0000780c */ /* 0x000fc40003f44270 */
[----:B------:R-:W-:-:S09]  /*0df0*/  PLOP3.LUT P1, PT, P3, P1, PT, 0xa2, 0x0 ;  /* 0x000000000000781c */ /* 0x000fd20001f23472 */
[----:B------:R-:W-:-:S04]  /*0e00*/  @!P0 FFMA.FTZ R14, -R15, R12, R14 ;  /* 0x0000000c0f0e8223 */ /* 0x000fc8000001010e */
[----:B------:R-:W-:Y:S01]  /*0e10*/  @!P1 FFMA.FTZ R16, -R15, R19, R16 ;  /* 0x000000130f109223 */ /* 0x000fe20000010110 */
[C---:B------:R-:W-:Y:S01]  /*0e20*/  @!P0 FFMA.FTZ R14, R17.reuse, R14, R12 ;  /* 0x0000000e110e8223 */ /* 0x040fe2000001000c */
[----:B0-----:R-:W-:Y:S02]  /*0e30*/  IADD3 R15, P3, R4, R6, RZ ;  /* 0x00000006040f7210 */ /* 0x001fe40007f7e0ff */
[----:B------:R-:W-:Y:S01]  /*0e40*/  @!P1 FFMA.FTZ R16, R17, R16, R19 ;  /* 0x0000001011109223 */ /* 0x000fe20000010013 */
[----:B------:R-:W-:Y:S01]  /*0e50*/  IMAD.MOV.U32 R17, RZ, RZ, 0x55555555 ;  /* 0x55555555ff117424 */ /* 0x000fe200078e00ff */
[----:B------:R-:W-:Y:S02]  /*0e60*/  @!P0 F2FP.F16.F32.PACK_AB R11, RZ, R14 ;  /* 0x0000000eff0b823e */ /* 0x000fe400000000ff */
[----:B------:R-:W-:Y:S02]  /*0e70*/  ISETP.GT.AND P0, PT, R0, 0x1, PT ;  /* 0x000000010000780c */ /* 0x000fe40003f04270 */
[----:B------:R-:W-:-:S02]  /*0e80*/  @!P1 F2FP.F16.F32.PACK_AB R13, RZ, R16 ;  /* 0x00000010ff0d923e */ /* 0x000fc400000000ff */
[----:B------:R-:W-:Y:S02]  /*0e90*/  ISETP.NE.AND P1, PT, R8, RZ, PT ;  /* 0x000000ff0800720c */ /* 0x000fe40003f25270 */
[----:B------:R-:W-:-:S05]  /*0ea0*/  PRMT R11, R11, 0x5410, R13 ;  /* 0x000054100b0b7816 */ /* 0x000fca000000000d */
[----:B------:R-:W-:-:S04]  /*0eb0*/  HFMA2 R10, R11, R10.H0_H0, 128, 128 ;  /* 0x580058000b0a7431 */ /* 0x000fc8000004000a */
[----:B------:R-:W0:Y:S08]  /*0ec0*/  F2I.F16.NTZ R12, R10.H1 ;  /* 0x1000000a000c7305 */ /* 0x000e300000103100 */
[----:B------:R-:W2:Y:S01]  /*0ed0*/  F2I.F16.NTZ R11, R10 ;  /* 0x0000000a000b7305 */ /* 0x000ea20000103100 */
[----:B0-----:R-:W-:-:S04]  /*0ee0*/  I2FP.F32.S32 R12, R12 ;  /* 0x0000000c000c7245 */ /* 0x001fc80000201400 */
[----:B------:R-:W-:Y:S02]  /*0ef0*/  FMNMX.FTZ R12, R12, 255, PT ;  /* 0x437f00000c0c7809 */ /* 0x000fe40003810000 */
[----:B--2---:R-:W-:Y:S02]  /*0f00*/  I2FP.F32.S32 R11, R11 ;  /* 0x0000000b000b7245 */ /* 0x004fe40000201400 */
[----:B------:R-:W-:Y:S02]  /*0f10*/  FMNMX.FTZ R12, RZ, R12, !PT ;  /* 0x0000000cff0c7209 */ /* 0x000fe40007810000 */
[----:B------:R-:W-:-:S04]  /*0f20*/  FMNMX.FTZ R11, R11, 255, PT ;  /* 0x437f00000b0b7809 */ /* 0x000fc80003810000 */
[----:B------:R-:W-:Y:S01]  /*0f30*/  FMNMX.FTZ R11, RZ, R11, !PT ;  /* 0x0000000bff0b7209 */ /* 0x000fe20007810000 */
[----:B------:R-:W0:Y:S08]  /*0f40*/  F2I.FTZ.TRUNC.NTZ R12, R12 ;  /* 0x0000000c000c7305 */ /* 0x000e30000021f100 */
[----:B------:R-:W2:Y:S01]  /*0f50*/  F2I.FTZ.TRUNC.NTZ R11, R11 ;  /* 0x0000000b000b7305 */ /* 0x000ea2000021f100 */
[----:B0-----:R-:W-:-:S05]  /*0f60*/  IMAD.SHL.U32 R14, R12, 0x100, RZ ;  /* 0x000001000c0e7824 */ /* 0x001fca00078e00ff */
[----:B--2---:R-:W-:-:S05]  /*0f70*/  LOP3.LUT R14, R14, R11, RZ, 0xfc, !PT ;  /* 0x0000000b0e0e7212 */ /* 0x004fca00078efcff */
[----:B------:R-:W0:Y:S02]  /*0f80*/  SHFL.DOWN PT, R10, R14, 0x1, 0x1f ;  /* 0x08201f000e0a7f89 */ /* 0x000e2400000e0000 */
[----:B0-----:R-:W-:-:S05]  /*0f90*/  IMAD.U32 R13, R10, 0x10000, RZ ;  /* 0x000100000a0d7824 */ /* 0x001fca00078e00ff */
[----:B------:R-:W-:Y:S01]  /*0fa0*/  LOP3.LUT R13, R13, R14, RZ, 0xfc, !PT ;  /* 0x0000000e0d0d7212 */ /* 0x000fe200078efcff */
[----:B------:R-:W-:Y:S06]  /*0fb0*/  @P1 BRA `(.L_x_47) ;  /* 0x0000000000201947 */ /* 0x000fec0003800000 */
[----:B------:R-:W0:Y:S01]  /*0fc0*/  S2UR UR5, SR_CgaCtaId ;  /* 0x00000000000579c3 */ /* 0x000e220000008800 */
[----:B------:R-:W-:Y:S01]  /*0fd0*/  UMOV UR4, 0x400 ;  /* 0x0000040000047882 */ /* 0x000fe20000000000 */
[----:B------:R-:W-:Y:S01]  /*0fe0*/  LEA.HI R6, R0, R0, RZ, 0x1 ;  /* 0x0000000000067211 */ /* 0x000fe200078f08ff */
[----:B------:R-:W-:-:S04]  /*0ff0*/  UIADD3 UR4, UR4, 0x120, URZ ;  /* 0x0000012004047890 */ /* 0x000fc8000fffe03f */
[----:B------:R-:W-:-:S05]  /*1000*/  IMAD.SHL.U32 R6, R6, 0x2, RZ ;  /* 0x0000000206067824 */ /* 0x000fca00078e00ff */
[----:B------:R-:W-:Y:S01]  /*1010*/  LOP3.LUT R6, R6, 0xfffffffc, RZ, 0xc0, !PT ;  /* 0xfffffffc06067812 */ /* 0x000fe200078ec0ff */
[----:B0-----:R-:W-:-:S09]  /*1020*/  ULEA UR4, UR5, UR4, 0x18 ;  /* 0x0000000405047291 */ /* 0x001fd2000f8ec03f */
[----:B------:R0:W-:Y:S03]  /*1030*/  STS [R6+UR4], R13 ;  /* 0x0000000d06007988 */ /* 0x0001e60008000804 */
.L_x_47:
[----:B------:R-:W-:Y:S05]  /*1040*/  BSYNC B0 ;  /* 0x0000000000007941 */ /* 0x000fea0003800000 */
.L_x_46:
[----:B------:R-:W-:Y:S04]  /*1050*/  BSSY B0, `(.L_x_48) ;  /* 0x000000c000007945 */ /* 0x000fe80003800000 */
[----:B------:R-:W-:Y:S05]  /*1060*/  @P4 BRA `(.L_x_49) ;  /* 0x0000000000284947 */ /* 0x000fea0003800000 */
[----:B------:R-:W2:Y:S01]  /*1070*/  S2UR UR5, SR_CgaCtaId ;  /* 0x00000000000579c3 */ /* 0x000ea20000008800 */
[----:B------:R-:W-:Y:S01]  /*1080*/  UMOV UR4, 0x400 ;  /* 0x0000040000047882 */ /* 0x000fe20000000000 */
[----:B------:R-:W-:Y:S01]  /*1090*/  SHF.R.S32.HI R11, RZ, 0x1f, R0 ;  /* 0x0000001fff0b7819 */ /* 0x000fe20000011400 */
[----:B------:R-:W-:Y:S01]  /*10a0*/  UIADD3 UR4, UR4, 0x320, URZ ;  /* 0x0000032004047890 */ /* 0x000fe2000fffe03f */
[----:B------:R-:W-:Y:S02]  /*10b0*/  HMUL2 R9, R9.H0_H0, 0.0078125, 0.0078125 ;  /* 0x2000200009097832 */ /* 0x000fe40000000800 */
[----:B------:R-:W-:-:S04]  /*10c0*/  LEA.HI R11, R11, R0, RZ, 0x4 ;  /* 0x000000000b0b7211 */ /* 0x000fc800078f20ff */
[----:B0-----:R-:W-:Y:S01]  /*10d0*/  SHF.R.S32.HI R6, RZ, 0x4, R11 ;  /* 0x00000004ff067819 */ /* 0x001fe2000001140b */
[----:B--2---:R-:W-:-:S06]  /*10e0*/  ULEA UR4, UR5, UR4, 0x18 ;  /* 0x0000000405047291 */ /* 0x004fcc000f8ec03f */
[----:B------:R-:W-:-:S05]  /*10f0*/  LEA R6, R6, UR4, 0x1 ;  /* 0x0000000406067c11 */ /* 0x000fca000f8e08ff */
[----:B------:R2:W-:Y:S02]  /*1100*/  STS.U16 [R6], R9 ;  /* 0x0000000906007388 */ /* 0x0005e40000000400 */
.L_x_49:
[----:B------:R-:W-:Y:S05]  /*1110*/  BSYNC B0 ;  /* 0x0000000000007941 */ /* 0x000fea0003800000 */
.L_x_48:
[----:B------:R-:W-:Y:S01]  /*1120*/  BAR.SYNC.DEFER_BLOCKING 0x0 ;  /* 0x0000000000007b1d */ /* 0x000fe20000010000 */
[----:B-1----:R-:W-:-:S05]  /*1130*/  LEA.HI.X.SX32 R7, R4, R7, 0x1, P3 ;  /* 0x0000000704077211 */ /* 0x002fca00018f0eff */
[----:B------:R-:W-:Y:S04]  /*1140*/  BSSY B0, `(.L_x_50) ;  /* 0x000000b000007945 */ /* 0x000fe80003800000 */
[----:B------:R-:W-:Y:S05]  /*1150*/  @P2 BRA `(.L_x_51) ;  /* 0x0000000000242947 */ /* 0x000fea0003800000 */
[----:B------:R-:W1:Y:S01]  /*1160*/  S2UR UR5, SR_CgaCtaId ;  /* 0x00000000000579c3 */ /* 0x000e620000008800 */
[----:B------:R-:W-:Y:S01]  /*1170*/  UMOV UR4, 0x400 ;  /* 0x0000040000047882 */ /* 0x000fe20000000000 */
[----:B0-2---:R-:W-:Y:S01]  /*1180*/  LEA R6, P1, R0, R15, 0x4 ;  /* 0x0000000f00067211 */ /* 0x005fe200078220ff */
[----:B------:R-:W-:-:S03]  /*1190*/  UIADD3 UR4, UR4, 0x120, URZ ;  /* 0x0000012004047890 */ /* 0x000fc6000fffe03f */
[----:B------:R-:W-:Y:S01]  /*11a0*/  LEA.HI.X R7, R0, R7, R5, 0x4, P1 ;  /* 0x0000000700077211 */ /* 0x000fe200008f2405 */
[----:B-1----:R-:W-:-:S06]  /*11b0*/  ULEA UR4, UR5, UR4, 0x18 ;  /* 0x0000000405047291 */ /* 0x002fcc000f8ec03f */
[----:B------:R-:W-:-:S06]  /*11c0*/  LEA R8, R0, UR4, 0x4 ;  /* 0x0000000400087c11 */ /* 0x000fcc000f8e20ff */
[----:B------:R-:W0:Y:S04]  /*11d0*/  LDS.128 R8, [R8] ;  /* 0x0000000008087984 */ /* 0x000e280000000c00 */
[----:B0-----:R1:W-:Y:S02]  /*11e0*/  STG.E.128.STRONG.SM desc[UR6][R6.64], R8 ;  /* 0x0000000806007986 */ /* 0x0013e4000c10bd06 */
.L_x_51:
[----:B------:R-:W-:Y:S05]  /*11f0*/  BSYNC B0 ;  /* 0x0000000000007941 */ /* 0x000fea0003800000 */
.L_x_50:
[----:B------:R-:W-:Y:S05]  /*1200*/  @P0 EXIT ;  /* 0x000000000000094d */ /* 0x000fea0003800000 */
[----:B------:R-:W3:Y:S01]  /*1210*/  S2UR UR5, SR_CgaCtaId ;  /* 0x00000000000579c3 */ /* 0x000ee20000008800 */
[----:B------:R-:W-:Y:S01]  /*1220*/  UMOV UR4, 0x400 ;  /* 0x0000040000047882 */ /* 0x000fe20000000000 */
[----:B-1----:R-:W-:Y:S01]  /*1230*/  SHF.R.S32.HI R7, RZ, 0x1f, R4 ;  /* 0x0000001fff077819 */ /* 0x002fe20000011404 */
[----:B------:R-:W-:-:S03]  /*1240*/  UIADD3 UR4, UR4, 0x320, URZ ;  /* 0x0000032004047890 */ /* 0x000fc6000fffe03f */
[----:B------:R-:W-:-:S04]  /*1250*/  LEA.HI R7, R7, R4, RZ, 0x5 ;  /* 0x0000000407077211 */ /* 0x000fc800078f28ff */
[----:B------:R-:W-:-:S05]  /*1260*/  SHF.R.S32.HI R7, RZ, 0x5, R7 ;  /* 0x00000005ff077819 */ /* 0x000fca0000011407 */
[----:B------:R-:W-:-:S03]  /*1270*/  IMAD.WIDE R2, R7, 0x2, R2 ;  /* 0x0000000207027825 */ /* 0x000fc600078e0202 */
[----:B------:R-:W-:Y:S01]  /*1280*/  LEA R2, P0, R0, R2, 0x4 ;  /* 0x0000000200027211 */ /* 0x000fe200078020ff */
[----:B---3--:R-:W-:-:S03]  /*1290*/  ULEA UR4, UR5, UR4, 0x18 ;  /* 0x0000000405047291 */ /* 0x008fc6000f8ec03f */
[----:B------:R-:W-:-:S03]  /*12a0*/  LEA.HI.X R3, R0, R3, R5, 0x4, P0 ;  /* 0x0000000300037211 */ /* 0x000fc600000f2405 */
[----:B------:R-:W-:-:S06]  /*12b0*/  LEA R8, R0, UR4, 0x4 ;  /* 0x0000000400087c11 */ /* 0x000fcc000f8e20ff */
[----:B--2---:R-:W1:Y:S04]  /*12c0*/  LDS.128 R8, [R8] ;  /* 0x0000000008087984 */ /* 0x004e680000000c00 */
[----:B-1----:R-:W-:Y:S01]  /*12d0*/  STG.E.128.STRONG.SM desc[UR6][R2.64], R8 ;  /* 0x0000000802007986 */ /* 0x002fe2000c10bd06 */
[----:B------:R-:W-:Y:S05]  /*12e0*/  EXIT ;  /* 0x000000000000794d */ /* 0x000fea0003800000 */
.L_x_52:
        /* <DEDUP_REMOVED lines=9> */
.L_x_92:


//--------------------- .text._Z19fp16_to_q_kv_kernelILi4ELi4EEvPK6__halfPhPS0_S2_S3_S4_iii --------------------------
	.section	.text._Z19fp16_to_q_kv_kernelILi4ELi4EEvPK6__halfPhPS0_S2_S3_S4_iii,"ax",@progbits
	.align	128
        .global         _Z19fp16_to_q_kv_kernelILi4ELi4EEvPK6__halfPhPS0_S2_S3_S4_iii
        .type           _Z19fp16_to_q_kv_kernelILi4ELi4EEvPK6__halfPhPS0_S2_S3_S4_iii,@function
        .size           _Z19fp16_to_q_kv_kernelILi4ELi4EEvPK6__halfPhPS0_S2_S3_S4_iii,(.L_x_93 - _Z19fp16_to_q_kv_kernelILi4ELi4EEvPK6__halfPhPS0_S2_S3_S4_iii)
        .other          _Z19fp16_to_q_kv_kernelILi4ELi4EEvPK6__halfPhPS0_S2_S3_S4_iii,@"STO_CUDA_ENTRY STV_DEFAULT"
_Z19fp16_to_q_kv_kernelILi4ELi4EEvPK6__halfPhPS0_S2_S3_S4_iii:
.text._Z19fp16_to_q_kv_kernelILi4ELi4EEvPK6__halfPhPS0_S2_S3_S4_iii:
[----:B------:R-:W-:Y:S01]  /*0000*/  LDC R1, c[0x0][0x28] ;  /* 0x00000a00ff017b82 */ /* 0x000fe20000000800 */
[----:B------:R-:W0:Y:S07]  /*0010*/  S2R R0, SR_CTAID.Z ;  /* 0x0000000000007919 */ /* 0x000e2e0000002700 */
[----:B------:R-:W1:Y:S01]  /*0020*/  LDC R7, c[0x0][0x244] ;  /* 0x00009100ff077b82 */ /* 0x000e620000000800 */
[----:B------:R-:W-:Y:S01]  /*0030*/  ULDC.64 UR8, c[0x0][0x208] ;  /* 0x0000820000087ab9 */ /* 0x000fe20000000a00 */
[----:B------:R-:W1:Y:S01]  /*0040*/  S2R R8, SR_CTAID.X ;  /* 0x0000000000087919 */ /* 0x000e620000002500 */
[----:B------:R-:W2:Y:S05]  /*0050*/  S2R R3, SR_CTAID.Y ;  /* 0x0000000000037919 */ /* 0x000eaa0000002600 */
[----:B------:R-:W3:Y:S08]  /*0060*/  LDC.64 R4, c[0x0][0x228] ;  /* 0x00008a00ff047b82 */ /* 0x000ef00000000a00 */
[----:B------:R-:W4:Y:S08]  /*0070*/  LDC.64 R10, c[0x0][0x230] ;  /* 0x00008c00ff0a7b82 */ /* 0x000f300000000a00 */
[----:B------:R-:W2:Y:S01]  /*0080*/  LDC R2, c[0x0][0x248] ;  /* 0x00009200ff027b82 */ /* 0x000ea20000000800 */
[----:B0-----:R-:W-:-:S04]  /*0090*/  LOP3.LUT R0, R0, 0x1, RZ, 0xc0, !PT ;  /* 0x0000000100007812 */ /* 0x001fc800078ec0ff */
[----:B------:R-:W-:Y:S01]  /*00a0*/  ISETP.NE.U32.AND P0, PT, R0, 0x1, PT ;  /* 0x000000010000780c */ /* 0x000fe20003f05070 */
[----:B-1----:R-:W-:Y:S01]  /*00b0*/  IMAD R8, R8, 0x200, R7 ;  /* 0x0000020008087824 */ /* 0x002fe200078e0207 */
[----:B------:R-:W0:Y:S01]  /*00c0*/  S2R R0, SR_TID.X ;  /* 0x0000000000007919 */ /* 0x000e220000002100 */
[----:B------:R-:W1:Y:S10]  /*00d0*/  LDC.64 R6, c[0x0][0x238] ;  /* 0x00008e00ff067b82 */ /* 0x000e740000000a00 */
[----:B---3--:R-:W3:Y:S01]  /*00e0*/  @P0 LDC R4, c[0x0][0x210] ;  /* 0x00008400ff040b82 */ /* 0x008ee20000000800 */
[----:B--2---:R-:W-:-:S07]  /*00f0*/  IMAD R8, R3, R2, R8 ;  /* 0x0000000203087224 */ /* 0x004fce00078e0208 */
[----:B------:R-:W2:Y:S08]  /*0100*/  @P0 LDC R5, c[0x0][0x214] ;  /* 0x00008500ff050b82 */ /* 0x000eb00000000800 */
[----:B------:R-:W0:Y:S08]  /*0110*/  S2UR UR6, SR_CgaCtaId ;  /* 0x00000000000679c3 */ /* 0x000e300000008800 */
[----:B-1----:R-:W1:Y:S01]  /*0120*/  @P0 LDC R6, c[0x0][0x220] ;  /* 0x00008800ff060b82 */ /* 0x002e620000000800 */
[----:B---3--:R-:W-:-:S07]  /*0130*/  IMAD.MOV.U32 R2, RZ, RZ, R4 ;  /* 0x000000ffff027224 */ /* 0x008fce00078e0004 */
[----:B------:R-:W3:Y:S01]  /*0140*/  @P0 LDC R7, c[0x0][0x224] ;  /* 0x00008900ff070b82 */ /* 0x000ee20000000800 */
[----:B--2---:R-:W-:Y:S01]  /*0150*/  IMAD.MOV.U32 R3, RZ, RZ, R5 ;  /* 0x000000ffff037224 */ /* 0x004fe200078e0005 */
[----:B------:R-:W-:-:S06]  /*0160*/  UMOV UR4, 0x400 ;  /* 0x0000040000047882 */ /* 0x000fcc0000000000 */
[----:B----4-:R-:W2:Y:S01]  /*0170*/  @P0 LDC R10, c[0x0][0x218] ;  /* 0x00008600ff0a0b82 */ /* 0x010ea20000000800 */
[----:B------:R-:W-:Y:S01]  /*0180*/  UIADD3 UR5, UR4, 0x100, URZ ;  /* 0x0000010004057890 */ /* 0x000fe2000fffe03f */
[----:B------:R-:W-:-:S06]  /*0190*/  IMAD.WIDE R2, R8, 0x2, R2 ;  /* 0x0000000208027825 */ /* 0x000fcc00078e0202 */
[----:B------:R-:W4:Y:S01]  /*01a0*/  @P0 LDC R11, c[0x0][0x21c] ;  /* 0x00008700ff0b0b82 */ /* 0x000f220000000800 */
[----:B0-----:R-:W-:Y:S01]  /*01b0*/  ULEA UR4, UR6, UR4, 0x18 ;  /* 0x0000000406047291 */ /* 0x001fe2000f8ec03f */
[----:B------:R-:W-:Y:S01]  /*01c0*/  IMAD.WIDE R2, R0, 0x4, R2 ;  /* 0x0000000400027825 */ /* 0x000fe200078e0202 */
[----:B------:R-:W-:Y:S01]  /*01d0*/  ULEA UR5, UR6, UR5, 0x18 ;  /* 0x0000000506057291 */ /* 0x000fe2000f8ec03f */
[----:B------:R-:W-:-:S03]  /*01e0*/  SHF.R.S32.HI R9, RZ, 0x1f, R0 ;  /* 0x0000001fff097819 */ /* 0x000fc60000011400 */
[C---:B------:R-:W-:Y:S01]  /*01f0*/  LEA R4, R0.reuse, UR4, 0x4 ;  /* 0x0000000400047c11 */ /* 0x040fe2000f8e20ff */
[----:B------:R1:W5:Y:S01]  /*0200*/  LDG.E.CONSTANT R5, desc[UR8][R2.64] ;  /* 0x0000000802057981 */ /* 0x000362000c1e9900 */
[----:B------:R-:W-:Y:S01]  /*0210*/  LEA R12, R0, UR5, 0x4 ;  /* 0x00000005000c7c11 */ /* 0x000fe2000f8e20ff */
[----:B-1----:R-:W-:Y:S02]  /*0220*/  IMAD.MOV.U32 R2, RZ, RZ, R6 ;  /* 0x000000ffff027224 */ /* 0x002fe400078e0006 */
[----:B---3--:R-:W-:Y:S01]  /*0230*/  IMAD.MOV.U32 R3, RZ, RZ, R7 ;  /* 0x000000ffff037224 */ /* 0x008fe200078e0007 */
[----:B------:R-:W-:Y:S06]  /*0240*/  @P0 BRA `(.L_x_53) ;  /* 0x0000000400c80947 */ /* 0x000fec0003800000 */
[----:B-----5:R-:W0:Y:S01]  /*0250*/  SHFL.BFLY PT, R6, R5, 0x1, 0x1f ;  /* 0x0c201f0005067f89 */ /* 0x020e2200000e0000 */
[C---:B------:R-:W-:Y:S02]  /*0260*/  LOP3.LUT R7, R0.reuse, 0x1, RZ, 0xc0, !PT ;  /* 0x0000000100077812 */ /* 0x040fe400078ec0ff */
[----:B------:R-:W-:-:S03]  /*0270*/  LOP3.LUT R13, R0, 0x2, RZ, 0xc0, !PT ;  /* 0x00000002000d7812 */ /* 0x000fc600078ec0ff */
[----:B------:R-:W-:Y:S02]  /*0280*/  IMAD.MOV R14, RZ, RZ, -R7 ;  /* 0x000000ffff0e7224 */ /* 0x000fe400078e0a07 */
[----:B------:R-:W-:-:S03]  /*0290*/  IMAD.MOV R13, RZ, RZ, -R13 ;  /* 0x000000ffff0d7224 */ /* 0x000fc600078e0a0d */
[----:B------:R-:W-:Y:S02]  /*02a0*/  LOP3.LUT R7, R5, 0x80008000, R14, 0x78, !PT ;  /* 0x8000800005077812 */ /* 0x000fe400078e780e */
[----:B------:R-:W-:-:S04]  /*02b0*/  SHF.R.S32.HI R13, RZ, 0x1f, R13 ;  /* 0x0000001fff0d7819 */ /* 0x000fc8000001140d */
[----:B0-----:R-:W-:-:S07]  /*02c0*/  HFMA2.MMA R6, R7, 1, 1, R6 ;  /* 0x3c003c0007067835 */ /* 0x001fce0000000006 */
[----:B------:R-:W0:Y:S03]  /*02d0*/  SHFL.BFLY PT, R7, R6, 0x2, 0x1f ;  /* 0x0c401f0006077f89 */ /* 0x000e2600000e0000 */
[----:B------:R-:W-:Y:S02]  /*02e0*/  LOP3.LUT R14, R6, 0x80008000, R13, 0x78, !PT ;  /* 0x80008000060e7812 */ /* 0x000fe400078e780d */
[----:B------:R-:W-:-:S05]  /*02f0*/  LOP3.LUT R13, R0, 0x4, RZ, 0xc0, !PT ;  /* 0x00000004000d7812 */ /* 0x000fca00078ec0ff */
[----:B------:R-:W-:Y:S02]  /*0300*/  IMAD.MOV R13, RZ, RZ, -R13 ;  /* 0x000000ffff0d7224 */ /* 0x000fe400078e0a0d */
[----:B0-----:R-:W-:-:S03]  /*0310*/  HADD2 R7, R14, R7 ;  /* 0x000000070e077230 */ /* 0x001fc60000000000 */
[----:B------:R-:W-:Y:S02]  /*0320*/  SHF.R.S32.HI R14, RZ, 0x1f, R13 ;  /* 0x0000001fff0e7819 */ /* 0x000fe4000001140d */
[----:B------:R-:W-:Y:S01]  /*0330*/  LOP3.LUT R13, R0, 0x8, RZ, 0xc0, !PT ;  /* 0x00000008000d7812 */ /* 0x000fe200078ec0ff */
[----:B------:R-:W0:Y:S01]  /*0340*/  SHFL.BFLY PT, R5, R7, 0x4, 0x1f ;  /* 0x0c801f0007057f89 */ /* 0x000e2200000e0000 */
[----:B------:R-:W-:-:S03]  /*0350*/  LOP3.LUT R14, R7, 0x80008000, R14, 0x78, !PT ;  /* 0x80008000070e7812 */ /* 0x000fc600078e780e */
[----:B------:R-:W-:-:S03]  /*0360*/  IMAD.MOV R13, RZ, RZ, -R13 ;  /* 0x000000ffff0d7224 */ /* 0x000fc600078e0a0d */
[----:B0-----:R-:W-:Y:S02]  /*0370*/  HFMA2.MMA R5, R14, 1, 1, R5 ;  /* 0x3c003c000e057835 */ /* 0x001fe40000000005 */
[----:B------:R-:W-:-:S05]  /*0380*/  SHF.R.S32.HI R14, RZ, 0x1f, R13 ;  /* 0x0000001fff0e7819 */ /* 0x000fca000001140d */
        /* <DEDUP_REMOVED lines=9> */
[----:B------:R-:W-:Y:S01]  /*0420*/  HMNMX2 R5, |R7|.H0_H0, |R7|.H1_H1, !PT ;  /* 0x7000000707057240 */ /* 0x000fe20007800a00 */
[----:B------:R-:W-:-:S04]  /*0430*/  HADD2.F32 R17, -RZ, R7.H1_H1 ;  /* 0x30000007ff117230 */ /* 0x000fc80000004100 */
        /* <DEDUP_REMOVED lines=8> */
[----:B------:R-:W-:Y:S02]  /*04c0*/  HADD2.F32 R15, -RZ, R7.H0_H0 ;  /* 0x20000007ff0f7230 */ /* 0x000fe40000004100 */
[----:B------:R-:W-:Y:S02]  /*04d0*/  IMAD.MOV.U32 R6, RZ, RZ, 0x4800 ;  /* 0x00004800ff067424 */ /* 0x000fe400078e00ff */
        /* <DEDUP_REMOVED lines=16> */
[----:B------:R-:W-:Y:S02]  /*05e0*/  IMAD.MOV.U32 R16, RZ, RZ, 0x11111111 ;  /* 0x11111111ff107424 */ /* 0x000fe400078e00ff */
[----:B------:R-:W-:Y:S02]  /*05f0*/  @!P0 FFMA.FTZ R17, R18, R17, R14 ;  /* 0x0000001112118223 */ /* 0x000fe4000001000e */
[----:B------:R-:W-:Y:S02]  /*0600*/  @!P2 F2FP.F16.F32.PACK_AB R13, RZ, R15 ;  /* 0x0000000fff0da23e */ /* 0x000fe400000000ff */
[C---:B------:R-:W-:Y:S02]  /*0610*/  LOP3.LUT P2, RZ, R0.reuse, 0xf, RZ, 0xc0, !PT ;  /* 0x0000000f00ff7812 */ /* 0x040fe4000784c0ff */
[----:B------:R-:W-:Y:S01]  /*0620*/  @!P0 F2FP.F16.F32.PACK_AB R19, RZ, R17 ;  /* 0x00000011ff13823e */ /* 0x000fe200000000ff */
[----:B------:R-:W-:Y:S01]  /*0630*/  IMAD.MOV.U32 R17, RZ, RZ, 0x55555555 ;  /* 0x55555555ff117424 */ /* 0x000fe200078e00ff */
[----:B------:R-:W-:-:S02]  /*0640*/  ISETP.GT.AND P0, PT, R0, 0xf, PT ;  /* 0x0000000f0000780c */ /* 0x000fc40003f04270 */
[----:B------:R-:W-:-:S05]  /*0650*/  PRMT R13, R13, 0x5410, R19 ;  /* 0x000054100d0d7816 */ /* 0x000fca0000000013 */
[----:B------:R-:W-:-:S04]  /*0660*/  HFMA2 R6, R13, R6.H0_H0, 8, 8 ;  /* 0x480048000d067431 */ /* 0x000fc80000040006 */
[----:B------:R-:W0:Y:S08]  /*0670*/  F2I.F16.NTZ R13, R6.H1 ;  /* 0x10000006000d7305 */ /* 0x000e300000103100 */
        /* <DEDUP_REMOVED lines=10> */
[----:B------:R-:W-:-:S04]  /*0720*/  @!P2 SHF.R.S32.HI R13, RZ, 0x1f, R0 ;  /* 0x0000001fff0da819 */ /* 0x000fc80000011400 */
[----:B------:R-:W-:Y:S02]  /*0730*/  @!P2 LEA.HI R13, R13, R0, RZ, 0x4 ;  /* 0x000000000d0da211 */ /* 0x000fe400078f20ff */
[----:B-1----:R-:W-:Y:S01]  /*0740*/  LOP3.LUT R14, R14, R7, RZ, 0xfc, !PT ;  /* 0x000000070e0e7212 */ /* 0x002fe200078efcff */
[----:B------:R-:W-:Y:S01]  /*0750*/  @!P2 HMUL2 R7, R5.H0_H0, 0.125, 0.125 ;  /* 0x300030000507a832 */ /* 0x000fe20000000800 */
[----:B------:R-:W-:-:S03]  /*0760*/  @!P1 SHF.R.S32.HI R5, RZ, 0x1f, R0 ;  /* 0x0000001fff059819 */ /* 0x000fc60000011400 */
[----:B------:R-:W0:Y:S01]  /*0770*/  SHFL.DOWN PT, R6, R14, 0x1, 0x1f ;  /* 0x08201f000e067f89 */ /* 0x000e2200000e0000 */
[----:B------:R-:W-:Y:S01]  /*0780*/  @!P1 LEA.HI R5, R5, R0, RZ, 0x2 ;  /* 0x0000000005059211 */ /* 0x000fe200078f10ff */
[----:B0-----:R-:W-:-:S05]  /*0790*/  IMAD.SHL.U32 R15, R6, 0x100, RZ ;  /* 0x00000100060f7824 */ /* 0x001fca00078e00ff */
[----:B------:R-:W-:Y:S02]  /*07a0*/  LOP3.LUT R15, R15, R14, RZ, 0xfc, !PT ;  /* 0x0000000e0f0f7212 */ /* 0x000fe400078efcff */
[----:B------:R-:W-:Y:S02]  /*07b0*/  @!P2 SHF.R.S32.HI R14, RZ, 0x4, R13 ;  /* 0x00000004ff0ea819 */ /* 0x000fe4000001140d */
[----:B------:R-:W-:Y:S01]  /*07c0*/  @!P1 LOP3.LUT R13, R5, 0xfffffffc, RZ, 0xc0, !PT ;  /* 0xfffffffc050d9812 */ /* 0x000fe200078ec0ff */
[----:B------:R-:W0:Y:S01]  /*07d0*/  SHFL.DOWN PT, R6, R15, 0x2, 0x1f ;  /* 0x08401f000f067f89 */ /* 0x000e2200000e0000 */
[----:B------:R-:W-:Y:S01]  /*07e0*/  @!P2 LEA R14, R14, UR5, 0x1 ;  /* 0x000000050e0eac11 */ /* 0x000fe2000f8e08ff */
[----:B0-----:R-:W-:-:S05]  /*07f0*/  IMAD.U32 R6, R6, 0x10000, RZ ;  /* 0x0001000006067824 */ /* 0x001fca00078e00ff */
[----:B------:R-:W-:Y:S02]  /*0800*/  LOP3.LUT R16, R15, R6, RZ, 0xfc, !PT ;  /* 0x000000060f107212 */ /* 0x000fe400078efcff */
[----:B------:R-:W-:-:S03]  /*0810*/  LEA.HI R15, R8, R8, RZ, 0x1 ;  /* 0x00000008080f7211 */ /* 0x000fc600078f08ff */
[----:B------:R0:W-:Y:S01]  /*0820*/  @!P1 STS [R13+UR4], R16 ;  /* 0x000000100d009988 */ /* 0x0001e20008000804 */
[----:B------:R-:W-:-:S03]  /*0830*/  SHF.R.S32.HI R15, RZ, 0x1, R15 ;  /* 0x00000001ff0f7819 */ /* 0x000fc6000001140f */
[----:B------:R-:W-:Y:S01]  /*0840*/  @!P2 STS.U16 [R14], R7 ;  /* 0x000000070e00a388 */ /* 0x000fe20000000400 */
[----:B------:R-:W-:Y:S01]  /*0850*/  BAR.SYNC.DEFER_BLOCKING 0x0 ;  /* 0x0000000000007b1d */ /* 0x000fe20000010000 */
[C---:B--2---:R-:W-:Y:S02]  /*0860*/  IADD3 R17, P1, R15.reuse, R10, RZ ;  /* 0x0000000a0f117210 */ /* 0x044fe40007f3e0ff */
[----:B0-----:R-:W-:Y:S02]  /*0870*/  SHF.R.S32.HI R13, RZ, 0x1f, R8 ;  /* 0x0000001fff0d7819 */ /* 0x001fe40000011408 */
[----:B----4-:R-:W-:Y:S02]  /*0880*/  LEA.HI.X.SX32 R11, R15, R11, 0x1, P1 ;  /* 0x0000000b0f0b7211 */ /* 0x010fe400008f0eff */
[----:B------:R-:W-:Y:S02]  /*0890*/  @!P0 LEA R10, P1, R0, R17, 0x4 ;  /* 0x00000011000a8211 */ /* 0x000fe400078220ff */
[----:B------:R-:W-:-:S02]  /*08a0*/  LEA.HI R13, R13, R8, RZ, 0x5 ;  /* 0x000000080d0d7211 */ /* 0x000fc400078f28ff */
[----:B------:R-:W-:Y:S02]  /*08b0*/  @!P0 LEA.HI.X R11, R0, R11, R9, 0x4, P1 ;  /* 0x0000000b000b8211 */ /* 0x000fe400008f2409 */
[----:B------:R-:W-:-:S05]  /*08c0*/  SHF.R.S32.HI R13, RZ, 0x5, R13 ;  /* 0x00000005ff0d7819 */ /* 0x000fca000001140d */
[----:B------:R-:W-:Y:S01]  /*08d0*/  IMAD.WIDE R2, R13, 0x2, R2 ;  /* 0x000000020d027825 */ /* 0x000fe200078e0202 */
[----:B------:R-:W0:Y:S04]  /*08e0*/  @!P0 LDS.128 R4, [R4] ;  /* 0x0000000004048984 */ /* 0x000e280000000c00 */
[----:B0-----:R0:W-:Y:S01]  /*08f0*/  @!P0 STG.E.128 desc[UR8][R10.64], R4 ;  /* 0x000000040a008986 */ /* 0x0011e2000c101d08 */
[----:B------:R-:W-:-:S13]  /*0900*/  ISETP.GT.AND P0, PT, R0, 0x1, PT ;  /* 0x000000010000780c */ /* 0x000fda0003f04270 */
[----:B------:R-:W-:Y:S05]  /*0910*/  @P0 EXIT ;  /* 0x000000000000094d */ /* 0x000fea0003800000 */
[----:B------:R-:W1:Y:S01]  /*0920*/  LDS.128 R12, [R12] ;  /* 0x000000000c0c7984 */ /* 0x000e620000000c00 */
[----:B------:R-:W-:-:S04]  /*0930*/  LEA R2, P0, R0, R2, 0x4 ;  /* 0x0000000200027211 */ /* 0x000fc800078020ff */
[----:B------:R-:W-:-:S05]  /*0940*/  LEA.HI.X R3, R0, R3, R9, 0x4, P0 ;  /* 0x0000000300037211 */ /* 0x000fca00000f2409 */
[----:B-1----:R-:W-:Y:S01]  /*0950*/  STG.E.128 desc[UR8][R2.64], R12 ;  /* 0x0000000c02007986 */ /* 0x002fe2000c101d08 */
[----:B------:R-:W-:Y:S05]  /*0960*/  EXIT ;  /* 0x000000000000794d */ /* 0x000fea0003800000 */
.L_x_53:
        /* <DEDUP_REMOVED lines=65> */
[----:B------:R-:W-:Y:S02]  /*0d80*/  HFMA2 R6, R13, R6.H0_H0, 8, 8 ;  /* 0x480048000d067431 */ /* 0x000fe40000040006 */
[----:B------:R-:W-:Y:S02]  /*0d90*/  @!P2 HMUL2 R5, R5.H0_H0, 0.125, 0.125 ;  /* 0x300030000505a832 */ /* 0x000fe40000000800 */
[----:B------:R-:W0:Y:S03]  /*0da0*/  F2I.F16.NTZ R13, R6.H1 ;  /* 0x10000006000d7305 */ /* 0x000e260000103100 */
[----:B------:R-:W-:-:S05]  /*0db0*/  PRMT R18, R5, 0x7610, R18 ;  /* 0x0000761005127816 */ /* 0x000fca0000000012 */
        /* <DEDUP_REMOVED lines=11> */
[-C--:B------:R-:W-:Y:S02]  /*0e70*/  @!P2 LEA.HI R13, R13, R0.reuse, RZ, 0x4 ;  /* 0x000000000d0da211 */ /* 0x080fe400078f20ff */
[----:B-1----:R-:W-:Y:S02]  /*0e80*/  LOP3.LUT R14, R14, R7, RZ, 0xfc, !PT ;  /* 0x000000070e0e7212 */ /* 0x002fe400078efcff */
[----:B------:R-:W-:Y:S02]  /*0e90*/  @!P1 SHF.R.S32.HI R7, RZ, 0x1f, R0 ;  /* 0x0000001fff079819 */ /* 0x000fe40000011400 */
[----:B------:R-:W-:Y:S01]  /*0ea0*/  @!P2 SHF.R.S32.HI R13, RZ, 0x4, R13 ;  /* 0x00000004ff0da819 */ /* 0x000fe2000001140d */
[----:B------:R-:W0:Y:S01]  /*0eb0*/  SHFL.DOWN PT, R6, R14, 0x1, 0x1f ;  /* 0x08201f000e067f89 */ /* 0x000e2200000e0000 */
[----:B------:R-:W-:Y:S02]  /*0ec0*/  @!P1 LEA.HI R7, R7, R0, RZ, 0x2 ;  /* 0x0000000007079211 */ /* 0x000fe400078f10ff */
[----:B------:R-:W-:Y:S01]  /*0ed0*/  @!P2 LEA R13, R13, UR5, 0x1 ;  /* 0x000000050d0dac11 */ /* 0x000fe2000f8e08ff */
[----:B0-----:R-:W-:-:S05]  /*0ee0*/  IMAD.SHL.U32 R15, R6, 0x100, RZ ;  /* 0x00000100060f7824 */ /* 0x001fca00078e00ff */
[----:B------:R-:W-:Y:S02]  /*0ef0*/  LOP3.LUT R15, R15, R14, RZ, 0xfc, !PT ;  /* 0x0000000e0f0f7212 */ /* 0x000fe400078efcff */
[----:B------:R-:W-:-:S03]  /*0f00*/  @!P1 LOP3.LUT R14, R7, 0xfffffffc, RZ, 0xc0, !PT ;  /* 0xfffffffc070e9812 */ /* 0x000fc600078ec0ff */
[----:B------:R-:W0:Y:S01]  /*0f10*/  SHFL.DOWN PT, R6, R15, 0x2, 0x1f ;  /* 0x08401f000f067f89 */ /* 0x000e2200000e0000 */
[----:B------:R-:W-:-:S04]  /*0f20*/  LEA.HI R16, R8, R8, RZ, 0x1 ;  /* 0x0000000808107211 */ /* 0x000fc800078f08ff */
[----:B------:R-:W-:Y:S01]  /*0f30*/  SHF.R.S32.HI R16, RZ, 0x1, R16 ;  /* 0x00000001ff107819 */ /* 0x000fe20000011410 */
[----:B0-----:R-:W-:-:S05]  /*0f40*/  IMAD.U32 R6, R6, 0x10000, RZ ;  /* 0x0001000006067824 */ /* 0x001fca00078e00ff */
[----:B------:R-:W-:-:S05]  /*0f50*/  LOP3.LUT R15, R15, R6, RZ, 0xfc, !PT ;  /* 0x000000060f0f7212 */ /* 0x000fca00078efcff */
[----:B------:R-:W-:Y:S01]  /*0f60*/  @!P1 STS [R14+UR4], R15 ;  /* 0x0000000f0e009988 */ /* 0x000fe20008000804 */
[----:B--2---:R-:W-:-:S03]  /*0f70*/  IADD3 R17, P1, R16, R10, RZ ;  /* 0x0000000a10117210 */ /* 0x004fc60007f3e0ff */
[----:B------:R-:W-:Y:S01]  /*0f80*/  @!P2 STS.U16 [R13], R18 ;  /* 0x000000120d00a388 */ /* 0x000fe20000000400 */
[----:B------:R-:W-:Y:S01]  /*0f90*/  BAR.SYNC.DEFER_BLOCKING 0x0 ;  /* 0x0000000000007b1d */ /* 0x000fe20000010000 */
[----:B------:R-:W-:Y:S02]  /*0fa0*/  ISETP.GT.AND P2, PT, R0, 0x1, PT ;  /* 0x000000010000780c */ /* 0x000fe40003f44270 */
[----:B----4-:R-:W-:Y:S02]  /*0fb0*/  LEA.HI.X.SX32 R11, R16, R11, 0x1, P1 ;  /* 0x0000000b100b7211 */ /* 0x010fe400008f0eff */
[----:B------:R-:W-:-:S04]  /*0fc0*/  @!P0 LEA R10, P1, R0, R17, 0x4 ;  /* 0x00000011000a8211 */ /* 0x000fc800078220ff */
[----:B------:R-:W-:Y:S01]  /*0fd0*/  @!P0 LEA.HI.X R11, R0, R11, R9, 0x4, P1 ;  /* 0x0000000b000b8211 */ /* 0x000fe200008f2409 */
[----:B------:R-:W0:Y:S04]  /*0fe0*/  @!P0 LDS.128 R4, [R4] ;  /* 0x0000000004048984 */ /* 0x000e280000000c00 */
[----:B0-----:R0:W-:Y:S01]  /*0ff0*/  @!P0 STG.E.128 desc[UR8][R10.64], R4 ;  /* 0x000000040a008986 */ /* 0x0011e2000c101d08 */
        /* <DEDUP_REMOVED lines=8> */
[----:B0-----:R-:W-:Y:S01]  /*1080*/  STG.E.128 desc[UR8][R2.64], R4 ;  /* 0x0000000402007986 */ /* 0x001fe2000c101d08 */
[----:B------:R-:W-:Y:S05]  /*1090*/  EXIT ;  /* 0x000000000000794d */ /* 0x000fea0003800000 */
.L_x_54:
        /* <DEDUP_REMOVED lines=14> */
.L_x_93:


//--------------------- .text._Z25fp16_to_q_kv_paged_kernelILi8ELi8EEvPK6__halfPhPS0_S2_S3_S4_PKiS6_iiii --------------------------
	.section	.text._Z25fp16_to_q_kv_paged_kernelILi8ELi8EEvPK6__halfPhPS0_S2_S3_S4_PKiS6_iiii,"ax",@progbits
	.align	128
        .global         _Z25fp16_to_q_kv_paged_kernelILi8ELi8EEvPK6__halfPhPS0_S2_S3_S4_PKiS6_iiii
        .type           _Z25fp16_to_q_kv_paged_kernelILi8ELi8EEvPK6__halfPhPS0_S2_S3_S4_PKiS6_iiii,@function
        .size           _Z25fp16_to_q_kv_paged_kernelILi8ELi8EEvPK6__halfPhPS0_S2_S3_S4_PKiS6_iiii,(.L_x_94 - _Z25fp16_to_q_kv_paged_kernelILi8ELi8EEvPK6__halfPhPS0_S2_S3_S4_PKiS6_iiii)
        .other          _Z25fp16_to_q_kv_paged_kernelILi8ELi8EEvPK6__halfPhPS0_S2_S3_S4_PKiS6_iiii,@"STO_CUDA_ENTRY STV_DEFAULT"
_Z25fp16_to_q_kv_paged_kernelILi8ELi8EEvPK6__halfPhPS0_S2_S3_S4_PKiS6_iiii:
.text._Z25fp16_to_q_kv_paged_kernelILi8ELi8EEvPK6__halfPhPS0_S2_S3_S4_PKiS6_iiii:
[----:B------:R-:W-:Y:S01]  /*0000*/  LDC R1, c[0x0][0x28] ;  /* 0x00000a00ff017b82 */ /* 0x000fe20000000800 */
[----:B------:R-:W0:Y:S07]  /*0010*/  S2R R4, SR_CTAID.Z ;  /* 0x0000000000047919 */ /* 0x000e2e0000002700 */
[----:B------:R-:W1:Y:S01]  /*0020*/  LDC.64 R8, c[0x0][0x240] ;  /* 0x00009000ff087b82 */ /* 0x000e620000000a00 */
[----:B------:R-:W-:Y:S01]  /*0030*/  ULDC.64 UR8, c[0x0][0x208] ;  /* 0x0000820000087ab9 */ /* 0x000fe20000000a00 */
[----:B------:R-:W2:Y:S06]  /*0040*/  S2R R0, SR_CTAID.X ;  /* 0x0000000000007919 */ /* 0x000eac0000002500 */
[----:B------:R-:W2:Y:S08]  /*0050*/  LDC.64 R2, c[0x0][0x250] ;  /* 0x00009400ff027b82 */ /* 0x000eb00000000a00 */
[----:B------:R-:W3:Y:S08]  /*0060*/  LDC.64 R6, c[0x0][0x248] ;  /* 0x00009200ff067b82 */ /* 0x000ef00000000a00 */
[----:B------:R-:W4:Y:S01]  /*0070*/  LDC.64 R26, c[0x0][0x220] ;  /* 0x00008800ff1a7b82 */ /* 0x000f220000000a00 */
[----:B0-----:R-:W-:-:S05]  /*0080*/  SHF.R.U32.HI R5, RZ, 0x1, R4 ;  /* 0x00000001ff057819 */ /* 0x001fca0000011604 */
[----:B-1----:R-:W-:-:S04]  /*0090*/  IMAD.WIDE.U32 R8, R5, 0x4, R8 ;  /* 0x0000000405087825 */ /* 0x002fc800078e0008 */
[----:B--2---:R-:W-:Y:S02]  /*00a0*/  IMAD R5, R5, R2, R0 ;  /* 0x0000000205057224 */ /* 0x004fe400078e0200 */
[----:B------:R-:W2:Y:S02]  /*00b0*/  LDG.E.CONSTANT R8, desc[UR8][R8.64] ;  /* 0x0000000808087981 */ /* 0x000ea4000c1e9900 */
[----:B---3--:R-:W-:-:S06]  /*00c0*/  IMAD.WIDE R6, R5, 0x4, R6 ;  /* 0x0000000405067825 */ /* 0x008fcc00078e0206 */
[----:B------:R0:W5:Y:S01]  /*00d0*/  LDG.E.CONSTANT R6, desc[UR8][R6.64] ;  /* 0x0000000806067981 */ /* 0x000162000c1e9900 */
[----:B------:R-:W-:Y:S01]  /*00e0*/  LOP3.LUT P1, RZ, R4, 0x1, RZ, 0xc0, !PT ;  /* 0x0000000104ff7812 */ /* 0x000fe2000782c0ff */
[----:B------:R-:W-:Y:S01]  /*00f0*/  IMAD.MOV R0, RZ, RZ, -R0 ;  /* 0x000000ffff007224 */ /* 0x000fe200078e0a00 */
[----:B------:R-:W1:Y:S11]  /*0100*/  LDC.64 R4, c[0x0][0x258] ;  /* 0x00009600ff047b82 */ /* 0x000e760000000a00 */
[----:B----4-:R-:W3:Y:S08]  /*0110*/  @P1 LDC R26, c[0x0][0x238] ;  /* 0x00008e00ff1a1b82 */ /* 0x010ef00000000800 */
[----:B------:R-:W4:Y:S01]  /*0120*/  @P1 LDC R27, c[0x0][0x23c] ;  /* 0x00008f00ff1b1b82 */ /* 0x000f220000000800 */
[----:B-1----:R-:W-:Y:S01]  /*0130*/  LOP3.LUT P0, RZ, R4, 0x1ff, RZ, 0xc0, !PT ;  /* 0x000001ff04ff7812 */ /* 0x002fe2000780c0ff */
[----:B--2---:R-:W-:-:S04]  /*0140*/  IMAD R8, R0, R3, R8 ;  /* 0x0000000300087224 */ /* 0x004fc800078e0208 */
[----:B------:R-:W-:-:S08]  /*0150*/  IMAD.IADD R0, R8, 0x1, R5 ;  /* 0x0000000108007824 */ /* 0x000fd000078e0205 */
[----:B0--34-:R-:W-:Y:S05]  /*0160*/  @!P0 BRA `(.L_x_55) ;  /* 0x0000000000308947 */ /* 0x019fea0003800000 */
.L_x_56:
[----:B------:R-:W-:-:S05]  /*0170*/  IMAD R2, R8, R4, RZ ;  /* 0x0000000408027224 */ /* 0x000fca00078e02ff */
[----:B------:R-:W-:Y:S01]  /*0180*/  LOP3.LUT P0, RZ, R2, 0x1ff, RZ, 0xc0, !PT ;  /* 0x000001ff02ff7812 */ /* 0x000fe2000780c0ff */
[----:B------:R-:W-:Y:S02]  /*0190*/  IMAD.MOV.U32 R2, RZ, RZ, R8 ;  /* 0x000000ffff027224 */ /* 0x000fe400078e0008 */
[----:B------:R-:W-:-:S10]  /*01a0*/  VIADD R8, R8, 0xffffffff ;  /* 0xffffffff08087836 */ /* 0x000fd40000000000 */
[----:B------:R-:W-:Y:S05]  /*01b0*/  @P0 BRA `(.L_x_56) ;  /* 0xfffffffc00ec0947 */ /* 0x000fea000383ffff */
[----:B------:R-:W-:-:S07]  /*01c0*/  IMAD.MOV.U32 R8, RZ, RZ, R2 ;  /* 0x000000ffff087224 */ /* 0x000fce00078e0002 */
.L_x_57:
[----:B------:R-:W-:-:S05]  /*01d0*/  IMAD R2, R0, R4, RZ ;  /* 0x0000000400027224 */ /* 0x000fca00078e02ff */
[----:B------:R-:W-:Y:S01]  /*01e0*/  LOP3.LUT P0, RZ, R2, 0x1ff, RZ, 0xc0, !PT ;  /* 0x000001ff02ff7812 */ /* 0x000fe2000780c0ff */
[----:B------:R-:W-:Y:S02]  /*01f0*/  IMAD.MOV.U32 R2, RZ, RZ, R0 ;  /* 0x000000ffff027224 */ /* 0x000fe400078e0000 */
[----:B------:R-:W-:-:S10]  /*0200*/  VIADD R0, R0, 0x1 ;  /* 0x0000000100007836 */ /* 0x000fd40000000000 */
[----:B------:R-:W-:Y:S05]  /*0210*/  @P0 BRA `(.L_x_57) ;  /* 0xfffffffc00ec0947 */ /* 0x000fea000383ffff */
[----:B------:R-:W-:-:S07]  /*0220*/  IMAD.MOV.U32 R0, RZ, RZ, R2 ;  /* 0x000000ffff007224 */ /* 0x000fce00078e0002 */
.L_x_55:
[----:B------:R-:W-:Y:S02]  /*0230*/  VIMNMX R8, RZ, R8, !PT ;  /* 0x00000008ff087248 */ /* 0x000fe40007fe0100 */
[----:B------:R-:W-:-:S03]  /*0240*/  VIMNMX R0, R0, R3, PT ;  /* 0x0000000300007248 */ /* 0x000fc60003fe0100 */
[CC--:B-----5:R-:W-:Y:S02]  /*0250*/  IMAD R5, R6.reuse, R3.reuse, R8 ;  /* 0x0000000306057224 */ /* 0x0e0fe400078e0208 */
[----:B------:R-:W-:Y:S02]  /*0260*/  IMAD R7, R6, R3, R0 ;  /* 0x0000000306077224 */ /* 0x000fe400078e0200 */
[-C--:B------:R-:W-:Y:S02]  /*0270*/  IMAD R22, R5, R4.reuse, RZ ;  /* 0x0000000405167224 */ /* 0x080fe400078e02ff */
[----:B------:R-:W-:-:S05]  /*0280*/  IMAD R7, R7, R4, RZ ;  /* 0x0000000407077224 */ /* 0x000fca00078e02ff */
[----:B------:R-:W-:-:S13]  /*0290*/  ISETP.GE.AND P0, PT, R22, R7, PT ;  /* 0x000000071600720c */ /* 0x000fda0003f06270 */
[----:B------:R-:W-:Y:S05]  /*02a0*/  @P0 EXIT ;  /* 0x000000000000094d */ /* 0x000fea0003800000 */
[----:B------:R-:W0:Y:S01]  /*02b0*/  LDC.64 R24, c[0x0][0x218] ;  /* 0x00008600ff187b82 */ /* 0x000e220000000a00 */
[----:B------:R-:W1:Y:S01]  /*02c0*/  S2R R9, SR_CTAID.Y ;  /* 0x0000000000097919 */ /* 0x000e620000002600 */
[----:B------:R-:W-:Y:S01]  /*02d0*/  UMOV UR4, 0x400 ;  /* 0x0000040000047882 */ /* 0x000fe20000000000 */
[----:B------:R-:W2:Y:S05]  /*02e0*/  S2R R5, SR_TID.X ;  /* 0x0000000000057919 */ /* 0x000eaa0000002100 */
[----:B------:R-:W3:Y:S08]  /*02f0*/  LDC.64 R2, c[0x0][0x210] ;  /* 0x00008400ff027b82 */ /* 0x000ef00000000a00 */
[----:B------:R-:W4:Y:S08]  /*0300*/  S2UR UR5, SR_CgaCtaId ;  /* 0x00000000000579c3 */ /* 0x000f300000008800 */
[----:B0-----:R-:W0:Y:S08]  /*0310*/  @P1 LDC R24, c[0x0][0x230] ;  /* 0x00008c00ff181b82 */ /* 0x001e300000000800 */
[----:B---3--:R-:W3:Y:S01]  /*0320*/  @P1 LDC R2, c[0x0][0x228] ;  /* 0x00008a00ff021b82 */ /* 0x008ee20000000800 */
[----:B-1----:R-:W-:-:S04]  /*0330*/  IMAD R6, R9, 0x200, R22 ;  /* 0x0000020009067824 */ /* 0x002fc800078e0216 */
[--C-:B------:R-:W-:Y:S01]  /*0340*/  IMAD.MOV.U32 R8, RZ, RZ, R6.reuse ;  /* 0x000000ffff087224 */ /* 0x100fe200078e0006 */
[----:B------:R-:W-:Y:S02]  /*0350*/  SHF.R.S32.HI R9, RZ, 0x1f, R6 ;  /* 0x0000001fff097819 */ /* 0x000fe40000011406 */
[----:B------:R-:W1:Y:S01]  /*0360*/  @P1 LDC R25, c[0x0][0x234] ;  /* 0x00008d00ff191b82 */ /* 0x000e620000000800 */
[C---:B--2---:R-:W-:Y:S01]  /*0370*/  LOP3.LUT R12, R5.reuse, 0x8, RZ, 0xc0, !PT ;  /* 0x00000008050c7812 */ /* 0x044fe200078ec0ff */
[----:B----4-:R-:W-:Y:S01]  /*0380*/  ULEA UR6, UR5, UR4, 0x18 ;  /* 0x0000000405067291 */ /* 0x010fe2000f8ec03f */
[C-C-:B------:R-:W-:Y:S01]  /*0390*/  IMAD.WIDE R10, R5.reuse, 0x10, R8.reuse ;  /* 0x00000010050a7825 */ /* 0x140fe200078e0208 */
[C---:B------:R-:W-:Y:S01]  /*03a0*/  LOP3.LUT R13, R5.reuse, 0x10, RZ, 0xc0, !PT ;  /* 0x00000010050d7812 */ /* 0x040fe200078ec0ff */
[----:B------:R-:W-:Y:S01]  /*03b0*/  UIADD3 UR4, UR4, 0x200, URZ ;  /* 0x0000020004047890 */ /* 0x000fe2000fffe03f */
[C---:B------:R-:W-:Y:S01]  /*03c0*/  LOP3.LUT R20, R5.reuse, 0xf, RZ, 0xc0, !PT ;  /* 0x0000000f05147812 */ /* 0x040fe200078ec0ff */
[----:B------:R-:W-:Y:S01]  /*03d0*/  IMAD.WIDE R8, R5, 0x2, R8 ;  /* 0x0000000205087825 */ /* 0x000fe200078e0208 */
[----:B------:R-:W2:Y:S01]  /*03e0*/  @P1 LDC R3, c[0x0][0x22c] ;  /* 0x00008b00ff031b82 */ /* 0x000ea20000000800 */
[----:B0-----:R-:W-:Y:S01]  /*03f0*/  IADD3 R24, P0, R10, R24, RZ ;  /* 0x000000180a187210 */ /* 0x001fe20007f1e0ff */
[----:B------:R-:W-:Y:S01]  /*0400*/  ULEA UR4, UR5, UR4, 0x18 ;  /* 0x0000000405047291 */ /* 0x000fe2000f8ec03f */
[--C-:B------:R-:W-:Y:S01]  /*0410*/  SHF.R.S32.HI R10, RZ, 0x1f, R5.reuse ;  /* 0x0000001fff0a7819 */ /* 0x100fe20000011405 */
[----:B------:R-:W-:Y:S01]  /*0420*/  IMAD.MOV R16, RZ, RZ, -R12 ;  /* 0x000000ffff107224 */ /* 0x000fe200078e0a0c */
[----:B------:R-:W-:Y:S01]  /*0430*/  SHF.R.S32.HI R0, RZ, 0x1f, R5 ;  /* 0x0000001fff007819 */ /* 0x000fe20000011405 */
[----:B------:R-:W-:Y:S01]  /*0440*/  IMAD.MOV R13, RZ, RZ, -R13 ;  /* 0x000000ffff0d7224 */ /* 0x000fe200078e0a0d */
[----:B------:R-:W-:-:S02]  /*0450*/  LEA.HI R10, R10, R5, RZ, 0x4 ;  /* 0x000000050a0a7211 */ /* 0x000fc400078f20ff */
[----:B---3--:R-:W-:Y:S02]  /*0460*/  LEA R4, P2, R8, R2, 0x1 ;  /* 0x0000000208047211 */ /* 0x008fe400078408ff */
[----:B------:R-:W-:Y:S02]  /*0470*/  LOP3.LUT R2, R5, 0x1, RZ, 0xc0, !PT ;  /* 0x0000000105027812 */ /* 0x000fe400078ec0ff */
[----:B------:R-:W-:Y:S02]  /*0480*/  SHF.R.S32.HI R10, RZ, 0x4, R10 ;  /* 0x00000004ff0a7819 */ /* 0x000fe4000001140a */
[----:B------:R-:W-:Y:S01]  /*0490*/  SHF.R.S32.HI R16, RZ, 0x1f, R16 ;  /* 0x0000001fff107819 */ /* 0x000fe20000011410 */
[----:B-1----:R-:W-:Y:S01]  /*04a0*/  IMAD.X R25, R11, 0x1, R25, P0 ;  /* 0x000000010b197824 */ /* 0x002fe200000e0619 */
[----:B------:R-:W-:Y:S01]  /*04b0*/  LOP3.LUT R11, R5, 0x4, RZ, 0xc0, !PT ;  /* 0x00000004050b7812 */ /* 0x000fe200078ec0ff */
[----:B------:R-:W-:Y:S01]  /*04c0*/  IMAD.MOV R12, RZ, RZ, -R2 ;  /* 0x000000ffff0c7224 */ /* 0x000fe200078e0a02 */
[----:B------:R-:W-:-:S02]  /*04d0*/  SHF.R.S32.HI R17, RZ, 0x1f, R13 ;  /* 0x0000001fff117819 */ /* 0x000fc4000001140d */
[C---:B------:R-:W-:Y:S01]  /*04e0*/  LEA R18, R5.reuse, UR6, 0x4 ;  /* 0x0000000605127c11 */ /* 0x040fe2000f8e20ff */
[----:B------:R-:W-:Y:S01]  /*04f0*/  IMAD.MOV R11, RZ, RZ, -R11 ;  /* 0x000000ffff0b7224 */ /* 0x000fe200078e0a0b */
[----:B------:R-:W-:Y:S02]  /*0500*/  LOP3.LUT R12, R12, 0x80008000, RZ, 0xc0, !PT ;  /* 0x800080000c0c7812 */ /* 0x000fe400078ec0ff */
[----:B--2---:R-:W-:Y:S02]  /*0510*/  LEA.HI.X R3, R8, R3, R9, 0x1, P2 ;  /* 0x0000000308037211 */ /* 0x004fe400010f0c09 */
[C---:B------:R-:W-:Y:S02]  /*0520*/  LOP3.LUT R9, R5.reuse, 0x2, RZ, 0xc0, !PT ;  /* 0x0000000205097812 */ /* 0x040fe400078ec0ff */
[C---:B------:R-:W-:Y:S02]  /*0530*/  LEA.HI R8, R5.reuse, R5, RZ, 0x1 ;  /* 0x0000000505087211 */ /* 0x040fe400078f08ff */
[----:B------:R-:W-:Y:S01]  /*0540*/  SHF.R.S32.HI R15, RZ, 0x1f, R11 ;  /* 0x0000001fff0f7819 */ /* 0x000fe2000001140b */
[----:B------:R-:W-:Y:S01]  /*0550*/  IMAD.MOV R9, RZ, RZ, -R9 ;  /* 0x000000ffff097224 */ /* 0x000fe200078e0a09 */
[----:B------:R-:W-:Y:S01]  /*0560*/  LEA R13, R5, UR4, 0x4 ;  /* 0x00000004050d7c11 */ /* 0x000fe2000f8e20ff */
[----:B------:R-:W-:Y:S01]  /*0570*/  IMAD.SHL.U32 R8, R8, 0x2, RZ ;  /* 0x0000000208087824 */ /* 0x000fe200078e00ff */
[----:B------:R-:W-:-:S02]  /*0580*/  LEA R19, R10, UR4, 0x1 ;  /* 0x000000040a137c11 */ /* 0x000fc4000f8e08ff */
[----:B------:R-:W-:Y:S02]  /*0590*/  SHF.R.S32.HI R14, RZ, 0x1f, R9 ;  /* 0x0000001fff0e7819 */ /* 0x000fe40000011409 */
[----:B------:R-:W-:Y:S02]  /*05a0*/  LOP3.LUT R21, R8, 0xfffffffc, RZ, 0xc0, !PT ;  /* 0xfffffffc08157812 */ /* 0x000fe400078ec0ff */
[----:B------:R-:W-:Y:S02]  /*05b0*/  LOP3.LUT R14, R14, 0x80008000, RZ, 0xc0, !PT ;  /* 0x800080000e0e7812 */ /* 0x000fe400078ec0ff */
[----:B------:R-:W-:Y:S02]  /*05c0*/  LOP3.LUT R15, R15, 0x80008000, RZ, 0xc0, !PT ;  /* 0x800080000f0f7812 */ /* 0x000fe400078ec0ff */
[----:B------:R-:W-:Y:S02]  /*05d0*/  LOP3.LUT R16, R16, 0x80008000, RZ, 0xc0, !PT ;  /* 0x8000800010107812 */ /* 0x000fe400078ec0ff */
[----:B------:R-:W-:-:S07]  /*05e0*/  LOP3.LUT R17, R17, 0x80008000, RZ, 0xc0, !PT ;  /* 0x8000800011117812 */ /* 0x000fce00078ec0ff */
.L_x_61:
[----:B------:R-:W-:Y:S01]  /*05f0*/  ISETP.GE.AND P0, PT, R6, R7, PT ;  /* 0x000000070600720c */ /* 0x000fe20003f06270 */
[----:B------:R-:W-:-:S05]  /*0600*/  VIADD R22, R22, 0x20000 ;  /* 0x0002000016167836 */ /* 0x000fca0000000000 */
[----:B------:R-:W-:-:S07]  /*0610*/  ISETP.GE.AND P2, PT, R22, R7, PT ;  /* 0x000000071600720c */ /* 0x000fce0003f46270 */
[----:B-1-3--:R-:W-:Y:S06]  /*0620*/  @P0 BRA `(.L_x_58) ;  /* 0x0000000800ac0947 */ /* 0x00afec0003800000 */
[----:B------:R-:W-:Y:S02]  /*0630*/  IMAD.MOV.U32 R8, RZ, RZ, R4 ;  /* 0x000000ffff087224 */ /* 0x000fe400078e0004 */
[----:B------:R-:W-:-:S05]  /*0640*/  IMAD.MOV.U32 R9, RZ, RZ, R3 ;  /* 0x000000ffff097224 */ /* 0x000fca00078e0003 */
[----:B------:R0:W5:Y:S01]  /*0650*/  LDG.E.CONSTANT R29, desc[UR8][R8.64] ;  /* 0x00000008081d7981 */ /* 0x000162000c1e9900 */
[----:B------:R-:W-:Y:S04]  /*0660*/  BSSY B0, `(.L_x_58) ;  /* 0x00000a7000007945 */ /* 0x000fe80003800000 */
[----:B------:R-:W-:Y:S05]  /*0670*/  @!P1 BRA `(.L_x_59) ;  /* 0x00000004004c9947 */ /* 0x000fea0003800000 */
[----:B0----5:R-:W0:Y:S01]  /*0680*/  SHFL.BFLY PT, R8, R29, 0x1, 0x1f ;  /* 0x0c201f001d087f89 */ /* 0x021e2200000e0000 */
[----:B------:R-:W-:Y:S02]  /*0690*/  LOP3.LUT R9, R12, R29, RZ, 0x3c, !PT ;  /* 0x0000001d0c097212 */ /* 0x000fe400078e3cff */
[----:B------:R-:W-:-:S04]  /*06a0*/  ISETP.GT.AND P4, PT, R5, 0x1f, PT ;  /* 0x0000001f0500780c */ /* 0x000fc80003f84270 */
        /* <DEDUP_REMOVED lines=13> */
[----:B------:R-:W-:Y:S01]  /*0780*/  HMNMX2 R9, |R10|.H0_H0, |R10|.H1_H1, !PT ;  /* 0x7000000a0a097240 */ /* 0x000fe20007800a00 */
[----:B------:R-:W-:-:S04]  /*0790*/  HADD2.F32 R29, -RZ, R10.H0_H0 ;  /* 0x2000000aff1d7230 */ /* 0x000fc80000004100 */
[----:B------:R-:W0:Y:S02]  /*07a0*/  SHFL.BFLY PT, R8, R9, 0x8, 0x1f ;  /* 0x0d001f0009087f89 */ /* 0x000e2400000e0000 */
[----:B0-----:R-:W-:-:S05]  /*07b0*/  HMNMX2 R8, R9.H0_H0, R8.H0_H0, !PT ;  /* 0x2000000809087240 */ /* 0x001fca0007800800 */
[----:B------:R-:W0:Y:S02]  /*07c0*/  SHFL.BFLY PT, R11, R8, 0x4, 0x1f ;  /* 0x0c801f00080b7f89 */ /* 0x000e2400000e0000 */
[----:B0-----:R-:W-:-:S05]  /*07d0*/  HMNMX2 R11, R8.H0_H0, R11.H0_H0, !PT ;  /* 0x2000000b080b7240 */ /* 0x001fca0007800800 */
[----:B------:R-:W0:Y:S02]  /*07e0*/  SHFL.BFLY PT, R28, R11, 0x2, 0x1f ;  /* 0x0c401f000b1c7f89 */ /* 0x000e2400000e0000 */
[----:B0-----:R-:W-:-:S05]  /*07f0*/  HMNMX2 R28, R11.H0_H0, R28.H0_H0, !PT ;  /* 0x2000001c0b1c7240 */ /* 0x001fca0007800800 */
[----:B------:R-:W0:Y:S02]  /*0800*/  SHFL.BFLY PT, R23, R28, 0x1, 0x1f ;  /* 0x0c201f001c177f89 */ /* 0x000e2400000e0000 */
[----:B0-----:R-:W-:-:S05]  /*0810*/  HMNMX2 R8, R28.H0_H0, R23.H0_H0, !PT ;  /* 0x200000171c087240 */ /* 0x001fca0007800800 */
[----:B------:R-:W-:-:S04]  /*0820*/  HADD2.F32 R9, -RZ, R8.H0_H0 ;  /* 0x20000008ff097230 */ /* 0x000fc80000004100 */
[----:B------:R-:W0:Y:S02]  /*0830*/  MUFU.RCP R23, R9 ;  /* 0x0000000900177308 */ /* 0x000e240000001000 */
[----:B0-----:R-:W-:-:S05]  /*0840*/  FMUL.FTZ R28, R29, R23 ;  /* 0x000000171d1c7220 */ /* 0x001fca0000410000 */
[----:B------:R-:W-:-:S05]  /*0850*/  F2FP.F16.F32.PACK_AB R11, RZ, R28 ;  /* 0x0000001cff0b723e */ /* 0x000fca00000000ff */
[C---:B------:R-:W-:Y:S02]  /*0860*/  HSETP2.GEU.AND P3, PT, |R11|.reuse.H0_H0, 8.523464202880859375e-06, 8.523464202880859375e-06, PT ;  /* 0x008f008f0b007434 */ /* 0x040fe40003f6ea00 */
[----:B------:R-:W-:-:S05]  /*0870*/  HSETP2.GT.AND P0, PT, |R11|.H0_H0, RZ.H0_H0, PT ;  /* 0x200000ff0b007234 */ /* 0x000fca0003f04a00 */
[----:B------:R-:W-:-:S13]  /*0880*/  PLOP3.LUT P0, PT, P3, P0, PT, 0xa2, 0x0 ;  /* 0x000000000000781c */ /* 0x000fda0001f01472 */
[----:B------:R-:W-:-:S04]  /*0890*/  @!P0 FFMA.FTZ R29, -R9, R28, R29 ;  /* 0x0000001c091d8223 */ /* 0x000fc8000001011d */
[----:B------:R-:W-:-:S05]  /*08a0*/  @!P0 FFMA.FTZ R29, R23, R29, R28 ;  /* 0x0000001d171d8223 */ /* 0x000fca000001001c */
[----:B------:R-:W-:Y:S01]  /*08b0*/  @!P0 F2FP.F16.F32.PACK_AB R11, RZ, R29 ;  /* 0x0000001dff0b823e */ /* 0x000fe200000000ff */
[----:B------:R-:W-:-:S05]  /*08c0*/  HADD2.F32 R29, -RZ, R10.H1_H1 ;  /* 0x3000000aff1d7230 */ /* 0x000fca0000004100 */
[----:B------:R-:W-:-:S05]  /*08d0*/  FMUL.FTZ R28, R29, R23 ;  /* 0x000000171d1c7220 */ /* 0x000fca0000410000 */
[----:B------:R-:W-:-:S05]  /*08e0*/  F2FP.F16.F32.PACK_AB R10, RZ, R28 ;  /* 0x0000001cff0a723e */ /* 0x000fca00000000ff */
[C---:B------:R-:W-:Y:S02]  /*08f0*/  HSETP2.GEU.AND P3, PT, |R10|.reuse.H0_H0, 8.523464202880859375e-06, 8.523464202880859375e-06, PT ;  /* 0x008f008f0a007434 */ /* 0x040fe40003f6ea00 */
[----:B------:R-:W-:-:S05]  /*0900*/  HSETP2.GT.AND P0, PT, |R10|.H0_H0, RZ.H0_H0, PT ;  /* 0x200000ff0a007234 */ /* 0x000fca0003f04a00 */
[----:B------:R-:W-:Y:S02]  /*0910*/  PLOP3.LUT P0, PT, P3, P0, PT, 0xa2, 0x0 ;  /* 0x000000000000781c */ /* 0x000fe40001f01472 */
[----:B------:R-:W-:-:S11]  /*0920*/  ISETP.NE.AND P3, PT, R20, RZ, PT ;  /* 0x000000ff1400720c */ /* 0x000fd60003f65270 */
[----:B------:R-:W-:Y:S01]  /*0930*/  @!P0 FFMA.FTZ R29, -R9, R28, R29 ;  /* 0x0000001c091d8223 */ /* 0x000fe2000001011d */
[----:B------:R-:W-:-:S03]  /*0940*/  IMAD.MOV.U32 R9, RZ, RZ, 0x5800 ;  /* 0x00005800ff097424 */ /* 0x000fc600078e00ff */
[----:B------:R-:W-:Y:S01]  /*0950*/  @!P0 FFMA.FTZ R29, R23, R29, R28 ;  /* 0x0000001d171d8223 */ /* 0x000fe2000001001c */
[----:B------:R-:W-:-:S04]  /*0960*/  @!P3 HMUL2 R28, R8.H0_H0, 0.0078125, 0.0078125 ;  /* 0x20002000081cb832 */ /* 0x000fc80000000800 */
[----:B------:R-:W-:Y:S02]  /*0970*/  @!P0 F2FP.F16.F32.PACK_AB R10, RZ, R29 ;  /* 0x0000001dff0a823e */ /* 0x000fe400000000ff */
[----:B------:R-:W-:Y:S02]  /*0980*/  ISETP.NE.AND P0, PT, R2, RZ, PT ;  /* 0x000000ff0200720c */ /* 0x000fe40003f05270 */
[----:B------:R-:W-:-:S05]  /*0990*/  PRMT R11, R11, 0x5410, R10 ;  /* 0x000054100b0b7816 */ /* 0x000fca000000000a */
[----:B------:R-:W-:-:S04]  /*09a0*/  HFMA2 R9, R11, R9.H0_H0, 128, 128 ;  /* 0x580058000b097431 */ /* 0x000fc80000040009 */
[----:B------:R-:W0:Y:S08]  /*09b0*/  F2I.F16.NTZ R11, R9.H1 ;  /* 0x10000009000b7305 */ /* 0x000e300000103100 */
[----:B------:R1:W2:Y:S01]  /*09c0*/  F2I.F16.NTZ R10, R9 ;  /* 0x00000009000a7305 */ /* 0x0002a20000103100 */
[----:B0-----:R-:W-:Y:S01]  /*09d0*/  I2FP.F32.S32 R11, R11 ;  /* 0x0000000b000b7245 */ /* 0x001fe20000201400 */
[----:B-1----:R-:W-:-:S03]  /*09e0*/  IMAD.MOV.U32 R9, RZ, RZ, 0x55555555 ;  /* 0x55555555ff097424 */ /* 0x002fc600078e00ff */
[----:B------:R-:W-:Y:S02]  /*09f0*/  FMNMX.FTZ R11, R11, 255, PT ;  /* 0x437f00000b0b7809 */ /* 0x000fe40003810000 */
[----:B--2---:R-:W-:Y:S02]  /*0a00*/  I2FP.F32.S32 R10, R10 ;  /* 0x0000000a000a7245 */ /* 0x004fe40000201400 */
[----:B------:R-:W-:Y:S02]  /*0a10*/  FMNMX.FTZ R11, RZ, R11, !PT ;  /* 0x0000000bff0b7209 */ /* 0x000fe40007810000 */
[----:B------:R-:W-:-:S04]  /*0a20*/  FMNMX.FTZ R10, R10, 255, PT ;  /* 0x437f00000a0a7809 */ /* 0x000fc80003810000 */
[----:B------:R-:W-:Y:S01]  /*0a30*/  FMNMX.FTZ R10, RZ, R10, !PT ;  /* 0x0000000aff0a7209 */ /* 0x000fe20007810000 */
[----:B------:R-:W0:Y:S08]  /*0a40*/  F2I.FTZ.TRUNC.NTZ R11, R11 ;  /* 0x0000000b000b7305 */ /* 0x000e30000021f100 */
[----:B------:R-:W1:Y:S01]  /*0a50*/  F2I.FTZ.TRUNC.NTZ R10, R10 ;  /* 0x0000000a000a7305 */ /* 0x000e62000021f100 */
[----:B0-----:R-:W-:-:S05]  /*0a60*/  IMAD.SHL.U32 R23, R11, 0x100, RZ ;  /* 0x000001000b177824 */ /* 0x001fca00078e00ff */
[----:B-1----:R-:W-:-:S05]  /*0a70*/  LOP3.LUT R23, R23, R10, RZ, 0xfc, !PT ;  /* 0x0000000a17177212 */ /* 0x002fca00078efcff */
[----:B------:R-:W0:Y:S02]  /*0a80*/  SHFL.DOWN PT, R9, R23, 0x1, 0x1f ;  /* 0x08201f0017097f89 */ /* 0x000e2400000e0000 */
[----:B0-----:R-:W-:-:S05]  /*0a90*/  IMAD.U32 R8, R9, 0x10000, RZ ;  /* 0x0001000009087824 */ /* 0x001fca00078e00ff */
[----:B------:R-:W-:-:S05]  /*0aa0*/  LOP3.LUT R29, R8, R23, RZ, 0xfc, !PT ;  /* 0x00000017081d7212 */ /* 0x000fca00078efcff */
[----:B------:R-:W-:Y:S01]  /*0ab0*/  @!P0 STS [R21+UR6], R29 ;  /* 0x0000001d15008988 */ /* 0x000fe20008000806 */
[----:B------:R-:W-:-:S03]  /*0ac0*/  ISETP.GT.AND P0, PT, R5, 0x1, PT ;  /* 0x000000010500780c */ /* 0x000fc60003f04270 */
[----:B------:R-:W-:Y:S01]  /*0ad0*/  @!P3 STS.U16 [R19], R28 ;  /* 0x0000001c1300b388 */ /* 0x000fe20000000400 */
[----:B------:R-:W-:Y:S06]  /*0ae0*/  BAR.SYNC.DEFER_BLOCKING 0x0 ;  /* 0x0000000000007b1d */ /* 0x000fec0000010000 */
[----:B------:R-:W0:Y:S04]  /*0af0*/  @!P4 LDS.128 R8, [R18] ;  /* 0x000000001208c984 */ /* 0x000e280000000c00 */
[----:B0-----:R2:W-:Y:S01]  /*0b00*/  @!P4 STG.E.128.STRONG.SM desc[UR8][R24.64], R8 ;  /* 0x000000081800c986 */ /* 0x0015e2000c10bd08 */
[----:B------:R-:W-:Y:S05]  /*0b10*/  @P0 BRA `(.L_x_60) ;  /* 0x00000004006c0947 */ /* 0x000fea0003800000 */
[----:B--2---:R-:W-:-:S04]  /*0b20*/  SHF.R.S32.HI R9, RZ, 0x1f, R6 ;  /* 0x0000001fff097819 */ /* 0x004fc80000011406 */
[----:B------:R-:W-:-:S04]  /*0b30*/  LEA.HI R9, R9, R6, RZ, 0x5 ;  /* 0x0000000609097211 */ /* 0x000fc800078f28ff */
[----:B------:R-:W-:-:S05]  /*0b40*/  SHF.R.S32.HI R9, RZ, 0x5, R9 ;  /* 0x00000005ff097819 */ /* 0x000fca0000011409 */
[----:B------:R-:W-:-:S03]  /*0b50*/  IMAD.WIDE R8, R9, 0x2, R26 ;  /* 0x0000000209087825 */ /* 0x000fc600078e021a */
[----:B------:R-:W-:-:S04]  /*0b60*/  LEA R28, P0, R5, R8, 0x4 ;  /* 0x00000008051c7211 */ /* 0x000fc800078020ff */
[----:B------:R-:W-:Y:S02]  /*0b70*/  LEA.HI.X R29, R5, R9, R0, 0x4, P0 ;  /* 0x00000009051d7211 */ /* 0x000fe400000f2400 */
[----:B------:R-:W0:Y:S04]  /*0b80*/  LDS.128 R8, [R13] ;  /* 0x000000000d087984 */ /* 0x000e280000000c00 */
[----:B0-----:R3:W-:Y:S01]  /*0b90*/  STG.E.128.STRONG.SM desc[UR8][R28.64], R8 ;  /* 0x000000081c007986 */ /* 0x0017e2000c10bd08 */
[----:B------:R-:W-:Y:S05]  /*0ba0*/  BRA `(.L_x_60) ;  /* 0x0000000400487947 */ /* 0x000fea0003800000 */
.L_x_59:
        /* <DEDUP_REMOVED lines=74> */
[----:B0-----:R-:W-:-:S04]  /*1050*/  SHF.R.S32.HI R9, RZ, 0x1f, R6 ;  /* 0x0000001fff097819 */ /* 0x001fc80000011406 */
[----:B------:R-:W-:-:S04]  /*1060*/  LEA.HI R9, R9, R6, RZ, 0x5 ;  /* 0x0000000609097211 */ /* 0x000fc800078f28ff */
[----:B------:R-:W-:-:S05]  /*1070*/  SHF.R.S32.HI R9, RZ, 0x5, R9 ;  /* 0x00000005ff097819 */ /* 0x000fca0000011409 */
[----:B------:R-:W-:-:S03]  /*1080*/  IMAD.WIDE R8, R9, 0x2, R26 ;  /* 0x0000000209087825 */ /* 0x000fc600078e021a */
[----:B------:R-:W-:-:S04]  /*1090*/  LEA R28, P0, R5, R8, 0x4 ;  /* 0x00000008051c7211 */ /* 0x000fc800078020ff */
[----:B------:R-:W-:Y:S02]  /*10a0*/  LEA.HI.X R29, R5, R9, R0, 0x4, P0 ;  /* 0x00000009051d7211 */ /* 0x000fe400000f2400 */
[----:B------:R-:W0:Y:S04]  /*10b0*/  LDS.128 R8, [R13] ;  /* 0x000000000d087984 */ /* 0x000e280000000c00 */
[----:B0-----:R1:W-:Y:S03]  /*10c0*/  STG.E.128.STRONG.SM desc[UR8][R28.64], R8 ;  /* 0x000000081c007986 */ /* 0x0013e6000c10bd08 */
.L_x_60:
[----:B------:R-:W-:Y:S05]  /*10d0*/  BSYNC B0 ;  /* 0x0000000000007941 */ /* 0x000fea0003800000 */
.L_x_58:
[----:B------:R-:W-:Y:S01]  /*10e0*/  IADD3 R4, P3, R4, 0x40000, RZ ;  /* 0x0004000004047810 */ /* 0x000fe20007f7e0ff */
[----:B------:R-:W-:Y:S01]  /*10f0*/  VIADD R6, R6, 0x20000 ;  /* 0x0002000006067836 */ /* 0x000fe20000000000 */
[----:B0-2---:R-:W-:-:S03]  /*1100*/  IADD3 R24, P0, R24, 0x20000, RZ ;  /* 0x0002000018187810 */ /* 0x005fc60007f1e0ff */
[----:B------:R-:W-:Y:S02]  /*1110*/  IMAD.X R3, RZ, RZ, R3, P3 ;  /* 0x000000ffff037224 */ /* 0x000fe400018e0603 */
[----:B------:R-:W-:Y:S01]  /*1120*/  IMAD.X R25, RZ, RZ, R25, P0 ;  /* 0x000000ffff197224 */ /* 0x000fe200000e0619 */
[----:B------:R-:W-:Y:S07]  /*1130*/  @!P2 BRA `(.L_x_61) ;  /* 0xfffffff4002ca947 */ /* 0x000fee000383ffff */
[----:B------:R-:W-:Y:S05]  /*1140*/  EXIT ;  /* 0x000000000000794d */ /* 0x000fea0003800000 */
.L_x_62:
        /* <DEDUP_REMOVED lines=11> */
.L_x_94:


//--------------------- .text._Z25fp16_to_q_kv_paged_kernelILi8ELi4EEvPK6__halfPhPS0_S2_S3_S4_PKiS6_iiii --------------------------
	.section	.text._Z25fp16_to_q_kv_paged_kernelILi8ELi4EEvPK6__halfPhPS0_S2_S3_S4_PKiS6_iiii,"ax",@progbits
	.align	128
        .global         _Z25fp16_to_q_kv_paged_kernelILi8ELi4EEvPK6__halfPhPS0_S2_S3_S4_PKiS6_iiii
        .type           _Z25fp16_to_q_kv_paged_kernelILi8ELi4EEvPK6__halfPhPS0_S2_S3_S4_PKiS6_iiii,@function
        .size           _Z25fp16_to_q_kv_paged_kernelILi8ELi4EEvPK6__halfPhPS0_S2_S3_S4_PKiS6_iiii,(.L_x_95 - _Z25fp16_to_q_kv_paged_kernelILi8ELi4EEvPK6__halfPhPS0_S2_S3_S4_PKiS6_iiii)
        .other          _Z25fp16_to_q_kv_paged_kernelILi8ELi4EEvPK6__halfPhPS0_S2_S3_S4_PKiS6_iiii,@"STO_CUDA_ENTRY STV_DEFAULT"
_Z25fp16_to_q_kv_paged_kernelILi8ELi4EEvPK6__halfPhPS0_S2_S3_S4_PKiS6_iiii:
.text._Z25fp16_to_q_kv_paged_kernelILi8ELi4EEvPK6__halfPhPS0_S2_S3_S4_PKiS6_iiii:
[----:B------:R-:W-:Y:S08]  /*0000*/  LDC R1, c[0x0][0x28] ;  /* 0x00000a00ff017b82 */ /* 0x000ff00000000800 */
[----:B------:R-:W0:Y:S01]  /*0010*/  S2UR UR8, SR_CTAID.Z ;  /* 0x00000000000879c3 */ /* 0x000e220000002700 */
[----:B------:R-:W-:Y:S01]  /*0020*/  ULDC.64 UR4, c[0x0][0x240] ;  /* 0x0000900000047ab9 */ /* 0x000fe20000000a00 */
[----:B------:R-:W-:Y:S01]  /*0030*/  ULDC.64 UR12, c[0x0][0x208] ;  /* 0x00008200000c7ab9 */ /* 0x000fe20000000a00 */
[----:B------:R-:W-:Y:S01]  /*0040*/  ULDC.64 UR10, c[0x0][0x250] ;  /* 0x00009400000a7ab9 */ /* 0x000fe20000000a00 */
[----:B------:R-:W-:-:S04]  /*0050*/  ULDC.64 UR14, c[0x0][0x258] ;  /* 0x00009600000e7ab9 */ /* 0x000fc80000000a00 */
[----:B------:R-:W1:Y:S01]  /*0060*/  S2UR UR7, SR_CTAID.X ;  /* 0x00000000000779c3 */ /* 0x000e620000002500 */
[----:B0-----:R-:W-:-:S04]  /*0070*/  USHF.R.U32.HI UR6, URZ, 0x1, UR8 ;  /* 0x000000013f067899 */ /* 0x001fc80008011608 */
[----:B------:R-:W-:Y:S02]  /*0080*/  UIMAD.WIDE.U32 UR4, UR6, 0x4, UR4 ;  /* 0x00000004060478a5 */ /* 0x000fe4000f8e0004 */
[----:B-1----:R-:W-:-:S04]  /*0090*/  UIMAD UR6, UR6, UR10, UR7 ;  /* 0x0000000a060672a4 */ /* 0x002fc8000f8e0207 */
[----:B------:R-:W-:Y:S02]  /*00a0*/  IMAD.U32 R4, RZ, RZ, UR4 ;  /* 0x00000004ff047e24 */ /* 0x000fe4000f8e00ff */
[----:B------:R-:W-:Y:S01]  /*00b0*/  IMAD.U32 R5, RZ, RZ, UR5 ;  /* 0x00000005ff057e24 */ /* 0x000fe2000f8e00ff */
[----:B------:R-:W-:-:S04]  /*00c0*/  ULDC.64 UR4, c[0x0][0x248] ;  /* 0x0000920000047ab9 */ /* 0x000fc80000000a00 */
[----:B------:R-:W2:Y:S01]  /*00d0*/  LDG.E.CONSTANT R4, desc[UR12][R4.64] ;  /* 0x0000000c04047981 */ /* 0x000ea2000c1e9900 */
[----:B------:R-:W-:-:S06]  /*00e0*/  UIMAD.WIDE UR4, UR6, 0x4, UR4 ;  /* 0x00000004060478a5 */ /* 0x000fcc000f8e0204 */
[----:B------:R-:W-:Y:S02]  /*00f0*/  IMAD.U32 R2, RZ, RZ, UR4 ;  /* 0x00000004ff027e24 */ /* 0x000fe4000f8e00ff */
[----:B------:R-:W-:-:S05]  /*0100*/  IMAD.U32 R3, RZ, RZ, UR5 ;  /* 0x00000005ff037e24 */ /* 0x000fca000f8e00ff */
[----:B------:R-:W3:Y:S01]  /*0110*/  LDG.E.CONSTANT R2, desc[UR12][R2.64] ;  /* 0x0000000c02027981 */ /* 0x000ee2000c1e9900 */
[----:B------:R-:W-:Y:S02]  /*0120*/  ULOP3.LUT UP1, URZ, UR14, 0x1ff, URZ, 0xc0, !UPT ;  /* 0x000001ff0e3f7892 */ /* 0x000fe4000f82c03f */
[----:B------:R-:W-:Y:S02]  /*0130*/  ULOP3.LUT UP0, URZ, UR8, 0x1, URZ, 0xc0, !UPT ;  /* 0x00000001083f7892 */ /* 0x000fe4000f80c03f */
[----:B------:R-:W-:Y:S02]  /*0140*/  UIADD3 UR7, -UR7, URZ, URZ ;  /* 0x0000003f07077290 */ /* 0x000fe4000fffe13f */
[----:B------:R-:W-:Y:S02]  /*0150*/  PLOP3.LUT P0, PT, PT, PT, UP1, 0x80, 0x0 ;  /* 0x000000000000781c */ /* 0x000fe40003f0f018 */
[----:B--2---:R-:W-:-:S13]  /*0160*/  R2UR UR4, R4 ;  /* 0x00000000040472ca */ /* 0x004fda00000e0000 */
[----:B------:R-:W-:Y:S01]  /*0170*/  UIMAD UR7, UR7, UR11, UR4 ;  /* 0x0000000b070772a4 */ /* 0x000fe2000f8e0204 */
[----:B---3--:R-:W-:Y:S02]  /*0180*/  R2UR UR6, R2 ;  /* 0x00000000020672ca */ /* 0x008fe400000e0000 */
[----:B------:R-:W-:Y:S01]  /*0190*/  ULDC.64 UR4, c[0x0][0x220] ;  /* 0x0000880000047ab9 */ /* 0x000fe20000000a00 */
[----:B------:R-:W-:Y:S01]  /*01a0*/  UIADD3 UR8, UR7, UR15, URZ ;  /* 0x0000000f07087290 */ /* 0x000fe2000fffe03f */
[----:B------:R-:W-:Y:S01]  /*01b0*/  @UP0 ULDC UR4, c[0x0][0x238] ;  /* 0x00008e0000040ab9 */ /* 0x000fe20000000800 */
[----:B------:R-:W-:Y:S01]  /*01c0*/  @UP0 ULDC UR5, c[0x0][0x23c] ;  /* 0x00008f0000050ab9 */ /* 0x000fe20000000800 */
[----:B------:R-:W-:Y:S09]  /*01d0*/  @!P0 BRA `(.L_x_63) ;  /* 0x0000000000388947 */ /* 0x000ff20003800000 */
.L_x_64:
[----:B------:R-:W-:-:S04]  /*01e0*/  UIMAD UR9, UR7, UR14, URZ ;  /* 0x0000000e070972a4 */ /* 0x000fc8000f8e023f */
[----:B------:R-:W-:-:S03]  /*01f0*/  ULOP3.LUT UP1, URZ, UR9, 0x1ff, URZ, 0xc0, !UPT ;  /* 0x000001ff093f7892 */ /* 0x000fc6000f82c03f */
[----:B------:R-:W-:Y:S01]  /*0200*/  UMOV UR9, UR7 ;  /* 0x0000000700097c82 */ /* 0x000fe20008000000 */
[----:B------:R-:W-:Y:S02]  /*0210*/  UIADD3 UR7, UR7, -0x1, URZ ;  /* 0xffffffff07077890 */ /* 0x000fe4000fffe03f */
[----:B------:R-:W-:-:S13]  /*0220*/  PLOP3.LUT P0, PT, PT, PT, UP1, 0x80, 0x0 ;  /* 0x000000000000781c */ /* 0x000fda0003f0f018 */
[----:B------:R-:W-:Y:S05]  /*0230*/  @P0 BRA `(.L_x_64) ;  /* 0xfffffffc00e80947 */ /* 0x000fea000383ffff */
[----:B------:R-:W-:-:S05]  /*0240*/  UMOV UR7, UR9 ;  /* 0x0000000900077c82 */ /* 0x000fca0008000000 */
.L_x_65:
[----:B------:R-:W-:-:S04]  /*0250*/  UIMAD UR9, UR8, UR14, URZ ;  /* 0x0000000e080972a4 */ /* 0x000fc8000f8e023f */
[----:B------:R-:W-:-:S03]  /*0260*/  ULOP3.LUT UP1, URZ, UR9, 0x1ff, URZ, 0xc0, !UPT ;  /* 0x000001ff093f7892 */ /* 0x000fc6000f82c03f */
[----:B------:R-:W-:Y:S01]  /*0270*/  UMOV UR9, UR8 ;  /* 0x0000000800097c82 */ /* 0x000fe20008000000 */
[----:B------:R-:W-:Y:S02]  /*0280*/  UIADD3 UR8, UR8, 0x1, URZ ;  /* 0x0000000108087890 */ /* 0x000fe4000fffe03f */
[----:B------:R-:W-:-:S13]  /*0290*/  PLOP3.LUT P0, PT, PT, PT, UP1, 0x80, 0x0 ;  /* 0x000000000000781c */ /* 0x000fda0003f0f018 */
[----:B------:R-:W-:Y:S05]  /*02a0*/  @P0 BRA `(.L_x_65) ;  /* 0xfffffffc00e80947 */ /* 0x000fea000383ffff */
[----:B------:R-:W-:-:S05]  /*02b0*/  UMOV UR8, UR9 ;  /* 0x0000000900087c82 */ /* 0x000fca0008000000 */
.L_x_63:
[----:B------:R-:W-:Y:S02]  /*02c0*/  UISETP.LT.AND UP1, UPT, URZ, UR7, UPT ;  /* 0x000000073f00728c */ /* 0x000fe4000bf21270 */
[----:B------:R-:W-:Y:S02]  /*02d0*/  UISETP.LT.AND UP2, UPT, UR8, UR11, UPT ;  /* 0x0000000b0800728c */ /* 0x000fe4000bf41270 */
[----:B------:R-:W-:Y:S02]  /*02e0*/  USEL UR7, URZ, UR7, !UP1 ;  /* 0x000000073f077287 */ /* 0x000fe4000c800000 */
[----:B------:R-:W-:Y:S02]  /*02f0*/  USEL UR8, UR8, UR11, UP2 ;  /* 0x0000000b08087287 */ /* 0x000fe40009000000 */
[----:B------:R-:W-:Y:S02]  /*0300*/  UIMAD UR7, UR6, UR11, UR7 ;  /* 0x0000000b060772a4 */ /* 0x000fe4000f8e0207 */
[----:B------:R-:W-:-:S02]  /*0310*/  UIMAD UR8, UR6, UR11, UR8 ;  /* 0x0000000b060872a4 */ /* 0x000fc4000f8e0208 */
[----:B------:R-:W-:Y:S02]  /*0320*/  UIMAD UR7, UR7, UR14, URZ ;  /* 0x0000000e070772a4 */ /* 0x000fe4000f8e023f */
[----:B------:R-:W-:-:S04]  /*0330*/  UIMAD UR15, UR8, UR14, URZ ;  /* 0x0000000e080f72a4 */ /* 0x000fc8000f8e023f */
[----:B------:R-:W-:-:S06]  /*0340*/  UISETP.GE.AND UP1, UPT, UR7, UR15, UPT ;  /* 0x0000000f0700728c */ /* 0x000fcc000bf26270 */
[----:B------:R-:W-:-:S13]  /*0350*/  PLOP3.LUT P0, PT, PT, PT, UP1, 0x80, 0x0 ;  /* 0x000000000000781c */ /* 0x000fda0003f0f018 */
[----:B------:R-:W-:Y:S05]  /*0360*/  @P0 EXIT ;  /* 0x000000000000094d */ /* 0x000fea0003800000 */
[----:B------:R-:W0:Y:S01]  /*0370*/  S2UR UR11, SR_CTAID.Y ;  /* 0x00000000000b79c3 */ /* 0x000e220000002600 */
[----:B------:R-:W1:Y:S01]  /*0380*/  S2R R13, SR_TID.X ;  /* 0x00000000000d7919 */ /* 0x000e620000002100 */
[----:B------:R-:W-:Y:S01]  /*0390*/  UMOV UR8, UR7 ;  /* 0x0000000700087c82 */ /* 0x000fe20008000000 */
[----:B------:R-:W-:Y:S01]  /*03a0*/  ULDC.64 UR16, c[0x0][0x218] ;  /* 0x0000860000107ab9 */ /* 0x000fe20000000a00 */
[----:B------:R-:W-:Y:S01]  /*03b0*/  ULDC.64 UR20, c[0x0][0x210] ;  /* 0x0000840000147ab9 */ /* 0x000fe20000000a00 */
[----:B------:R-:W-:Y:S01]  /*03c0*/  @UP0 ULDC UR16, c[0x0][0x230] ;  /* 0x00008c0000100ab9 */ /* 0x000fe20000000800 */
[----:B------:R-:W-:Y:S01]  /*03d0*/  @UP0 ULDC UR20, c[0x0][0x228] ;  /* 0x00008a0000140ab9 */ /* 0x000fe20000000800 */
[----:B------:R-:W-:Y:S01]  /*03e0*/  @UP0 ULDC UR17, c[0x0][0x234] ;  /* 0x00008d0000110ab9 */ /* 0x000fe20000000800 */
[----:B------:R-:W2:Y:S01]  /*03f0*/  S2UR UR14, SR_CgaCtaId ;  /* 0x00000000000e79c3 */ /* 0x000ea20000008800 */
[----:B------:R-:W-:Y:S01]  /*0400*/  @UP0 ULDC UR21, c[0x0][0x22c] ;  /* 0x00008b0000150ab9 */ /* 0x000fe20000000800 */
[----:B0-----:R-:W-:-:S04]  /*0410*/  ULEA UR11, UR11, UR8, 0x9 ;  /* 0x000000080b0b7291 */ /* 0x001fc8000f8e483f */
[----:B------:R-:W-:Y:S02]  /*0420*/  USHF.R.S32.HI UR6, URZ, 0x1f, UR11 ;  /* 0x0000001f3f067899 */ /* 0x000fe4000801140b */
[----:B------:R-:W-:Y:S01]  /*0430*/  IMAD.U32 R2, RZ, RZ, UR11 ;  /* 0x0000000bff027e24 */ /* 0x000fe2000f8e00ff */
[----:B-1----:R-:W-:-:S03]  /*0440*/  LOP3.LUT R8, R13, 0x2, RZ, 0xc0, !PT ;  /* 0x000000020d087812 */ /* 0x002fc600078ec0ff */
[----:B------:R-:W-:Y:S01]  /*0450*/  IMAD.U32 R3, RZ, RZ, UR6 ;  /* 0x00000006ff037e24 */ /* 0x000fe2000f8e00ff */
[C---:B------:R-:W-:Y:S01]  /*0460*/  LOP3.LUT R9, R13.reuse, 0x4, RZ, 0xc0, !PT ;  /* 0x000000040d097812 */ /* 0x040fe200078ec0ff */
[----:B------:R-:W-:Y:S01]  /*0470*/  UMOV UR6, 0x400 ;  /* 0x0000040000067882 */ /* 0x000fe20000000000 */
[C---:B------:R-:W-:Y:S01]  /*0480*/  LOP3.LUT R10, R13.reuse, 0x8, RZ, 0xc0, !PT ;  /* 0x000000080d0a7812 */ /* 0x040fe200078ec0ff */
[C-C-:B------:R-:W-:Y:S01]  /*0490*/  IMAD.WIDE R4, R13.reuse, 0x10, R2.reuse ;  /* 0x000000100d047825 */ /* 0x140fe200078e0202 */
[C---:B------:R-:W-:Y:S01]  /*04a0*/  LOP3.LUT R11, R13.reuse, 0x10, RZ, 0xc0, !PT ;  /* 0x000000100d0b7812 */ /* 0x040fe200078ec0ff */
[----:B------:R-:W-:Y:S01]  /*04b0*/  UIADD3 UR7, UR6, 0x120, URZ ;  /* 0x0000012006077890 */ /* 0x000fe2000fffe03f */
[CC--:B------:R-:W-:Y:S01]  /*04c0*/  LEA.HI R0, R13.reuse, R13.reuse, RZ, 0x1 ;  /* 0x0000000d0d007211 */ /* 0x0c0fe200078f08ff */
[C---:B------:R-:W-:Y:S01]  /*04d0*/  IMAD.WIDE R2, R13.reuse, 0x2, R2 ;  /* 0x000000020d027825 */ /* 0x040fe200078e0202 */
[----:B------:R-:W-:Y:S01]  /*04e0*/  IADD3 R12, P0, R4, UR16, RZ ;  /* 0x00000010040c7c10 */ /* 0x000fe2000ff1e0ff */
[----:B--2---:R-:W-:Y:S01]  /*04f0*/  ULEA UR18, UR14, UR6, 0x18 ;  /* 0x000000060e127291 */ /* 0x004fe2000f8ec03f */
[----:B------:R-:W-:Y:S01]  /*0500*/  LOP3.LUT R21, R13, 0xf, RZ, 0xc0, !PT ;  /* 0x0000000f0d157812 */ /* 0x000fe200078ec0ff */
[----:B------:R-:W-:Y:S01]  /*0510*/  UIADD3 UR10, UR6, 0x320, URZ ;  /* 0x00000320060a7890 */ /* 0x000fe2000fffe03f */
[C---:B------:R-:W-:Y:S01]  /*0520*/  LEA R6, P1, R2.reuse, UR20, 0x1 ;  /* 0x0000001402067c11 */ /* 0x040fe2000f8208ff */
[----:B------:R-:W-:Y:S01]  /*0530*/  UIADD3 UR6, UR6, 0x100, URZ ;  /* 0x0000010006067890 */ /* 0x000fe2000fffe03f */
[----:B------:R-:W-:Y:S01]  /*0540*/  IADD3.X R7, R5, UR17, RZ, P0, !PT ;  /* 0x0000001105077c10 */ /* 0x000fe200087fe4ff */
[----:B------:R-:W-:Y:S01]  /*0550*/  IMAD.MOV R8, RZ, RZ, -R8 ;  /* 0x000000ffff087224 */ /* 0x000fe200078e0a08 */
[----:B------:R-:W-:Y:S01]  /*0560*/  LEA.HI.X R5, R2, UR21, R3, 0x1, P1 ;  /* 0x0000001502057c11 */ /* 0x000fe200088f0c03 */
[----:B------:R-:W-:Y:S01]  /*0570*/  IMAD.MOV R9, RZ, RZ, -R9 ;  /* 0x000000ffff097224 */ /* 0x000fe200078e0a09 */
[----:B------:R-:W-:Y:S01]  /*0580*/  SHF.R.S32.HI R2, RZ, 0x1f, R13 ;  /* 0x0000001fff027819 */ /* 0x000fe2000001140d */
[----:B------:R-:W-:Y:S01]  /*0590*/  IMAD.MOV R10, RZ, RZ, -R10 ;  /* 0x000000ffff0a7224 */ /* 0x000fe200078e0a0a */
[----:B------:R-:W-:Y:S01]  /*05a0*/  LOP3.LUT R3, R13, 0x1, RZ, 0xc0, !PT ;  /* 0x000000010d037812 */ /* 0x000fe200078ec0ff */
[----:B------:R-:W-:Y:S01]  /*05b0*/  IMAD.MOV R11, RZ, RZ, -R11 ;  /* 0x000000ffff0b7224 */ /* 0x000fe200078e0a0b */
[CC--:B------:R-:W-:Y:S01]  /*05c0*/  LEA.HI R20, R2.reuse, R13.reuse, RZ, 0x2 ;  /* 0x0000000d02147211 */ /* 0x0c0fe200078f10ff */
[----:B------:R-:W-:Y:S01]  /*05d0*/  ULEA UR10, UR14, UR10, 0x18 ;  /* 0x0000000a0e0a7291 */ /* 0x000fe2000f8ec03f */
[----:B------:R-:W-:Y:S01]  /*05e0*/  LEA.HI R2, R2, R13, RZ, 0x4 ;  /* 0x0000000d02027211 */ /* 0x000fe200078f20ff */
[----:B------:R-:W-:Y:S01]  /*05f0*/  IMAD.MOV R14, RZ, RZ, -R3 ;  /* 0x000000ffff0e7224 */ /* 0x000fe200078e0a03 */
[----:B------:R-:W-:Y:S01]  /*0600*/  ULEA UR6, UR14, UR6, 0x18 ;  /* 0x000000060e067291 */ /* 0x000fe2000f8ec03f */
[----:B------:R-:W-:Y:S01]  /*0610*/  IMAD.SHL.U32 R0, R0, 0x2, RZ ;  /* 0x0000000200007824 */ /* 0x000fe200078e00ff */
[----:B------:R-:W-:Y:S01]  /*0620*/  SHF.R.S32.HI R18, RZ, 0x4, R2 ;  /* 0x00000004ff127819 */ /* 0x000fe20000011402 */
[----:B------:R-:W-:Y:S01]  /*0630*/  ULEA UR9, UR14, UR7, 0x18 ;  /* 0x000000070e097291 */ /* 0x000fe2000f8ec03f */
[----:B------:R-:W-:-:S02]  /*0640*/  LOP3.LUT R2, R14, 0x80008000, RZ, 0xc0, !PT ;  /* 0x800080000e027812 */ /* 0x000fc400078ec0ff */
[----:B------:R-:W-:Y:S02]  /*0650*/  SHF.R.S32.HI R14, RZ, 0x1f, R8 ;  /* 0x0000001fff0e7819 */ /* 0x000fe40000011408 */
[----:B------:R-:W-:Y:S02]  /*0660*/  SHF.R.S32.HI R15, RZ, 0x1f, R9 ;  /* 0x0000001fff0f7819 */ /* 0x000fe40000011409 */
[----:B------:R-:W-:Y:S02]  /*0670*/  SHF.R.S32.HI R16, RZ, 0x1f, R10 ;  /* 0x0000001fff107819 */ /* 0x000fe4000001140a */
[----:B------:R-:W-:Y:S02]  /*0680*/  SHF.R.S32.HI R17, RZ, 0x1f, R11 ;  /* 0x0000001fff117819 */ /* 0x000fe4000001140b */
[----:B------:R-:W-:Y:S02]  /*0690*/  LOP3.LUT R22, R0, 0xfffffffc, RZ, 0xc0, !PT ;  /* 0xfffffffc00167812 */ /* 0x000fe400078ec0ff */
[----:B------:R-:W-:-:S02]  /*06a0*/  LEA R19, R18, UR10, 0x1 ;  /* 0x0000000a12137c11 */ /* 0x000fc4000f8e08ff */
[----:B------:R-:W-:Y:S02]  /*06b0*/  SHF.R.S32.HI R4, RZ, 0x1f, R13 ;  /* 0x0000001fff047819 */ /* 0x000fe4000001140d */
[C---:B------:R-:W-:Y:S02]  /*06c0*/  LEA R3, R13.reuse, UR18, 0x4 ;  /* 0x000000120d037c11 */ /* 0x040fe4000f8e20ff */
[----:B------:R-:W-:Y:S02]  /*06d0*/  LOP3.LUT R20, R20, 0xfffffffc, RZ, 0xc0, !PT ;  /* 0xfffffffc14147812 */ /* 0x000fe400078ec0ff */
[----:B------:R-:W-:Y:S02]  /*06e0*/  LEA R0, R13, UR6, 0x4 ;  /* 0x000000060d007c11 */ /* 0x000fe4000f8e20ff */
[----:B------:R-:W-:Y:S02]  /*06f0*/  LEA R18, R18, UR6, 0x1 ;  /* 0x0000000612127c11 */ /* 0x000fe4000f8e08ff */
[----:B------:R-:W-:-:S02]  /*0700*/  LOP3.LUT R14, R14, 0x80008000, RZ, 0xc0, !PT ;  /* 0x800080000e0e7812 */ /* 0x000fc400078ec0ff */
[----:B------:R-:W-:Y:S02]  /*0710*/  LOP3.LUT R15, R15, 0x80008000, RZ, 0xc0, !PT ;  /* 0x800080000f0f7812 */ /* 0x000fe400078ec0ff */
[----:B------:R-:W-:Y:S02]  /*0720*/  LOP3.LUT R16, R16, 0x80008000, RZ, 0xc0, !PT ;  /* 0x8000800010107812 */ /* 0x000fe400078ec0ff */
[----:B------:R-:W-:-:S07]  /*0730*/  LOP3.LUT R17, R17, 0x80008000, RZ, 0xc0, !PT ;  /* 0x8000800011117812 */ /* 0x000fce00078ec0ff */
.L_x_71:
[----:B------:R-:W-:Y:S02]  /*0740*/  UISETP.GE.AND UP1, UPT, UR11, UR15, UPT ;  /* 0x0000000f0b00728c */ /* 0x000fe4000bf26270 */
[----:B------:R-:W-:-:S04]  /*0750*/  UIADD3 UR8, UR8, 0x20000, URZ ;  /* 0x0002000008087890 */ /* 0x000fc8000fffe03f */
[----:B------:R-:W-:Y:S01]  /*0760*/  PLOP3.LUT P0, PT, PT, PT, UP1, 0x80, 0x0 ;  /* 0x000000000000781c */ /* 0x000fe20003f0f018 */
[----:B------:R-:W-:-:S12]  /*0770*/  UISETP.GE.AND UP2, UPT, UR8, UR15, UPT ;  /* 0x0000000f0800728c */ /* 0x000fd8000bf46270 */
[----:B0123--:R-:W-:Y:S05]  /*0780*/  @P0 BRA `(.L_x_66) ;  /* 0x0000000c00280947 */ /* 0x00ffea0003800000 */
[----:B------:R-:W-:Y:S02]  /*0790*/  IMAD.MOV.U32 R8, RZ, RZ, R6 ;  /* 0x000000ffff087224 */ /* 0x000fe400078e0006 */
[----:B------:R-:W-:-:S05]  /*07a0*/  IMAD.MOV.U32 R9, RZ, RZ, R5 ;  /* 0x000000ffff097224 */ /* 0x000fca00078e0005 */
[----:B------:R0:W5:Y:S01]  /*07b0*/  LDG.E.CONSTANT R25, desc[UR12][R8.64] ;  /* 0x0000000c08197981 */ /* 0x000162000c1e9900 */
[----:B------:R-:W-:Y:S01]  /*07c0*/  PLOP3.LUT P0, PT, PT, PT, UP0, 0x80, 0x0 ;  /* 0x000000000000781c */ /* 0x000fe20003f0f008 */
[----:B------:R-:W-:-:S12]  /*07d0*/  BSSY B0, `(.L_x_66) ;  /* 0x00000c5000007945 */ /* 0x000fd80003800000 */
[----:B0-----:R-:W-:Y:S05]  /*07e0*/  @!P0 BRA `(.L_x_67) ;  /* 0x0000000400888947 */ /* 0x001fea0003800000 */
[----:B-----5:R-:W0:Y:S01]  /*07f0*/  SHFL.BFLY PT, R8, R25, 0x1, 0x1f ;  /* 0x0c201f0019087f89 */ /* 0x020e2200000e0000 */
[----:B------:R-:W-:Y:S01]  /*0800*/  LOP3.LUT R9, R2, R25, RZ, 0x3c, !PT ;  /* 0x0000001902097212 */ /* 0x000fe200078e3cff */
[----:B------:R-:W-:Y:S05]  /*0810*/  BSSY B1, `(.L_x_68) ;  /* 0x0000055000017945 */ /* 0x000fea0003800000 */
        /* <DEDUP_REMOVED lines=25> */
[----:B------:R-:W0:Y:S08]  /*09b0*/  MUFU.RCP R26, R24 ;  /* 0x00000018001a7308 */ /* 0x000e300000001000 */
[----:B------:R-:W1:Y:S01]  /*09c0*/  MUFU.RCP R10, R24 ;  /* 0x00000018000a7308 */ /* 0x000e620000001000 */
[----:B0-----:R-:W-:-:S05]  /*09d0*/  FMUL.FTZ R27, R29, R26 ;  /* 0x0000001a1d1b7220 */ /* 0x001fca0000410000 */
[----:B------:R-:W-:Y:S01]  /*09e0*/  F2FP.F16.F32.PACK_AB R23, RZ, R27 ;  /* 0x0000001bff17723e */ /* 0x000fe200000000ff */
[----:B-1----:R-:W-:-:S04]  /*09f0*/  FMUL.FTZ R11, R25, R10 ;  /* 0x0000000a190b7220 */ /* 0x002fc80000410000 */
[C---:B------:R-:W-:Y:S02]  /*0a00*/  HSETP2.GEU.AND P1, PT, |R23|.reuse.H0_H0, 8.523464202880859375e-06, 8.523464202880859375e-06, PT ;  /* 0x008f008f17007434 */ /* 0x040fe40003f2ea00 */
[----:B------:R-:W-:-:S05]  /*0a10*/  HSETP2.GT.AND P0, PT, |R23|.H0_H0, RZ.H0_H0, PT ;  /* 0x200000ff17007234 */ /* 0x000fca0003f04a00 */
[----:B------:R-:W-:-:S13]  /*0a20*/  PLOP3.LUT P0, PT, P1, P0, PT, 0xa2, 0x0 ;  /* 0x000000000000781c */ /* 0x000fda0000f01472 */
[----:B------:R-:W-:-:S04]  /*0a30*/  @!P0 FFMA.FTZ R8, -R24, R27, R29 ;  /* 0x0000001b18088223 */ /* 0x000fc8000001011d */
[----:B------:R-:W-:Y:S01]  /*0a40*/  @!P0 FFMA.FTZ R8, R26, R8, R27 ;  /* 0x000000081a088223 */ /* 0x000fe2000001001b */
[----:B------:R-:W-:-:S04]  /*0a50*/  F2FP.F16.F32.PACK_AB R26, RZ, R11 ;  /* 0x0000000bff1a723e */ /* 0x000fc800000000ff */
[----:B------:R-:W-:Y:S02]  /*0a60*/  @!P0 F2FP.F16.F32.PACK_AB R23, RZ, R8 ;  /* 0x00000008ff17823e */ /* 0x000fe400000000ff */
[C---:B------:R-:W-:Y:S02]  /*0a70*/  HSETP2.GEU.AND P2, PT, |R26|.reuse.H0_H0, 8.523464202880859375e-06, 8.523464202880859375e-06, PT ;  /* 0x008f008f1a007434 */ /* 0x040fe40003f4ea00 */
[----:B------:R-:W-:Y:S02]  /*0a80*/  HSETP2.GT.AND P1, PT, |R26|.H0_H0, RZ.H0_H0, PT ;  /* 0x200000ff1a007234 */ /* 0x000fe40003f24a00 */
[----:B------:R-:W-:-:S03]  /*0a90*/  LOP3.LUT P0, RZ, R13, 0x3, RZ, 0xc0, !PT ;  /* 0x000000030dff7812 */ /* 0x000fc6000780c0ff */
[----:B------:R-:W-:-:S13]  /*0aa0*/  PLOP3.LUT P1, PT, P2, P1, PT, 0xa2, 0x0 ;  /* 0x000000000000781c */ /* 0x000fda0001723472 */
[----:B------:R-:W-:-:S04]  /*0ab0*/  @!P1 FFMA.FTZ R25, -R24, R11, R25 ;  /* 0x0000000b18199223 */ /* 0x000fc80000010119 */
[----:B------:R-:W-:Y:S01]  /*0ac0*/  @!P1 FFMA.FTZ R25, R10, R25, R11 ;  /* 0x000000190a199223 */ /* 0x000fe2000001000b */
[----:B------:R-:W-:-:S04]  /*0ad0*/  IMAD.MOV.U32 R10, RZ, RZ, 0x4800 ;  /* 0x00004800ff0a7424 */ /* 0x000fc800078e00ff */
[----:B------:R-:W-:Y:S01]  /*0ae0*/  @!P1 F2FP.F16.F32.PACK_AB R26, RZ, R25 ;  /* 0x00000019ff1a923e */ /* 0x000fe200000000ff */
[----:B------:R-:W-:Y:S01]  /*0af0*/  IMAD.MOV.U32 R25, RZ, RZ, 0x11111111 ;  /* 0x11111111ff197424 */ /* 0x000fe200078e00ff */
[----:B------:R-:W-:Y:S02]  /*0b00*/  PRMT R8, R10, 0x7610, R8 ;  /* 0x000076100a087816 */ /* 0x000fe40000000008 */
[----:B------:R-:W-:Y:S01]  /*0b10*/  PRMT R23, R23, 0x5410, R26 ;  /* 0x0000541017177816 */ /* 0x000fe2000000001a */
[----:B------:R-:W-:Y:S01]  /*0b20*/  IMAD.MOV.U32 R26, RZ, RZ, 0x55555555 ;  /* 0x55555555ff1a7424 */ /* 0x000fe200078e00ff */
[----:B------:R-:W-:-:S03]  /*0b30*/  ISETP.NE.AND P1, PT, R21, RZ, PT ;  /* 0x000000ff1500720c */ /* 0x000fc60003f25270 */
        /* <DEDUP_REMOVED lines=12> */
[----:B-1----:R-:W-:Y:S01]  /*0c00*/  LOP3.LUT R23, R23, R10, RZ, 0xfc, !PT ;  /* 0x0000000a17177212 */ /* 0x002fe200078efcff */
[----:B------:R-:W-:-:S04]  /*0c10*/  @!P1 HMUL2 R10, R9.H0_H0, 0.125, 0.125 ;  /* 0x30003000090a9832 */ /* 0x000fc80000000800 */
[----:B------:R-:W0:Y:S02]  /*0c20*/  SHFL.DOWN PT, R8, R23, 0x1, 0x1f ;  /* 0x08201f0017087f89 */ /* 0x000e2400000e0000 */
[----:B0-----:R-:W-:-:S05]  /*0c30*/  IMAD.SHL.U32 R8, R8, 0x100, RZ ;  /* 0x0000010008087824 */ /* 0x001fca00078e00ff */
[----:B------:R-:W-:-:S05]  /*0c40*/  LOP3.LUT R8, R8, R23, RZ, 0xfc, !PT ;  /* 0x0000001708087212 */ /* 0x000fca00078efcff */
[----:B------:R-:W0:Y:S02]  /*0c50*/  SHFL.DOWN PT, R24, R8, 0x2, 0x1f ;  /* 0x08401f0008187f89 */ /* 0x000e2400000e0000 */
[----:B0-----:R-:W-:-:S05]  /*0c60*/  IMAD.U32 R9, R24, 0x10000, RZ ;  /* 0x0001000018097824 */ /* 0x001fca00078e00ff */
[----:B------:R-:W-:-:S05]  /*0c70*/  LOP3.LUT R9, R8, R9, RZ, 0xfc, !PT ;  /* 0x0000000908097212 */ /* 0x000fca00078efcff */
[----:B------:R0:W-:Y:S01]  /*0c80*/  @!P0 STS [R20+UR18], R9 ;  /* 0x0000000914008988 */ /* 0x0001e20008000812 */
[----:B------:R-:W-:-:S03]  /*0c90*/  ISETP.GT.AND P0, PT, R13, 0xf, PT ;  /* 0x0000000f0d00780c */ /* 0x000fc60003f04270 */
[----:B------:R0:W-:Y:S01]  /*0ca0*/  @!P1 STS.U16 [R18], R10 ;  /* 0x0000000a12009388 */ /* 0x0001e20000000400 */
[----:B------:R-:W-:Y:S01]  /*0cb0*/  BAR.SYNC.DEFER_BLOCKING 0x0 ;  /* 0x0000000000007b1d */ /* 0x000fe20000010000 */
[----:B------:R-:W-:-:S08]  /*0cc0*/  ISETP.GT.AND P1, PT, R13, 0x1, PT ;  /* 0x000000010d00780c */ /* 0x000fd00003f24270 */
[----:B0-----:R-:W-:Y:S05]  /*0cd0*/  @P0 BRA `(.L_x_69) ;  /* 0x0000000000200947 */ /* 0x001fea0003800000 */
[----:B------:R-:W0:Y:S01]  /*0ce0*/  LDS.128 R8, [R3] ;  /* 0x0000000003087984 */ /* 0x000e220000000c00 */
[----:B------:R-:W-:-:S04]  /*0cf0*/  ULEA.HI UR6, UR11, UR11, URZ, 0x1 ;  /* 0x0000000b0b067291 */ /* 0x000fc8000f8f083f */
[----:B------:R-:W-:-:S04]  /*0d00*/  USHF.R.S32.HI UR6, URZ, 0x1, UR6 ;  /* 0x000000013f067899 */ /* 0x000fc80008011406 */
[----:B------:R-:W-:-:S04]  /*0d10*/  UIADD3 UR7, UP1, UR6, UR16, URZ ;  /* 0x0000001006077290 */ /* 0x000fc8000ff3e03f */
[----:B------:R-:W-:Y:S02]  /*0d20*/  ULEA.HI.X.SX32 UR6, UR6, UR17, 0x1, UP1 ;  /* 0x0000001106067291 */ /* 0x000fe400088f0e3f */
[----:B------:R-:W-:-:S04]  /*0d30*/  LEA R24, P0, R13, UR7, 0x4 ;  /* 0x000000070d187c11 */ /* 0x000fc8000f8020ff */
[----:B------:R-:W-:-:S05]  /*0d40*/  LEA.HI.X R25, R13, UR6, R4, 0x4, P0 ;  /* 0x000000060d197c11 */ /* 0x000fca00080f2404 */
[----:B0-----:R0:W-:Y:S04]  /*0d50*/  STG.E.128 desc[UR12][R24.64], R8 ;  /* 0x0000000818007986 */ /* 0x0011e8000c101d0c */
.L_x_69:
[----:B------:R-:W-:Y:S05]  /*0d60*/  BSYNC B1 ;  /* 0x0000000000017941 */ /* 0x000fea0003800000 */
.L_x_68:
[----:B------:R-:W-:Y:S05]  /*0d70*/  @P1 BRA `(.L_x_70) ;  /* 0x0000000400a81947 */ /* 0x000fea0003800000 */
[----:B0-----:R-:W0:Y:S01]  /*0d80*/  LDS.128 R8, [R0] ;  /* 0x0000000000087984 */ /* 0x001e220000000c00 */
[----:B------:R-:W-:-:S04]  /*0d90*/  USHF.R.S32.HI UR6, URZ, 0x1f, UR11 ;  /* 0x0000001f3f067899 */ /* 0x000fc8000801140b */
[----:B------:R-:W-:-:S04]  /*0da0*/  ULEA.HI UR6, UR6, UR11, URZ, 0x5 ;  /* 0x0000000b06067291 */ /* 0x000fc8000f8f283f */
[----:B------:R-:W-:-:S04]  /*0db0*/  USHF.R.S32.HI UR6, URZ, 0x5, UR6 ;  /* 0x000000053f067899 */ /* 0x000fc80008011406 */
[----:B------:R-:W-:-:S06]  /*0dc0*/  UIMAD.WIDE UR6, UR6, 0x2, UR4 ;  /* 0x00000002060678a5 */ /* 0x000fcc000f8e0204 */
[----:B------:R-:W-:-:S04]  /*0dd0*/  LEA R24, P0, R13, UR6, 0x4 ;  /* 0x000000060d187c11 */ /* 0x000fc8000f8020ff */
[----:B------:R-:W-:-:S05]  /*0de0*/  LEA.HI.X R25, R13, UR7, R4, 0x4, P0 ;  /* 0x000000070d197c11 */ /* 0x000fca00080f2404 */
[----:B0-----:R1:W-:Y:S01]  /*0df0*/  STG.E.128 desc[UR12][R24.64], R8 ;  /* 0x0000000818007986 */ /* 0x0013e2000c101d0c */
[----:B------:R-:W-:Y:S05]  /*0e00*/  BRA `(.L_x_70) ;  /* 0x0000000400847947 */ /* 0x000fea0003800000 */
.L_x_67:
[----:B-----5:R-:W0:Y:S01]  /*0e10*/  SHFL.BFLY PT, R8, R25, 0x1, 0x1f ;  /* 0x0c201f0019087f89 */ /* 0x020e2200000e0000 */
        /* <DEDUP_REMOVED lines=41> */
[----:B------:R-:W-:Y:S02]  /*10b0*/  PLOP3.LUT P1, PT, P2, P1, PT, 0xa2, 0x0 ;  /* 0x000000000000781c */ /* 0x000fe40001723472 */
[----:B------:R-:W-:-:S11]  /*10c0*/  ISETP.NE.AND P2, PT, R21, RZ, PT ;  /* 0x000000ff1500720c */ /* 0x000fd60003f45270 */
[----:B------:R-:W-:Y:S01]  /*10d0*/  @!P1 FFMA.FTZ R25, -R24, R11, R25 ;  /* 0x0000000b18199223 */ /* 0x000fe20000010119 */
[----:B------:R-:W-:Y:S02]  /*10e0*/  IMAD.MOV.U32 R24, RZ, RZ, 0x55555555 ;  /* 0x55555555ff187424 */ /* 0x000fe400078e00ff */
[----:B------:R-:W-:Y:S02]  /*10f0*/  @!P2 HMUL2 R9, R9.H0_H0, 0.0078125, 0.0078125 ;  /* 0x200020000909a832 */ /* 0x000fe40000000800 */
[----:B------:R-:W-:Y:S01]  /*1100*/  @!P1 FFMA.FTZ R25, R10, R25, R11 ;  /* 0x000000190a199223 */ /* 0x000fe2000001000b */
[----:B------:R-:W-:Y:S02]  /*1110*/  IMAD.MOV.U32 R10, RZ, RZ, 0x5800 ;  /* 0x00005800ff0a7424 */ /* 0x000fe400078e00ff */
[----:B------:R-:W-:Y:S02]  /*1120*/  PRMT R27, R9, 0x7610, R27 ;  /* 0x00007610091b7816 */ /* 0x000fe4000000001b */
[----:B------:R-:W-:-:S02]  /*1130*/  @!P1 F2FP.F16.F32.PACK_AB R26, RZ, R25 ;  /* 0x00000019ff1a923e */ /* 0x000fc400000000ff */
[----:B------:R-:W-:Y:S02]  /*1140*/  PRMT R8, R10, 0x7610, R8 ;  /* 0x000076100a087816 */ /* 0x000fe40000000008 */
[----:B------:R-:W-:Y:S02]  /*1150*/  PRMT R23, R23, 0x5410, R26 ;  /* 0x0000541017177816 */ /* 0x000fe4000000001a */
[----:B------:R-:W-:-:S03]  /*1160*/  ISETP.GT.AND P1, PT, R13, 0x1f, PT ;  /* 0x0000001f0d00780c */ /* 0x000fc60003f24270 */
[----:B------:R-:W-:-:S04]  /*1170*/  HFMA2 R8, R23, R8.H0_H0, 128, 128 ;  /* 0x5800580017087431 */ /* 0x000fc80000040008 */
[----:B------:R-:W0:Y:S06]  /*1180*/  F2I.F16.NTZ R11, R8.H1 ;  /* 0x10000008000b7305 */ /* 0x000e2c0000103100 */
[----:B------:R-:W1:Y:S01]  /*1190*/  @!P1 S2R R26, SR_CgaCtaId ;  /* 0x00000000001a9919 */ /* 0x000e620000008800 */
[----:B------:R-:W-:Y:S01]  /*11a0*/  @!P1 MOV R25, 0x400 ;  /* 0x0000040000199802 */ /* 0x000fe20000000f00 */
[----:B------:R-:W2:Y:S04]  /*11b0*/  F2I.F16.NTZ R10, R8 ;  /* 0x00000008000a7305 */ /* 0x000ea80000103100 */
[----:B------:R-:W-:Y:S01]  /*11c0*/  @!P1 VIADD R25, R25, 0x120 ;  /* 0x0000012019199836 */ /* 0x000fe20000000000 */
[----:B0-----:R-:W-:-:S04]  /*11d0*/  I2FP.F32.S32 R11, R11 ;  /* 0x0000000b000b7245 */ /* 0x001fc80000201400 */
[----:B------:R-:W-:Y:S02]  /*11e0*/  FMNMX.FTZ R11, R11, 255, PT ;  /* 0x437f00000b0b7809 */ /* 0x000fe40003810000 */
[----:B--2---:R-:W-:Y:S02]  /*11f0*/  I2FP.F32.S32 R10, R10 ;  /* 0x0000000a000a7245 */ /* 0x004fe40000201400 */
[----:B------:R-:W-:Y:S02]  /*1200*/  FMNMX.FTZ R11, RZ, R11, !PT ;  /* 0x0000000bff0b7209 */ /* 0x000fe40007810000 */
[----:B------:R-:W-:-:S04]  /*1210*/  FMNMX.FTZ R10, R10, 255, PT ;  /* 0x437f00000a0a7809 */ /* 0x000fc80003810000 */
[----:B------:R-:W-:Y:S01]  /*1220*/  FMNMX.FTZ R10, RZ, R10, !PT ;  /* 0x0000000aff0a7209 */ /* 0x000fe20007810000 */
[----:B------:R-:W0:Y:S01]  /*1230*/  F2I.FTZ.TRUNC.NTZ R11, R11 ;  /* 0x0000000b000b7305 */ /* 0x000e22000021f100 */
[----:B-1----:R-:W-:-:S07]  /*1240*/  @!P1 LEA R26, R26, R25, 0x18 ;  /* 0x000000191a1a9211 */ /* 0x002fce00078ec0ff */
[----:B------:R-:W1:Y:S01]  /*1250*/  F2I.FTZ.TRUNC.NTZ R10, R10 ;  /* 0x0000000a000a7305 */ /* 0x000e62000021f100 */
[----:B0-----:R-:W-:-:S05]  /*1260*/  IMAD.SHL.U32 R23, R11, 0x100, RZ ;  /* 0x000001000b177824 */ /* 0x001fca00078e00ff */
[----:B-1----:R-:W-:-:S05]  /*1270*/  LOP3.LUT R23, R23, R10, RZ, 0xfc, !PT ;  /* 0x0000000a17177212 */ /* 0x002fca00078efcff */
[----:B------:R-:W0:Y:S01]  /*1280*/  SHFL.DOWN PT, R8, R23, 0x1, 0x1f ;  /* 0x08201f0017087f89 */ /* 0x000e2200000e0000 */
[----:B------:R-:W-:Y:S02]  /*1290*/  @!P1 IMAD.MOV.U32 R24, RZ, RZ, R12 ;  /* 0x000000ffff189224 */ /* 0x000fe400078e000c */
[----:B0-----:R-:W-:-:S05]  /*12a0*/  IMAD.U32 R8, R8, 0x10000, RZ ;  /* 0x0001000008087824 */ /* 0x001fca00078e00ff */
[----:B------:R-:W-:Y:S01]  /*12b0*/  LOP3.LUT R25, R8, R23, RZ, 0xfc, !PT ;  /* 0x0000001708197212 */ /* 0x000fe200078efcff */
[----:B------:R-:W-:-:S04]  /*12c0*/  @!P1 IMAD R8, R13, 0x10, R26 ;  /* 0x000000100d089824 */ /* 0x000fc800078e021a */
[----:B------:R0:W-:Y:S01]  /*12d0*/  @!P0 STS [R22+UR9], R25 ;  /* 0x0000001916008988 */ /* 0x0001e20008000809 */
[----:B------:R-:W-:-:S03]  /*12e0*/  ISETP.GT.AND P0, PT, R13, 0x1, PT ;  /* 0x000000010d00780c */ /* 0x000fc60003f04270 */
[----:B------:R-:W-:Y:S01]  /*12f0*/  @!P2 STS.U16 [R19], R27 ;  /* 0x0000001b1300a388 */ /* 0x000fe20000000400 */
[----:B------:R-:W-:Y:S01]  /*1300*/  BAR.SYNC.DEFER_BLOCKING 0x0 ;  /* 0x0000000000007b1d */ /* 0x000fe20000010000 */
[----:B0-----:R-:W-:-:S05]  /*1310*/  @!P1 IMAD.MOV.U32 R25, RZ, RZ, R7 ;  /* 0x000000ffff199224 */ /* 0x001fca00078e0007 */
[----:B------:R-:W0:Y:S04]  /*1320*/  @!P1 LDS.128 R8, [R8] ;  /* 0x0000000008089984 */ /* 0x000e280000000c00 */
[----:B0-----:R2:W-:Y:S01]  /*1330*/  @!P1 STG.E.128.STRONG.SM desc[UR12][R24.64], R8 ;  /* 0x0000000818009986 */ /* 0x0015e2000c10bd0c */
[----:B------:R-:W-:Y:S05]  /*1340*/  @P0 BRA `(.L_x_70) ;  /* 0x0000000000340947 */ /* 0x000fea0003800000 */
[----:B------:R-:W0:Y:S01]  /*1350*/  S2UR UR7, SR_CgaCtaId ;  /* 0x00000000000779c3 */ /* 0x000e220000008800 */
[----:B------:R-:W-:Y:S02]  /*1360*/  UMOV UR6, 0x400 ;  /* 0x0000040000067882 */ /* 0x000fe40000000000 */
[----:B------:R-:W-:-:S04]  /*1370*/  UIADD3 UR6, UR6, 0x320, URZ ;  /* 0x0000032006067890 */ /* 0x000fc8000fffe03f */
[----:B0-----:R-:W-:-:S06]  /*1380*/  ULEA UR6, UR7, UR6, 0x18 ;  /* 0x0000000607067291 */ /* 0x001fcc000f8ec03f */
[----:B--2---:R-:W-:Y:S01]  /*1390*/  LEA R8, R13, UR6, 0x4 ;  /* 0x000000060d087c11 */ /* 0x004fe2000f8e20ff */
[----:B------:R-:W-:-:S04]  /*13a0*/  USHF.R.S32.HI UR6, URZ, 0x1f, UR11 ;  /* 0x0000001f3f067899 */ /* 0x000fc8000801140b */
[----:B------:R-:W-:Y:S01]  /*13b0*/  ULEA.HI UR6, UR6, UR11, URZ, 0x5 ;  /* 0x0000000b06067291 */ /* 0x000fe2000f8f283f */
[----:B------:R-:W0:Y:S03]  /*13c0*/  LDS.128 R8, [R8] ;  /* 0x0000000008087984 */ /* 0x000e260000000c00 */
[----:B------:R-:W-:-:S04]  /*13d0*/  USHF.R.S32.HI UR6, URZ, 0x5, UR6 ;  /* 0x000000053f067899 */ /* 0x000fc80008011406 */
[----:B------:R-:W-:-:S06]  /*13e0*/  UIMAD.WIDE UR6, UR6, 0x2, UR4 ;  /* 0x00000002060678a5 */ /* 0x000fcc000f8e0204 */
[----:B------:R-:W-:-:S04]  /*13f0*/  LEA R24, P0, R13, UR6, 0x4 ;  /* 0x000000060d187c11 */ /* 0x000fc8000f8020ff */
[----:B------:R-:W-:-:S05]  /*1400*/  LEA.HI.X R25, R13, UR7, R4, 0x4, P0 ;  /* 0x000000070d197c11 */ /* 0x000fca00080f2404 */
[----:B0-----:R3:W-:Y:S04]  /*1410*/  STG.E.128.STRONG.SM desc[UR12][R24.64], R8 ;  /* 0x0000000818007986 */ /* 0x0017e8000c10bd0c */
.L_x_70:
[----:B------:R-:W-:Y:S05]  /*1420*/  BSYNC B0 ;  /* 0x0000000000007941 */ /* 0x000fea0003800000 */
.L_x_66:
[----:B------:R-:W-:Y:S01]  /*1430*/  PLOP3.LUT P2, PT, PT, PT, UP2, 0x80, 0x0 ;  /* 0x000000000000781c */ /* 0x000fe20003f4f028 */
[----:B------:R-:W-:Y:S01]  /*1440*/  UIADD3 UR11, UR11, 0x20000, URZ ;  /* 0x000200000b0b7890 */ /* 0x000fe2000fffe03f */
[----:B------:R-:W-:Y:S02]  /*1450*/  IADD3 R12, P0, R12, 0x20000, RZ ;  /* 0x000200000c0c7810 */ /* 0x000fe40007f1e0ff */
[----:B------:R-:W-:-:S03]  /*1460*/  IADD3 R6, P1, R6, 0x40000, RZ ;  /* 0x0004000006067810 */ /* 0x000fc60007f3e0ff */
[----:B------:R-:W-:Y:S02]  /*1470*/  IMAD.X R7, RZ, RZ, R7, P0 ;  /* 0x000000ffff077224 */ /* 0x000fe400000e0607 */
[----:B------:R-:W-:-:S04]  /*1480*/  IMAD.X R5, RZ, RZ, R5, P1 ;  /* 0x000000ffff057224 */ /* 0x000fc800008e0605 */
[----:B------:R-:W-:Y:S05]  /*1490*/  @!P2 BRA `(.L_x_71) ;  /* 0xfffffff000a8a947 */ /* 0x000fea000383ffff */
[----:B------:R-:W-:Y:S05]  /*14a0*/  EXIT ;  /* 0x000000000000794d */ /* 0x000fea0003800000 */
.L_x_72:
        /* <DEDUP_REMOVED lines=13> */
.L_x_95:


//--------------------- .text._Z25fp16_to_q_kv_paged_kernelILi4ELi4EEvPK6__halfPhPS0_S2_S3_S4_PKiS6_iiii --------------------------
	.section	.text._Z25fp16_to_q_kv_paged_kernelILi4ELi4EEvPK6__halfPhPS0_S2_S3_S4_PKiS6_iiii,"ax",@progbits
	.align	128
        .global         _Z25fp16_to_q_kv_paged_kernelILi4ELi4EEvPK6__halfPhPS0_S2_S3_S4_PKiS6_iiii
        .type           _Z25fp16_to_q_kv_paged_kernelILi4ELi4EEvPK6__halfPhPS0_S2_S3_S4_PKiS6_iiii,@function
        .size           _Z25fp16_to_q_kv_paged_kernelILi4ELi4EEvPK6__halfPhPS0_S2_S3_S4_PKiS6_iiii,(.L_x_96 - _Z25fp16_to_q_kv_paged_kernelILi4ELi4EEvPK6__halfPhPS0_S2_S3_S4_PKiS6_iiii)
        .other          _Z25fp16_to_q_kv_paged_kernelILi4ELi4EEvPK6__halfPhPS0_S2_S3_S4_PKiS6_iiii,@"STO_CUDA_ENTRY STV_DEFAULT"
_Z25fp16_to_q_kv_paged_kernelILi4ELi4EEvPK6__halfPhPS0_S2_S3_S4_PKiS6_iiii:
.text._Z25fp16_to_q_kv_paged_kernelILi4ELi4EEvPK6__halfPhPS0_S2_S3_S4_PKiS6_iiii:
[----:B------:R-:W-:Y:S08]  /*0000*/  LDC R1, c[0x0][0x28] ;  /* 0x00000a00ff017b82 */ /* 0x000ff00000000800 */
[----:B------:R-:W0:Y:S01]  /*0010*/  S2UR UR8, SR_CTAID.Z ;  /* 0x00000000000879c3 */ /* 0x000e220000002700 */
[----:B------:R-:W-:Y:S01]  /*0020*/  ULDC.64 UR4, c[0x0][0x240] ;  /* 0x0000900000047ab9 */ /* 0x000fe20000000a00 */
[----:B------:R-:W-:Y:S01]  /*0030*/  ULDC.64 UR10, c[0x0][0x208] ;  /* 0x00008200000a7ab9 */ /* 0x000fe20000000a00 */
[----:B------:R-:W-:Y:S01]  /*0040*/  ULDC.64 UR12, c[0x0][0x250] ;  /* 0x00009400000c7ab9 */ /* 0x000fe20000000a00 */
[----:B------:R-:W-:Y:S01]  /*0050*/  ULDC.64 UR16, c[0x0][0x258] ;  /* 0x0000960000107ab9 */ /* 0x000fe20000000a00 */
[----:B------:R-:W-:-:S03]  /*0060*/  ULDC.64 UR14, c[0x0][0x218] ;  /* 0x00008600000e7ab9 */ /* 0x000fc60000000a00 */
        /* <DEDUP_REMOVED lines=15> */
[----:B------:R-:W-:-:S07]  /*0160*/  PLOP3.LUT P0, PT, PT, PT, UP1, 0x80, 0x0 ;  /* 0x000000000000781c */ /* 0x000fce0003f0f018 */
[----:B------:R-:W-:Y:S01]  /*0170*/  @UP0 ULDC UR14, c[0x0][0x230] ;  /* 0x00008c00000e0ab9 */ /* 0x000fe20000000800 */
[----:B------:R-:W-:Y:S01]  /*0180*/  @UP0 ULDC UR15, c[0x0][0x234] ;  /* 0x00008d00000f0ab9 */ /* 0x000fe20000000800 */
        /* <DEDUP_REMOVED lines=8> */
.L_x_74:
[----:B------:R-:W-:-:S04]  /*0210*/  UIMAD UR9, UR7, UR16, URZ ;  /* 0x00000010070972a4 */ /* 0x000fc8000f8e023f */
[----:B------:R-:W-:-:S03]  /*0220*/  ULOP3.LUT UP1, URZ, UR9, 0x1ff, URZ, 0xc0, !UPT ;  /* 0x000001ff093f7892 */ /* 0x000fc6000f82c03f */
[----:B------:R-:W-:Y:S01]  /*0230*/  UMOV UR9, UR7 ;  /* 0x0000000700097c82 */ /* 0x000fe20008000000 */
[----:B------:R-:W-:Y:S02]  /*0240*/  UIADD3 UR7, UR7, -0x1, URZ ;  /* 0xffffffff07077890 */ /* 0x000fe4000fffe03f */
[----:B------:R-:W-:-:S13]  /*0250*/  PLOP3.LUT P0, PT, PT, PT, UP1, 0x80, 0x0 ;  /* 0x000000000000781c */ /* 0x000fda0003f0f018 */
[----:B------:R-:W-:Y:S05]  /*0260*/  @P0 BRA `(.L_x_74) ;  /* 0xfffffffc00e80947 */ /* 0x000fea000383ffff */
[----:B------:R-:W-:-:S05]  /*0270*/  UMOV UR7, UR9 ;  /* 0x0000000900077c82 */ /* 0x000fca0008000000 */
.L_x_75:
[----:B------:R-:W-:-:S04]  /*0280*/  UIMAD UR9, UR8, UR16, URZ ;  /* 0x00000010080972a4 */ /* 0x000fc8000f8e023f */
[----:B------:R-:W-:-:S03]  /*0290*/  ULOP3.LUT UP1, URZ, UR9, 0x1ff, URZ, 0xc0, !UPT ;  /* 0x000001ff093f7892 */ /* 0x000fc6000f82c03f */
[----:B------:R-:W-:Y:S01]  /*02a0*/  UMOV UR9, UR8 ;  /* 0x0000000800097c82 */ /* 0x000fe20008000000 */
[----:B------:R-:W-:Y:S02]  /*02b0*/  UIADD3 UR8, UR8, 0x1, URZ ;  /* 0x0000000108087890 */ /* 0x000fe4000fffe03f */
[----:B------:R-:W-:-:S13]  /*02c0*/  PLOP3.LUT P0, PT, PT, PT, UP1, 0x80, 0x0 ;  /* 0x000000000000781c */ /* 0x000fda0003f0f018 */
[----:B------:R-:W-:Y:S05]  /*02d0*/  @P0 BRA `(.L_x_75) ;  /* 0xfffffffc00e80947 */ /* 0x000fea000383ffff */
[----:B------:R-:W-:-:S05]  /*02e0*/  UMOV UR8, UR9 ;  /* 0x0000000900087c82 */ /* 0x000fca0008000000 */
.L_x_73:
        /* <DEDUP_REMOVED lines=15> */
[----:B------:R-:W-:Y:S01]  /*03e0*/  @UP0 ULDC UR12, c[0x0][0x228] ;  /* 0x00008a00000c0ab9 */ /* 0x000fe20000000800 */
[----:B------:R-:W-:-:S03]  /*03f0*/  @UP0 ULDC UR13, c[0x0][0x22c] ;  /* 0x00008b00000d0ab9 */ /* 0x000fc60000000800 */
[----:B------:R-:W2:Y:S01]  /*0400*/  S2UR UR7, SR_CgaCtaId ;  /* 0x00000000000779c3 */ /* 0x000ea20000008800 */
        /* <DEDUP_REMOVED lines=8> */
[C---:B------:R-:W-:Y:S01]  /*0490*/  IMAD.WIDE R4, R0.reuse, 0x2, R2 ;  /* 0x0000000200047825 */ /* 0x040fe200078e0202 */
[C---:B------:R-:W-:Y:S02]  /*04a0*/  LOP3.LUT R11, R0.reuse, 0x10, RZ, 0xc0, !PT ;  /* 0x00000010000b7812 */ /* 0x040fe400078ec0ff */
[----:B------:R-:W-:Y:S01]  /*04b0*/  LOP3.LUT R6, R0, 0x1, RZ, 0xc0, !PT ;  /* 0x0000000100067812 */ /* 0x000fe200078ec0ff */
[----:B------:R-:W-:Y:S01]  /*04c0*/  IMAD.MOV R8, RZ, RZ, -R8 ;  /* 0x000000ffff087224 */ /* 0x000fe200078e0a08 */
[C---:B------:R-:W-:Y:S01]  /*04d0*/  LEA R2, P0, R4.reuse, UR12, 0x1 ;  /* 0x0000000c04027c11 */ /* 0x040fe2000f8008ff */
[----:B--2---:R-:W-:Y:S01]  /*04e0*/  ULEA UR12, UR7, UR6, 0x18 ;  /* 0x00000006070c7291 */ /* 0x004fe2000f8ec03f */
[--C-:B------:R-:W-:Y:S01]  /*04f0*/  SHF.R.S32.HI R13, RZ, 0x1f, R0.reuse ;  /* 0x0000001fff0d7819 */ /* 0x100fe20000011400 */
[----:B------:R-:W-:Y:S01]  /*0500*/  UIADD3 UR6, UR6, 0x100, URZ ;  /* 0x0000010006067890 */ /* 0x000fe2000fffe03f */
[----:B------:R-:W-:Y:S01]  /*0510*/  LEA.HI.X R3, R4, UR13, R5, 0x1, P0 ;  /* 0x0000000d04037c11 */ /* 0x000fe200080f0c05 */
[----:B------:R-:W-:Y:S01]  /*0520*/  IMAD.MOV R9, RZ, RZ, -R9 ;  /* 0x000000ffff097224 */ /* 0x000fe200078e0a09 */
[----:B------:R-:W-:Y:S01]  /*0530*/  SHF.R.S32.HI R5, RZ, 0x1f, R0 ;  /* 0x0000001fff057819 */ /* 0x000fe20000011400 */
[----:B------:R-:W-:Y:S01]  /*0540*/  IMAD.MOV R10, RZ, RZ, -R10 ;  /* 0x000000ffff0a7224 */ /* 0x000fe200078e0a0a */
[----:B------:R-:W-:Y:S01]  /*0550*/  ULEA UR6, UR7, UR6, 0x18 ;  /* 0x0000000607067291 */ /* 0x000fe2000f8ec03f */
[----:B------:R-:W-:Y:S01]  /*0560*/  IMAD.MOV R11, RZ, RZ, -R11 ;  /* 0x000000ffff0b7224 */ /* 0x000fe200078e0a0b */
[CC--:B------:R-:W-:Y:S01]  /*0570*/  LEA.HI R7, R5.reuse, R0.reuse, RZ, 0x4 ;  /* 0x0000000005077211 */ /* 0x0c0fe200078f20ff */
[----:B------:R-:W-:Y:S01]  /*0580*/  IMAD.MOV R12, RZ, RZ, -R6 ;  /* 0x000000ffff0c7224 */ /* 0x000fe200078e0a06 */
[----:B------:R-:W-:Y:S01]  /*0590*/  LEA.HI R19, R5, R0, RZ, 0x2 ;  /* 0x0000000005137211 */ /* 0x000fe200078f10ff */
[C---:B------:R-:W-:Y:S01]  /*05a0*/  IMAD.SHL.U32 R4, R0.reuse, 0x10, RZ ;  /* 0x0000001000047824 */ /* 0x040fe200078e00ff */
[----:B------:R-:W-:-:S02]  /*05b0*/  SHF.L.U64.HI R5, R0, 0x4, R13 ;  /* 0x0000000400057819 */ /* 0x000fc4000001020d */
[----:B------:R-:W-:Y:S02]  /*05c0*/  SHF.R.S32.HI R13, RZ, 0x4, R7 ;  /* 0x00000004ff0d7819 */ /* 0x000fe40000011407 */
[----:B------:R-:W-:Y:S02]  /*05d0*/  SHF.R.S32.HI R14, RZ, 0x1f, R8 ;  /* 0x0000001fff0e7819 */ /* 0x000fe40000011408 */
[----:B------:R-:W-:Y:S02]  /*05e0*/  SHF.R.S32.HI R15, RZ, 0x1f, R9 ;  /* 0x0000001fff0f7819 */ /* 0x000fe40000011409 */
[----:B------:R-:W-:Y:S02]  /*05f0*/  SHF.R.S32.HI R16, RZ, 0x1f, R10 ;  /* 0x0000001fff107819 */ /* 0x000fe4000001140a */
[----:B------:R-:W-:Y:S02]  /*0600*/  SHF.R.S32.HI R17, RZ, 0x1f, R11 ;  /* 0x0000001fff117819 */ /* 0x000fe4000001140b */
[----:B------:R-:W-:-:S02]  /*0610*/  LOP3.LUT R7, R12, 0x80008000, RZ, 0xc0, !PT ;  /* 0x800080000c077812 */ /* 0x000fc400078ec0ff */
[C---:B------:R-:W-:Y:S02]  /*0620*/  LOP3.LUT R20, R0.reuse, 0x3, RZ, 0xc0, !PT ;  /* 0x0000000300147812 */ /* 0x040fe400078ec0ff */
[C---:B------:R-:W-:Y:S02]  /*0630*/  LOP3.LUT R18, R0.reuse, 0xf, RZ, 0xc0, !PT ;  /* 0x0000000f00127812 */ /* 0x040fe400078ec0ff */
[C---:B------:R-:W-:Y:S02]  /*0640*/  LEA R6, R0.reuse, UR12, 0x4 ;  /* 0x0000000c00067c11 */ /* 0x040fe4000f8e20ff */
[----:B------:R-:W-:Y:S02]  /*0650*/  LOP3.LUT R19, R19, 0xfffffffc, RZ, 0xc0, !PT ;  /* 0xfffffffc13137812 */ /* 0x000fe400078ec0ff */
[----:B------:R-:W-:Y:S02]  /*0660*/  LEA R12, R0, UR6, 0x4 ;  /* 0x00000006000c7c11 */ /* 0x000fe4000f8e20ff */
[----:B------:R-:W-:-:S02]  /*0670*/  LEA R13, R13, UR6, 0x1 ;  /* 0x000000060d0d7c11 */ /* 0x000fc4000f8e08ff */
[----:B------:R-:W-:Y:S02]  /*0680*/  LOP3.LUT R14, R14, 0x80008000, RZ, 0xc0, !PT ;  /* 0x800080000e0e7812 */ /* 0x000fe400078ec0ff */
[----:B------:R-:W-:Y:S02]  /*0690*/  LOP3.LUT R15, R15, 0x80008000, RZ, 0xc0, !PT ;  /* 0x800080000f0f7812 */ /* 0x000fe400078ec0ff */
[----:B------:R-:W-:Y:S02]  /*06a0*/  LOP3.LUT R16, R16, 0x80008000, RZ, 0xc0, !PT ;  /* 0x8000800010107812 */ /* 0x000fe400078ec0ff */
[----:B------:R-:W-:-:S07]  /*06b0*/  LOP3.LUT R17, R17, 0x80008000, RZ, 0xc0, !PT ;  /* 0x8000800011117812 */ /* 0x000fce00078ec0ff */
.L_x_79:
[----:B------:R-:W-:Y:S02]  /*06c0*/  UISETP.GE.AND UP1, UPT, UR9, UR16, UPT ;  /* 0x000000100900728c */ /* 0x000fe4000bf26270 */
[----:B------:R-:W-:-:S04]  /*06d0*/  UIADD3 UR8, UR8, 0x20000, URZ ;  /* 0x0002000008087890 */ /* 0x000fc8000fffe03f */
[----:B------:R-:W-:Y:S01]  /*06e0*/  PLOP3.LUT P0, PT, PT, PT, UP1, 0x80, 0x0 ;  /* 0x000000000000781c */ /* 0x000fe20003f0f018 */
[----:B------:R-:W-:-:S12]  /*06f0*/  UISETP.GE.AND UP1, UPT, UR8, UR16, UPT ;  /* 0x000000100800728c */ /* 0x000fd8000bf26270 */
[----:B0123--:R-:W-:Y:S05]  /*0700*/  @P0 BRA `(.L_x_76) ;  /* 0x0000000c00100947 */ /* 0x00ffea0003800000 */
[----:B------:R0:W5:Y:S01]  /*0710*/  LDG.E.CONSTANT R22, desc[UR10][R2.64] ;  /* 0x0000000a02167981 */ /* 0x000162000c1e9900 */
[----:B------:R-:W-:Y:S01]  /*0720*/  PLOP3.LUT P0, PT, PT, PT, UP0, 0x80, 0x0 ;  /* 0x000000000000781c */ /* 0x000fe20003f0f008 */
[----:B------:R-:W-:-:S12]  /*0730*/  BSSY B0, `(.L_x_76) ;  /* 0x00000c1000007945 */ /* 0x000fd80003800000 */
[----:B0-----:R-:W-:Y:S05]  /*0740*/  @!P0 BRA `(.L_x_77) ;  /* 0x0000000400808947 */ /* 0x001fea0003800000 */
        /* <DEDUP_REMOVED lines=16> */
[--C-:B------:R-:W-:Y:S02]  /*0850*/  HADD2.F32 R28, -RZ, R8.reuse.H1_H1 ;  /* 0x30000008ff1c7230 */ /* 0x100fe40000004100 */
[----:B------:R-:W-:Y:S02]  /*0860*/  HADD2.F32 R23, -RZ, R8.H0_H0 ;  /* 0x20000008ff177230 */ /* 0x000fe40000004100 */
        /* <DEDUP_REMOVED lines=15> */
[----:B------:R-:W-:Y:S02]  /*0960*/  HSETP2.GT.AND P1, PT, |R8|.H0_H0, RZ.H0_H0, PT ;  /* 0x200000ff08007234 */ /* 0x000fe40003f24a00 */
[----:B------:R-:W-:-:S03]  /*0970*/  F2FP.F16.F32.PACK_AB R22, RZ, R24 ;  /* 0x00000018ff16723e */ /* 0x000fc600000000ff */
[----:B------:R-:W-:Y:S02]  /*0980*/  PLOP3.LUT P0, PT, P0, P1, PT, 0xa2, 0x0 ;  /* 0x000000000000781c */ /* 0x000fe40000703472 */
[C---:B------:R-:W-:Y:S02]  /*0990*/  HSETP2.GEU.AND P3, PT, |R22|.reuse.H0_H0, 8.523464202880859375e-06, 8.523464202880859375e-06, PT ;  /* 0x008f008f16007434 */ /* 0x040fe40003f6ea00 */
[----:B------:R-:W-:Y:S02]  /*09a0*/  HSETP2.GT.AND P2, PT, |R22|.H0_H0, RZ.H0_H0, PT ;  /* 0x200000ff16007234 */ /* 0x000fe40003f44a00 */
[----:B------:R-:W-:-:S03]  /*09b0*/  ISETP.NE.AND P1, PT, R20, RZ, PT ;  /* 0x000000ff1400720c */ /* 0x000fc60003f25270 */
[----:B------:R-:W-:-:S04]  /*09c0*/  PLOP3.LUT P2, PT, P3, P2, PT, 0xa2, 0x0 ;  /* 0x000000000000781c */ /* 0x000fc80001f45472 */
[----:B------:R-:W-:-:S04]  /*09d0*/  @!P0 FFMA.FTZ R25, -R26, R21, R28 ;  /* 0x000000151a198223 */ /* 0x000fc8000001011c */
[----:B------:R-:W-:Y:S01]  /*09e0*/  @!P0 FFMA.FTZ R25, R10, R25, R21 ;  /* 0x000000190a198223 */ /* 0x000fe20000010015 */
[----:B------:R-:W-:-:S04]  /*09f0*/  IMAD.MOV.U32 R10, RZ, RZ, 0x4800 ;  /* 0x00004800ff0a7424 */ /* 0x000fc800078e00ff */
[----:B------:R-:W-:Y:S01]  /*0a00*/  @!P2 FFMA.FTZ R23, -R26, R24, R23 ;  /* 0x000000181a17a223 */ /* 0x000fe20000010117 */
[----:B------:R-:W-:Y:S02]  /*0a10*/  @!P0 F2FP.F16.F32.PACK_AB R8, RZ, R25 ;  /* 0x00000019ff08823e */ /* 0x000fe400000000ff */
[----:B------:R-:W-:Y:S01]  /*0a20*/  ISETP.GT.AND P0, PT, R0, 0xf, PT ;  /* 0x0000000f0000780c */ /* 0x000fe20003f04270 */
[----:B------:R-:W-:Y:S01]  /*0a30*/  @!P2 FFMA.FTZ R23, R11, R23, R24 ;  /* 0x000000170b17a223 */ /* 0x000fe20000010018 */
[----:B------:R-:W-:Y:S01]  /*0a40*/  PRMT R8, R8, 0x5410, R10 ;  /* 0x0000541008087816 */ /* 0x000fe2000000000a */
[----:B------:R-:W-:-:S03]  /*0a50*/  IMAD.MOV.U32 R24, RZ, RZ, 0x55555555 ;  /* 0x55555555ff187424 */ /* 0x000fc600078e00ff */
[----:B------:R-:W-:Y:S01]  /*0a60*/  @!P2 F2FP.F16.F32.PACK_AB R22, RZ, R23 ;  /* 0x00000017ff16a23e */ /* 0x000fe200000000ff */
[----:B------:R-:W-:Y:S01]  /*0a70*/  IMAD.MOV.U32 R23, RZ, RZ, 0x11111111 ;  /* 0x11111111ff177424 */ /* 0x000fe200078e00ff */
[----:B------:R-:W-:Y:S02]  /*0a80*/  ISETP.NE.AND P2, PT, R18, RZ, PT ;  /* 0x000000ff1200720c */ /* 0x000fe40003f45270 */
[----:B------:R-:W-:-:S05]  /*0a90*/  PRMT R22, R22, 0x5410, R8 ;  /* 0x0000541016167816 */ /* 0x000fca0000000008 */
[----:B------:R-:W-:-:S04]  /*0aa0*/  HFMA2 R8, R22, R8.H1_H1, 8, 8 ;  /* 0x4800480016087431 */ /* 0x000fc80000060008 */
        /* <DEDUP_REMOVED lines=13> */
[----:B------:R-:W0:Y:S01]  /*0b80*/  SHFL.DOWN PT, R8, R21, 0x1, 0x1f ;  /* 0x08201f0015087f89 */ /* 0x000e2200000e0000 */
[----:B------:R-:W-:Y:S01]  /*0b90*/  PRMT R25, R10, 0x7610, R25 ;  /* 0x000076100a197816 */ /* 0x000fe20000000019 */
[----:B0-----:R-:W-:-:S05]  /*0ba0*/  IMAD.SHL.U32 R8, R8, 0x100, RZ ;  /* 0x0000010008087824 */ /* 0x001fca00078e00ff */
[----:B------:R-:W-:Y:S01]  /*0bb0*/  LOP3.LUT R8, R8, R21, RZ, 0xfc, !PT ;  /* 0x0000001508087212 */ /* 0x000fe200078efcff */
[----:B------:R-:W-:-:S04]  /*0bc0*/  IMAD.U32 R21, RZ, RZ, UR9 ;  /* 0x00000009ff157e24 */ /* 0x000fc8000f8e00ff */
[----:B------:R-:W0:Y:S01]  /*0bd0*/  SHFL.DOWN PT, R22, R8, 0x2, 0x1f ;  /* 0x08401f0008167f89 */ /* 0x000e2200000e0000 */
[----:B------:R-:W-:-:S04]  /*0be0*/  @!P0 LEA.HI R21, R21, UR9, RZ, 0x1 ;  /* 0x0000000915158c11 */ /* 0x000fc8000f8f08ff */
[----:B------:R-:W-:-:S04]  /*0bf0*/  @!P0 SHF.R.S32.HI R21, RZ, 0x1, R21 ;  /* 0x00000001ff158819 */ /* 0x000fc80000011415 */
[----:B------:R-:W-:Y:S01]  /*0c00*/  @!P0 SHF.R.S32.HI R24, RZ, 0x1f, R21 ;  /* 0x0000001fff188819 */ /* 0x000fe20000011415 */
[----:B0-----:R-:W-:-:S05]  /*0c10*/  IMAD.U32 R9, R22, 0x10000, RZ ;  /* 0x0001000016097824 */ /* 0x001fca00078e00ff */
[----:B------:R-:W-:-:S05]  /*0c20*/  LOP3.LUT R26, R8, R9, RZ, 0xfc, !PT ;  /* 0x00000009081a7212 */ /* 0x000fca00078efcff */
[----:B------:R-:W-:Y:S04]  /*0c30*/  @!P1 STS [R19+UR12], R26 ;  /* 0x0000001a13009988 */ /* 0x000fe8000800080c */
[----:B------:R-:W-:Y:S01]  /*0c40*/  @!P2 STS.U16 [R13], R25 ;  /* 0x000000190d00a388 */ /* 0x000fe20000000400 */
[----:B------:R-:W-:Y:S01]  /*0c50*/  BAR.SYNC.DEFER_BLOCKING 0x0 ;  /* 0x0000000000007b1d */ /* 0x000fe20000010000 */
[----:B------:R-:W-:-:S04]  /*0c60*/  @!P0 IADD3 R22, P1, P2, R4, UR14, R21 ;  /* 0x0000000e04168c10 */ /* 0x000fc8000fa3e015 */
[----:B------:R-:W-:Y:S01]  /*0c70*/  @!P0 IADD3.X R23, R5, UR15, R24, P1, P2 ;  /* 0x0000000f05178c10 */ /* 0x000fe20008fe4418 */
[----:B------:R-:W0:Y:S04]  /*0c80*/  @!P0 LDS.128 R8, [R6] ;  /* 0x0000000006088984 */ /* 0x000e280000000c00 */
[----:B0-----:R2:W-:Y:S01]  /*0c90*/  @!P0 STG.E.128 desc[UR10][R22.64], R8 ;  /* 0x0000000816008986 */ /* 0x0015e2000c101d0a */
[----:B------:R-:W-:-:S13]  /*0ca0*/  ISETP.GT.AND P0, PT, R0, 0x1, PT ;  /* 0x000000010000780c */ /* 0x000fda0003f04270 */
[----:B------:R-:W-:Y:S05]  /*0cb0*/  @P0 BRA `(.L_x_78) ;  /* 0x0000000400a00947 */ /* 0x000fea0003800000 */
[----:B--2---:R-:W0:Y:S01]  /*0cc0*/  LDS.128 R8, [R12] ;  /* 0x000000000c087984 */ /* 0x004e220000000c00 */
[----:B------:R-:W-:-:S04]  /*0cd0*/  USHF.R.S32.HI UR6, URZ, 0x1f, UR9 ;  /* 0x0000001f3f067899 */ /* 0x000fc80008011409 */
[----:B------:R-:W-:-:S04]  /*0ce0*/  ULEA.HI UR6, UR6, UR9, URZ, 0x5 ;  /* 0x0000000906067291 */ /* 0x000fc8000f8f283f */
[----:B------:R-:W-:-:S04]  /*0cf0*/  USHF.R.S32.HI UR6, URZ, 0x5, UR6 ;  /* 0x000000053f067899 */ /* 0x000fc80008011406 */
[----:B------:R-:W-:-:S06]  /*0d00*/  UIMAD.WIDE UR6, UR6, 0x2, UR4 ;  /* 0x00000002060678a5 */ /* 0x000fcc000f8e0204 */
[----:B------:R-:W-:-:S04]  /*0d10*/  IADD3 R22, P0, R4, UR6, RZ ;  /* 0x0000000604167c10 */ /* 0x000fc8000ff1e0ff */
[----:B------:R-:W-:-:S05]  /*0d20*/  IADD3.X R23, R5, UR7, RZ, P0, !PT ;  /* 0x0000000705177c10 */ /* 0x000fca00087fe4ff */
[----:B0-----:R3:W-:Y:S01]  /*0d30*/  STG.E.128 desc[UR10][R22.64], R8 ;  /* 0x0000000816007986 */ /* 0x0017e2000c101d0a */
[----:B------:R-:W-:Y:S05]  /*0d40*/  BRA `(.L_x_78) ;  /* 0x00000004007c7947 */ /* 0x000fea0003800000 */
.L_x_77:
        /* <DEDUP_REMOVED lines=44> */
[----:B------:R-:W-:Y:S01]  /*1010*/  @!P0 F2FP.F16.F32.PACK_AB R8, RZ, R25 ;  /* 0x00000019ff08823e */ /* 0x000fe200000000ff */
[----:B------:R-:W-:Y:S01]  /*1020*/  IMAD.MOV.U32 R26, RZ, RZ, 0x55555555 ;  /* 0x55555555ff1a7424 */ /* 0x000fe200078e00ff */
[----:B------:R-:W-:Y:S01]  /*1030*/  ISETP.GT.AND P0, PT, R0, 0xf, PT ;  /* 0x0000000f0000780c */ /* 0x000fe20003f04270 */
[----:B------:R-:W-:Y:S01]  /*1040*/  @!P2 FFMA.FTZ R23, R11, R23, R24 ;  /* 0x000000170b17a223 */ /* 0x000fe20000010018 */
[----:B------:R-:W-:-:S04]  /*1050*/  PRMT R8, R8, 0x5410, R10 ;  /* 0x0000541008087816 */ /* 0x000fc8000000000a */
        /* <DEDUP_REMOVED lines=38> */
[----:B0-----:R-:W0:Y:S01]  /*12c0*/  LDS.128 R8, [R12] ;  /* 0x000000000c087984 */ /* 0x001e220000000c00 */
[----:B------:R-:W-:-:S04]  /*12d0*/  USHF.R.S32.HI UR6, URZ, 0x1f, UR9 ;  /* 0x0000001f3f067899 */ /* 0x000fc80008011409 */
[----:B------:R-:W-:-:S04]  /*12e0*/  ULEA.HI UR6, UR6, UR9, URZ, 0x5 ;  /* 0x0000000906067291 */ /* 0x000fc8000f8f283f */
[----:B------:R-:W-:-:S04]  /*12f0*/  USHF.R.S32.HI UR6, URZ, 0x5, UR6 ;  /* 0x000000053f067899 */ /* 0x000fc80008011406 */
[----:B------:R-:W-:-:S06]  /*1300*/  UIMAD.WIDE UR6, UR6, 0x2, UR4 ;  /* 0x00000002060678a5 */ /* 0x000fcc000f8e0204 */
[----:B------:R-:W-:-:S04]  /*1310*/  IADD3 R22, P0, R4, UR6, RZ ;  /* 0x0000000604167c10 */ /* 0x000fc8000ff1e0ff */
[----:B------:R-:W-:-:S05]  /*1320*/  IADD3.X R23, R5, UR7, RZ, P0, !PT ;  /* 0x0000000705177c10 */ /* 0x000fca00087fe4ff */
[----:B0-----:R1:W-:Y:S04]  /*1330*/  STG.E.128 desc[UR10][R22.64], R8 ;  /* 0x0000000816007986 */ /* 0x0013e8000c101d0a */
.L_x_78:
[----:B------:R-:W-:Y:S05]  /*1340*/  BSYNC B0 ;  /* 0x0000000000007941 */ /* 0x000fea0003800000 */
.L_x_76:
[----:B------:R-:W-:Y:S01]  /*1350*/  PLOP3.LUT P1, PT, PT, PT, UP1, 0x80, 0x0 ;  /* 0x000000000000781c */ /* 0x000fe20003f2f018 */
[----:B------:R-:W-:Y:S01]  /*1360*/  UIADD3 UR9, UR9, 0x20000, URZ ;  /* 0x0002000009097890 */ /* 0x000fe2000fffe03f */
[----:B------:R-:W-:-:S05]  /*1370*/  IADD3 R2, P0, R2, 0x40000, RZ ;  /* 0x0004000002027810 */ /* 0x000fca0007f1e0ff */
[----:B------:R-:W-:-:S06]  /*1380*/  IMAD.X R3, RZ, RZ, R3, P0 ;  /* 0x000000ffff037224 */ /* 0x000fcc00000e0603 */
[----:B------:R-:W-:Y:S05]  /*1390*/  @!P1 BRA `(.L_x_79) ;  /* 0xfffffff000c89947 */ /* 0x000fea000383ffff */
[----:B------:R-:W-:Y:S05]  /*13a0*/  EXIT ;  /* 0x000000000000794d */ /* 0x000fea0003800000 */
.L_x_80:
        /* <DEDUP_REMOVED lines=13> */
.L_x_96:


//--------------------- .text._Z18fp8_to_fp16_kernelPKhP6__halfiiii --------------------------
	.section	.text._Z18fp8_to_fp16_kernelPKhP6__halfiiii,"ax",@progbits
	.align	128
        .global         _Z18fp8_to_fp16_kernelPKhP6__halfiiii
        .type           _Z18fp8_to_fp16_kernelPKhP6__halfiiii,@function
        .size           _Z18fp8_to_fp16_kernelPKhP6__halfiiii,(.L_x_97 - _Z18fp8_to_fp16_kernelPKhP6__halfiiii)
        .other          _Z18fp8_to_fp16_kernelPKhP6__halfiiii,@"STO_CUDA_ENTRY STV_DEFAULT"
_Z18fp8_to_fp16_kernelPKhP6__halfiiii:
.text._Z18fp8_to_fp16_kernelPKhP6__halfiiii:
[----:B------:R-:W-:Y:S01]  /*0000*/  LDC R1, c[0x0][0x28] ;  /* 0x00000a00ff017b82 */ /* 0x000fe20000000800 */
[----:B------:R-:W0:Y:S07]  /*0010*/  S2R R3, SR_TID.X ;  /* 0x0000000000037919 */ /* 0x000e2e0000002100 */
[----:B------:R-:W0:Y:S08]  /*0020*/  S2UR UR4, SR_CTAID.X ;  /* 0x00000000000479c3 */ /* 0x000e300000002500 */
[----:B------:R-:W0:Y:S02]  /*0030*/  LDC R0, c[0x0][RZ] ;  /* 0x00000000ff007b82 */ /* 0x000e240000000800 */
[----:B0-----:R-:W-:Y:S01]  /*0040*/  IMAD R0, R0, UR4, R3 ;  /* 0x0000000400007c24 */ /* 0x001fe2000f8e0203 */
[----:B------:R-:W-:-:S04]  /*0050*/  ULDC.64 UR4, c[0x0][0x228] ;  /* 0x00008a0000047ab9 */ /* 0x000fc80000000a00 */
[----:B------:R-:W-:-:S04]  /*0060*/  LEA R0, R0, UR4, 0x3 ;  /* 0x0000000400007c11 */ /* 0x000fc8000f8e18ff */
[----:B------:R-:W-:-:S13]  /*0070*/  ISETP.GE.AND P0, PT, R0, UR5, PT ;  /* 0x0000000500007c0c */ /* 0x000fda000bf06270 */
[----:B------:R-:W-:Y:S05]  /*0080*/  @P0 EXIT ;  /* 0x000000000000094d */ /* 0x000fea0003800000 */
[----:B------:R-:W0:Y:S01]  /*0090*/  S2UR UR4, SR_CTAID.Y ;  /* 0x00000000000479c3 */ /* 0x000e220000002600 */
[----:B------:R-:W-:Y:S01]  /*00a0*/  SHF.R.S32.HI R2, RZ, 0x1f, R0 ;  /* 0x0000001fff027819 */ /* 0x000fe20000011400 */
[----:B------:R-:W-:-:S06]  /*00b0*/  ULDC.64 UR6, c[0x0][0x218] ;  /* 0x0000860000067ab9 */ /* 0x000fcc0000000a00 */
[----:B------:R-:W0:Y:S02]  /*00c0*/  LDC R3, c[0x0][0x220] ;  /* 0x00008800ff037b82 */ /* 0x000e240000000800 */
[----:B0-----:R-:W-:Y:S01]  /*00d0*/  IMAD R3, R3, UR4, RZ ;  /* 0x0000000403037c24 */ /* 0x001fe2000f8e02ff */
[----:B------:R-:W-:-:S04]  /*00e0*/  ULDC.64 UR4, c[0x0][0x210] ;  /* 0x0000840000047ab9 */ /* 0x000fc80000000a00 */
[----:B------:R-:W-:-:S04]  /*00f0*/  IADD3 R0, P0, R0, R3, RZ ;  /* 0x0000000300007210 */ /* 0x000fc80007f1e0ff */
[----:B------:R-:W-:Y:S02]  /*0100*/  LEA.HI.X.SX32 R3, R3, R2, 0x1, P0 ;  /* 0x0000000203037211 */ /* 0x000fe400000f0eff */
[----:B------:R-:W-:-:S04]  /*0110*/  IADD3 R4, P0, R0, UR4, RZ ;  /* 0x0000000400047c10 */ /* 0x000fc8000ff1e0ff */
[----:B------:R-:W-:Y:S01]  /*0120*/  IADD3.X R5, R3, UR5, RZ, P0, !PT ;  /* 0x0000000503057c10 */ /* 0x000fe200087fe4ff */
[----:B------:R-:W-:-:S05]  /*0130*/  ULDC.64 UR4, c[0x0][0x208] ;  /* 0x0000820000047ab9 */ /* 0x000fca0000000a00 */
[----:B------:R-:W2:Y:S01]  /*0140*/  LDG.E.64.CONSTANT R4, desc[UR4][R4.64] ;  /* 0x0000000404047981 */ /* 0x000ea2000c1e9b00 */
[----:B------:R-:W-:-:S04]  /*0150*/  LEA R2, P0, R0, UR6, 0x1 ;  /* 0x0000000600027c11 */ /* 0x000fc8000f8008ff */
[----:B------:R-:W-:Y:S01]  /*0160*/  LEA.HI.X R3, R0, UR7, R3, 0x1, P0 ;  /* 0x0000000700037c11 */ /* 0x000fe200080f0c03 */
[C---:B--2---:R-:W-:Y:S01]  /*0170*/  IMAD.U32 R0, R4.reuse, 0x10000, RZ ;  /* 0x0001000004007824 */ /* 0x044fe200078e00ff */
[C---:B------:R-:W-:Y:S01]  /*0180*/  LOP3.LUT R6, R4.reuse, 0xff000000, RZ, 0xc0, !PT ;  /* 0xff00000004067812 */ /* 0x040fe200078ec0ff */
[C---:B------:R-:W-:Y:S01]  /*0190*/  IMAD.U32 R8, R5.reuse, 0x10000, RZ ;  /* 0x0001000005087824 */ /* 0x040fe200078e00ff */
[----:B------:R-:W-:Y:S01]  /*01a0*/  SHF.R.U32.HI R7, RZ, 0x8, R4 ;  /* 0x00000008ff077819 */ /* 0x000fe20000011604 */
[----:B------:R-:W-:Y:S01]  /*01b0*/  IMAD.SHL.U32 R9, R4, 0x100, RZ ;  /* 0x0000010004097824 */ /* 0x000fe200078e00ff */
[C---:B------:R-:W-:Y:S01]  /*01c0*/  LOP3.LUT R10, R5.reuse, 0xff000000, RZ, 0xc0, !PT ;  /* 0xff000000050a7812 */ /* 0x040fe200078ec0ff */
[----:B------:R-:W-:Y:S01]  /*01d0*/  IMAD.SHL.U32 R11, R5, 0x100, RZ ;  /* 0x00000100050b7824 */ /* 0x000fe200078e00ff */
[----:B------:R-:W-:Y:S02]  /*01e0*/  SHF.R.U32.HI R13, RZ, 0x8, R5 ;  /* 0x00000008ff0d7819 */ /* 0x000fe40000011605 */
[----:B------:R-:W-:-:S02]  /*01f0*/  LOP3.LUT R0, R0, 0xff000000, RZ, 0xc0, !PT ;  /* 0xff00000000007812 */ /* 0x000fc400078ec0ff */
[----:B------:R-:W-:Y:S02]  /*0200*/  LOP3.LUT R8, R8, 0xff000000, RZ, 0xc0, !PT ;  /* 0xff00000008087812 */ /* 0x000fe400078ec0ff */
[----:B------:R-:W-:Y:S02]  /*0210*/  LOP3.LUT R5, R6, 0xff00, R7, 0xf8, !PT ;  /* 0x0000ff0006057812 */ /* 0x000fe400078ef807 */
[----:B------:R-:W-:Y:S02]  /*0220*/  LOP3.LUT R7, R10, 0xff00, R13, 0xf8, !PT ;  /* 0x0000ff000a077812 */ /* 0x000fe400078ef80d */
[----:B------:R-:W-:Y:S02]  /*0230*/  LOP3.LUT R4, R0, 0xff00, R9, 0xf8, !PT ;  /* 0x0000ff0000047812 */ /* 0x000fe400078ef809 */
[----:B------:R-:W-:-:S05]  /*0240*/  LOP3.LUT R6, R8, 0xff00, R11, 0xf8, !PT ;  /* 0x0000ff0008067812 */ /* 0x000fca00078ef80b */
[----:B------:R-:W-:Y:S01]  /*0250*/  STG.E.128 desc[UR4][R2.64], R4 ;  /* 0x0000000402007986 */ /* 0x000fe2000c101d04 */
[----:B------:R-:W-:Y:S05]  /*0260*/  EXIT ;  /* 0x000000000000794d */ /* 0x000fea0003800000 */
.L_x_81:
        /* <DEDUP_REMOVED lines=9> */
.L_x_97:


//--------------------- .text._Z18fp16_to_fp8_kernelPK6__halfPhiiii --------------------------
	.section	.text._Z18fp16_to_fp8_kernelPK6__halfPhiiii,"ax",@progbits
	.align	128
        .global         _Z18fp16_to_fp8_kernelPK6__halfPhiiii
        .type           _Z18fp16_to_fp8_kernelPK6__halfPhiiii,@function
        .size           _Z18fp16_to_fp8_kernelPK6__halfPhiiii,(.L_x_98 - _Z18fp16_to_fp8_kernelPK6__halfPhiiii)
        .other          _Z18fp16_to_fp8_kernelPK6__halfPhiiii,@"STO_CUDA_ENTRY STV_DEFAULT"
_Z18fp16_to_fp8_kernelPK6__halfPhiiii:
.text._Z18fp16_to_fp8_kernelPK6__halfPhiiii:
        /* <DEDUP_REMOVED lines=17> */
[----:B------:R-:W-:-:S04]  /*0110*/  LEA R4, P0, R8, UR4, 0x1 ;  /* 0x0000000408047c11 */ /* 0x000fc8000f8008ff */
[----:B------:R-:W-:Y:S01]  /*0120*/  LEA.HI.X R5, R8, UR5, R13, 0x1, P0 ;  /* 0x0000000508057c11 */ /* 0x000fe200080f0c0d */
[----:B------:R-:W-:-:S05]  /*0130*/  ULDC.64 UR4, c[0x0][0x208] ;  /* 0x0000820000047ab9 */ /* 0x000fca0000000a00 */
[----:B------:R-:W2:Y:S02]  /*0140*/  LDG.E.128.CONSTANT R4, desc[UR4][R4.64] ;  /* 0x0000000404047981 */ /* 0x000ea4000c1e9d00 */
[----:B--2---:R-:W-:Y:S02]  /*0150*/  LOP3.LUT R0, R4, 0xff00, RZ, 0xc0, !PT ;  /* 0x0000ff0004007812 */ /* 0x004fe400078ec0ff */
[----:B------:R-:W-:Y:S02]  /*0160*/  LOP3.LUT R3, R5, 0xff000000, RZ, 0xc0, !PT ;  /* 0xff00000005037812 */ /* 0x000fe400078ec0ff */
[----:B------:R-:W-:Y:S02]  /*0170*/  LOP3.LUT R2, R6, 0xff00, RZ, 0xc0, !PT ;  /* 0x0000ff0006027812 */ /* 0x000fe400078ec0ff */
[C---:B------:R-:W-:Y:S01]  /*0180*/  LOP3.LUT R9, R7.reuse, 0xff000000, RZ, 0xc0, !PT ;  /* 0xff00000007097812 */ /* 0x040fe200078ec0ff */
[----:B------:R-:W-:Y:S01]  /*0190*/  IMAD.SHL.U32 R7, R7, 0x100, RZ ;  /* 0x0000010007077824 */ /* 0x000fe200078e00ff */
[----:B------:R-:W-:Y:S01]  /*01a0*/  LEA.HI R11, R0, R3, RZ, 0x18 ;  /* 0x00000003000b7211 */ /* 0x000fe200078fc0ff */
[----:B------:R-:W-:Y:S01]  /*01b0*/  IMAD.SHL.U32 R3, R5, 0x100, RZ ;  /* 0x0000010005037824 */ /* 0x000fe200078e00ff */
[----:B------:R-:W-:-:S02]  /*01c0*/  LOP3.LUT R0, R4, 0xff000000, RZ, 0xc0, !PT ;  /* 0xff00000004007812 */ /* 0x000fc400078ec0ff */
[----:B------:R-:W-:Y:S02]  /*01d0*/  LEA.HI R9, R2, R9, RZ, 0x18 ;  /* 0x0000000902097211 */ /* 0x000fe400078fc0ff */
[----:B------:R-:W-:Y:S02]  /*01e0*/  LOP3.LUT R6, R6, 0xff000000, RZ, 0xc0, !PT ;  /* 0xff00000006067812 */ /* 0x000fe400078ec0ff */
[----:B------:R-:W-:Y:S02]  /*01f0*/  LEA.HI R11, R0, R11, RZ, 0x10 ;  /* 0x0000000b000b7211 */ /* 0x000fe400078f80ff */
[----:B------:R-:W-:Y:S02]  /*0200*/  LEA.HI R6, R6, R9, RZ, 0x10 ;  /* 0x0000000906067211 */ /* 0x000fe400078f80ff */
[----:B------:R-:W-:Y:S02]  /*0210*/  LOP3.LUT R0, R3, 0xff0000, RZ, 0xc0, !PT ;  /* 0x00ff000003007812 */ /* 0x000fe400078ec0ff */
[----:B------:R-:W-:-:S02]  /*0220*/  LOP3.LUT R7, R7, 0xff0000, RZ, 0xc0, !PT ;  /* 0x00ff000007077812 */ /* 0x000fc400078ec0ff */
[----:B------:R-:W-:Y:S01]  /*0230*/  IADD3 R2, P0, R8, UR6, RZ ;  /* 0x0000000608027c10 */ /* 0x000fe2000ff1e0ff */
[----:B------:R-:W-:Y:S02]  /*0240*/  IMAD.IADD R4, R0, 0x1, R11 ;  /* 0x0000000100047824 */ /* 0x000fe400078e020b */
[----:B------:R-:W-:Y:S01]  /*0250*/  IMAD.IADD R5, R7, 0x1, R6 ;  /* 0x0000000107057824 */ /* 0x000fe200078e0206 */
[----:B------:R-:W-:-:S05]  /*0260*/  IADD3.X R3, R13, UR7, RZ, P0, !PT ;  /* 0x000000070d037c10 */ /* 0x000fca00087fe4ff */
[----:B------:R-:W-:Y:S01]  /*0270*/  STG.E.64 desc[UR4][R2.64], R4 ;  /* 0x0000000402007986 */ /* 0x000fe2000c101b04 */
[----:B------:R-:W-:Y:S05]  /*0280*/  EXIT ;  /* 0x000000000000794d */ /* 0x000fea0003800000 */
.L_x_82:
        /* <DEDUP_REMOVED lines=15> */
.L_x_98:


//--------------------- .nv.shared.reserved.0     --------------------------
	.section	.nv.shared.reserved.0,"aw",@nobits
	.weak		__nv_reservedSMEM_offset_0_alias
	.size		__nv_reservedSMEM_offset_0_alias, 0, 0
	.other		__nv_reservedSMEM_offset_0_alias,@"STO_CUDA_RESERVED_SHARED STV_DEFAULT"
__nv_reservedSMEM_offset_0_alias:
	.zero		0


//--------------------- .nv.global                --------------------------
	.section	.nv.global,"aw",@nobits
.nv.global:
	.type		_ZN38_INTERNAL_0686a124_8_cache_cu_6c800cfc4cuda3std3__48in_placeE,@object
	.size		_ZN38_INTERNAL_0686a124_8_cache_cu_6c800cfc4cuda3std3__48in_placeE,(_ZN38_INTERNAL_0686a124_8_cache_cu_6c800cfc4cuda3std6ranges3__45__cpo8distanceE - _ZN38_INTERNAL_0686a124_8_cache_cu_6c800cfc4cuda3std3__48in_placeE)
_ZN38_INTERNAL_0686a124_8_cache_cu_6c800cfc4cuda3std3__48in_placeE:
	.zero		1
	.type		_ZN38_INTERNAL_0686a124_8_cache_cu_6c800cfc4cuda3std6ranges3__45__cpo8distanceE,@object
	.size		_ZN38_INTERNAL_0686a124_8_cache_cu_6c800cfc4cuda3std6ranges3__45__cpo8distanceE,(_ZN38_INTERNAL_0686a124_8_cache_cu_6c800cfc4cuda3std3__45__cpo6cbeginE - _ZN38_INTERNAL_0686a124_8_cache_cu_6c800cfc4cuda3std6ranges3__45__cpo8distanceE)
_ZN38_INTERNAL_0686a124_8_cache_cu_6c800cfc4cuda3std6ranges3__45__cpo8distanceE:
	.zero		1
	.type		_ZN38_INTERNAL_0686a124_8_cache_cu_6c800cfc4cuda3std3__45__cpo6cbeginE,@object
	.size		_ZN38_INTERNAL_0686a124_8_cache_cu_6c800cfc4cuda3std3__45__cpo6cbeginE,(_ZN38_INTERNAL_0686a124_8_cache_cu_6c800cfc4cuda3std6ranges3__45__cpo7advanceE - _ZN38_INTERNAL_0686a124_8_cache_cu_6c800cfc4cuda3std3__45__cpo6cbeginE)
_ZN38_INTERNAL_0686a124_8_cache_cu_6c800cfc4cuda3std3__45__cpo6cbeginE:
	.zero		1
	.type		_ZN38_INTERNAL_0686a124_8_cache_cu_6c800cfc4cuda3std6ranges3__45__cpo7advanceE,@object
	.size		_ZN38_INTERNAL_0686a124_8_cache_cu_6c800cfc4cuda3std6ranges3__45__cpo7advanceE,(_ZN38_INTERNAL_0686a124_8_cache_cu_6c800cfc4cuda3std3__45__cpo7crbeginE - _ZN38_INTERNAL_0686a124_8_cache_cu_6c800cfc4cuda3std6ranges3__45__cpo7advanceE)
_ZN38_INTERNAL_0686a124_8_cache_cu_6c800cfc4cuda3std6ranges3__45__cpo7advanceE:
	.zero		1
	.type		_ZN38_INTERNAL_0686a124_8_cache_cu_6c800cfc4cuda3std3__45__cpo7crbeginE,@object
	.size		_ZN38_INTERNAL_0686a124_8_cache_cu_6c800cfc4cuda3std3__45__cpo7crbeginE,(_ZN38_INTERNAL_0686a124_8_cache_cu_6c800cfc4cuda3std6ranges3__45__cpo4dataE - _ZN38_INTERNAL_0686a124_8_cache_cu_6c800cfc4cuda3std3__45__cpo7crbeginE)
_ZN38_INTERNAL_0686a124_8_cache_cu_6c800cfc4cuda3std3__45__cpo7crbeginE:
	.zero		1
	.type		_ZN38_INTERNAL_0686a124_8_cache_cu_6c800cfc4cuda3std6ranges3__45__cpo4dataE,@object
	.size		_ZN38_INTERNAL_0686a124_8_cache_cu_6c800cfc4cuda3std6ranges3__45__cpo4dataE,(_ZN38_INTERNAL_0686a124_8_cache_cu_6c800cfc4cuda3std6ranges3__45__cpo5beginE - _ZN38_INTERNAL_0686a124_8_cache_cu_6c800cfc4cuda3std6ranges3__45__cpo4dataE)
_ZN38_INTERNAL_0686a124_8_cache_cu_6c800cfc4cuda3std6ranges3__45__cpo4dataE:
	.zero		1
	.type		_ZN38_INTERNAL_0686a124_8_cache_cu_6c800cfc4cuda3std6ranges3__45__cpo5beginE,@object
	.size		_ZN38_INTERNAL_0686a124_8_cache_cu_6c800cfc4cuda3std6ranges3__45__cpo5beginE,(_ZN38_INTERNAL_0686a124_8_cache_cu_6c800cfc4cuda3std3__440_GLOBAL__N__0686a124_8_cache_cu_6c800cfc6ignoreE - _ZN38_INTERNAL_0686a124_8_cache_cu_6c800cfc4cuda3std6ranges3__45__cpo5beginE)
_ZN38_INTERNAL_0686a124_8_cache_cu_6c800cfc4cuda3std6ranges3__45__cpo5beginE:
	.zero		1
	.type		_ZN38_INTERNAL_0686a124_8_cache_cu_6c800cfc4cuda3std3__440_GLOBAL__N__0686a124_8_cache_cu_6c800cfc6ignoreE,@object
	.size		_ZN38_INTERNAL_0686a124_8_cache_cu_6c800cfc4cuda3std3__440_GLOBAL__N__0686a124_8_cache_cu_6c800cfc6ignoreE,(_ZN38_INTERNAL_0686a124_8_cache_cu_6c800cfc4cuda3std6ranges3__45__cpo4sizeE - _ZN38_INTERNAL_0686a124_8_cache_cu_6c800cfc4cuda3std3__440_GLOBAL__N__0686a124_8_cache_cu_6c800cfc6ignoreE)
_ZN38_INTERNAL_0686a124_8_cache_cu_6c800cfc4cuda3std3__440_GLOBAL__N__0686a124_8_cache_cu_6c800cfc6ignoreE:
	.zero		1
	.type		_ZN38_INTERNAL_0686a124_8_cache_cu_6c800cfc4cuda3std6ranges3__45__cpo4sizeE,@object
	.size		_ZN38_INTERNAL_0686a124_8_cache_cu_6c800cfc4cuda3std6ranges3__45__cpo4sizeE,(_ZN38_INTERNAL_0686a124_8_cache_cu_6c800cfc4cuda3std3__45__cpo5beginE - _ZN38_INTERNAL_0686a124_8_cache_cu_6c800cfc4cuda3std6ranges3__45__cpo4sizeE)
_ZN38_INTERNAL_0686a124_8_cache_cu_6c800cfc4cuda3std6ranges3__45__cpo4sizeE:
	.zero		1
	.type		_ZN38_INTERNAL_0686a124_8_cache_cu_6c800cfc4cuda3std3__45__cpo5beginE,@object
	.size		_ZN38_INTERNAL_0686a124_8_cache_cu_6c800cfc4cuda3std3__45__cpo5beginE,(_ZN38_INTERNAL_0686a124_8_cache_cu_6c800cfc4cuda3std6ranges3__45__cpo6cbeginE - _ZN38_INTERNAL_0686a124_8_cache_cu_6c800cfc4cuda3std3__45__cpo5beginE)
_ZN38_INTERNAL_0686a124_8_cache_cu_6c800cfc4cuda3std3__45__cpo5beginE:
	.zero		1
	.type		_ZN38_INTERNAL_0686a124_8_cache_cu_6c800cfc4cuda3std6ranges3__45__cpo6cbeginE,@object
	.size		_ZN38_INTERNAL_0686a124_8_cache_cu_6c800cfc4cuda3std6ranges3__45__cpo6cbeginE,(_ZN38_INTERNAL_0686a124_8_cache_cu_6c800cfc4cuda3std3__45__cpo6rbeginE - _ZN38_INTERNAL_0686a124_8_cache_cu_6c800cfc4cuda3std6ranges3__45__cpo6cbeginE)
_ZN38_INTERNAL_0686a124_8_cache_cu_6c800cfc4cuda3std6ranges3__45__cpo6cbeginE:
	.zero		1
	.type		_ZN38_INTERNAL_0686a124_8_cache_cu_6c800cfc4cuda3std3__45__cpo6rbeginE,@object
	.size		_ZN38_INTERNAL_0686a124_8_cache_cu_6c800cfc4cuda3std3__45__cpo6rbeginE,(_ZN38_INTERNAL_0686a124_8_cache_cu_6c800cfc4cuda3std6ranges3__45__cpo4nextE - _ZN38_INTERNAL_0686a124_8_cache_cu_6c800cfc4cuda3std3__45__cpo6rbeginE)
_ZN38_INTERNAL_0686a124_8_cache_cu_6c800cfc4cuda3std3__45__cpo6rbeginE:
	.zero		1
	.type		_ZN38_INTERNAL_0686a124_8_cache_cu_6c800cfc4cuda3std6ranges3__45__cpo4nextE,@object
	.size		_ZN38_INTERNAL_0686a124_8_cache_cu_6c800cfc4cuda3std6ranges3__45__cpo4nextE,(_ZN38_INTERNAL_0686a124_8_cache_cu_6c800cfc4cuda3std6ranges3__45__cpo4swapE - _ZN38_INTERNAL_0686a124_8_cache_cu_6c800cfc4cuda3std6ranges3__45__cpo4nextE)
_ZN38_INTERNAL_0686a124_8_cache_cu_6c800cfc4cuda3std6ranges3__45__cpo4nextE:
	.zero		1
	.type		_ZN38_INTERNAL_0686a124_8_cache_cu_6c800cfc4cuda3std6ranges3__45__cpo4swapE,@object
	.size		_ZN38_INTERNAL_0686a124_8_cache_cu_6c800cfc4cuda3std6ranges3__45__cpo4swapE,(_ZN38_INTERNAL_0686a124_8_cache_cu_6c800cfc4cuda3std3__420unreachable_sentinelE - _ZN38_INTERNAL_0686a124_8_cache_cu_6c800cfc4cuda3std6ranges3__45__cpo4swapE)
_ZN38_INTERNAL_0686a124_8_cache_cu_6c800cfc4cuda3std6ranges3__45__cpo4swapE:
	.zero		1
	.type		_ZN38_INTERNAL_0686a124_8_cache_cu_6c800cfc4cuda3std3__420unreachable_sentinelE,@object
	.size		_ZN38_INTERNAL_0686a124_8_cache_cu_6c800cfc4cuda3std3__420unreachable_sentinelE,(_ZN38_INTERNAL_0686a124_8_cache_cu_6c800cfc6thrust23THRUST_300001_SM_900_NS6system6detail10sequential3seqE - _ZN38_INTERNAL_0686a124_8_cache_cu_6c800cfc4cuda3std3__420unreachable_sentinelE)
_ZN38_INTERNAL_0686a124_8_cache_cu_6c800cfc4cuda3std3__420unreachable_sentinelE:
	.zero		1
	.type		_ZN38_INTERNAL_0686a124_8_cache_cu_6c800cfc6thrust23THRUST_300001_SM_900_NS6system6detail10sequential3seqE,@object
	.size		_ZN38_INTERNAL_0686a124_8_cache_cu_6c800cfc6thrust23THRUST_300001_SM_900_NS6system6detail10sequential3seqE,(_ZN38_INTERNAL_0686a124_8_cache_cu_6c800cfc4cuda3std3__45__cpo4cendE - _ZN38_INTERNAL_0686a124_8_cache_cu_6c800cfc6thrust23THRUST_300001_SM_900_NS6system6detail10sequential3seqE)
_ZN38_INTERNAL_0686a124_8_cache_cu_6c800cfc6thrust23THRUST_300001_SM_900_NS6system6detail10sequential3seqE:
	.zero		1
	.type		_ZN38_INTERNAL_0686a124_8_cache_cu_6c800cfc4cuda3std3__45__cpo4cendE,@object
	.size		_ZN38_INTERNAL_0686a124_8_cache_cu_6c800cfc4cuda3std3__45__cpo4cendE,(_ZN38_INTERNAL_0686a124_8_cache_cu_6c800cfc4cuda3std6ranges3__45__cpo9iter_swapE - _ZN38_INTERNAL_0686a124_8_cache_cu_6c800cfc4cuda3std3__45__cpo4cendE)
_ZN38_INTERNAL_0686a124_8_cache_cu_6c800cfc4cuda3std3__45__cpo4cendE:
	.zero		1
	.type		_ZN38_INTERNAL_0686a124_8_cache_cu_6c800cfc4cuda3std6ranges3__45__cpo9iter_swapE,@object
	.size		_ZN38_INTERNAL_0686a124_8_cache_cu_6c800cfc4cuda3std6ranges3__45__cpo9iter_swapE,(_ZN38_INTERNAL_0686a124_8_cache_cu_6c800cfc4cuda3std3__45__cpo5crendE - _ZN38_INTERNAL_0686a124_8_cache_cu_6c800cfc4cuda3std6ranges3__45__cpo9iter_swapE)
_ZN38_INTERNAL_0686a124_8_cache_cu_6c800cfc4cuda3std6ranges3__45__cpo9iter_swapE:
	.zero		1
	.type		_ZN38_INTERNAL_0686a124_8_cache_cu_6c800cfc4cuda3std3__45__cpo5crendE,@object
	.size		_ZN38_INTERNAL_0686a124_8_cache_cu_6c800cfc4cuda3std3__45__cpo5crendE,(_ZN38_INTERNAL_0686a124_8_cache_cu_6c800cfc4cuda3std6ranges3__45__cpo5cdataE - _ZN38_INTERNAL_0686a124_8_cache_cu_6c800cfc4cuda3std3__45__cpo5crendE)
_ZN38_INTERNAL_0686a124_8_cache_cu_6c800cfc4cuda3std3__45__cpo5crendE:
	.zero		1
	.type		_ZN38_INTERNAL_0686a124_8_cache_cu_6c800cfc4cuda3std6ranges3__45__cpo5cdataE,@object
	.size		_ZN38_INTERNAL_0686a124_8_cache_cu_6c800cfc4cuda3std6ranges3__45__cpo5cdataE,(_ZN38_INTERNAL_0686a124_8_cache_cu_6c800cfc4cuda3std6ranges3__45__cpo3endE - _ZN38_INTERNAL_0686a124_8_cache_cu_6c800cfc4cuda3std6ranges3__45__cpo5cdataE)
_ZN38_INTERNAL_0686a124_8_cache_cu_6c800cfc4cuda3std6ranges3__45__cpo5cdataE:
	.zero		1
	.type		_ZN38_INTERNAL_0686a124_8_cache_cu_6c800cfc4cuda3std6ranges3__45__cpo3endE,@object
	.size		_ZN38_INTERNAL_0686a124_8_cache_cu_6c800cfc4cuda3std6ranges3__45__cpo3endE,(_ZN38_INTERNAL_0686a124_8_cache_cu_6c800cfc4cuda3std3__419piecewise_constructE - _ZN38_INTERNAL_0686a124_8_cache_cu_6c800cfc4cuda3std6ranges3__45__cpo3endE)
_ZN38_INTERNAL_0686a124_8_cache_cu_6c800cfc4cuda3std6ranges3__45__cpo3endE:
	.zero		1
	.type		_ZN38_INTERNAL_0686a124_8_cache_cu_6c800cfc4cuda3std3__419piecewise_constructE,@object
	.size		_ZN38_INTERNAL_0686a124_8_cache_cu_6c800cfc4cuda3std3__419piecewise_constructE,(_ZN38_INTERNAL_0686a124_8_cache_cu_6c800cfc4cuda3std6ranges3__45__cpo5ssizeE - _ZN38_INTERNAL_0686a124_8_cache_cu_6c800cfc4cuda3std3__419piecewise_constructE)
_ZN38_INTERNAL_0686a124_8_cache_cu_6c800cfc4cuda3std3__419piecewise_constructE:
	.zero		1
	.type		_ZN38_INTERNAL_0686a124_8_cache_cu_6c800cfc4cuda3std6ranges3__45__cpo5ssizeE,@object
	.size		_ZN38_INTERNAL_0686a124_8_cache_cu_6c800cfc4cuda3std6ranges3__45__cpo5ssizeE,(_ZN38_INTERNAL_0686a124_8_cache_cu_6c800cfc4cuda3std3__45__cpo3endE - _ZN38_INTERNAL_0686a124_8_cache_cu_6c800cfc4cuda3std6ranges3__45__cpo5ssizeE)
_ZN38_INTERNAL_0686a124_8_cache_cu_6c800cfc4cuda3std6ranges3__45__cpo5ssizeE:
	.zero		1
	.type		_ZN38_INTERNAL_0686a124_8_cache_cu_6c800cfc4cuda3std3__45__cpo3endE,@object
	.size		_ZN38_INTERNAL_0686a124_8_cache_cu_6c800cfc4cuda3std3__45__cpo3endE,(_ZN38_INTERNAL_0686a124_8_cache_cu_6c800cfc4cuda3std6ranges3__45__cpo4cendE - _ZN38_INTERNAL_0686a124_8_cache_cu_6c800cfc4cuda3std3__45__cpo3endE)
_ZN38_INTERNAL_0686a124_8_cache_cu_6c800cfc4cuda3std3__45__cpo3endE:
	.zero		1
	.type		_ZN38_INTERNAL_0686a124_8_cache_cu_6c800cfc4cuda3std6ranges3__45__cpo4cendE,@object
	.size		_ZN38_INTERNAL_0686a124_8_cache_cu_6c800cfc4cuda3std6ranges3__45__cpo4cendE,(_ZN38_INTERNAL_0686a124_8_cache_cu_6c800cfc4cuda3std3__45__cpo4rendE - _ZN38_INTERNAL_0686a124_8_cache_cu_6c800cfc4cuda3std6ranges3__45__cpo4cendE)
_ZN38_INTERNAL_0686a124_8_cache_cu_6c800cfc4cuda3std6ranges3__45__cpo4cendE:
	.zero		1
	.type		_ZN38_INTERNAL_0686a124_8_cache_cu_6c800cfc4cuda3std3__45__cpo4rendE,@object
	.size		_ZN38_INTERNAL_0686a124_8_cache_cu_6c800cfc4cuda3std3__45__cpo4rendE,(_ZN38_INTERNAL_0686a124_8_cache_cu_6c800cfc4cuda3std6ranges3__45__cpo4prevE - _ZN38_INTERNAL_0686a124_8_cache_cu_6c800cfc4cuda3std3__45__cpo4rendE)
_ZN38_INTERNAL_0686a124_8_cache_cu_6c800cfc4cuda3std3__45__cpo4rendE:
	.zero		1
	.type		_ZN38_INTERNAL_0686a124_8_cache_cu_6c800cfc4cuda3std6ranges3__45__cpo4prevE,@object
	.size		_ZN38_INTERNAL_0686a124_8_cache_cu_6c800cfc4cuda3std6ranges3__45__cpo4prevE,(_ZN38_INTERNAL_0686a124_8_cache_cu_6c800cfc4cuda3std6ranges3__45__cpo9iter_moveE - _ZN38_INTERNAL_0686a124_8_cache_cu_6c800cfc4cuda3std6ranges3__45__cpo4prevE)
_ZN38_INTERNAL_0686a124_8_cache_cu_6c800cfc4cuda3std6ranges3__45__cpo4prevE:
	.zero		1
	.type		_ZN38_INTERNAL_0686a124_8_cache_cu_6c800cfc4cuda3std6ranges3__45__cpo9iter_moveE,@object
	.size		_ZN38_INTERNAL_0686a124_8_cache_cu_6c800cfc4cuda3std6ranges3__45__cpo9iter_moveE,(.L_13 - _ZN38_INTERNAL_0686a124_8_cache_cu_6c800cfc4cuda3std6ranges3__45__cpo9iter_moveE)
_ZN38_INTERNAL_0686a124_8_cache_cu_6c800cfc4cuda3std6ranges3__45__cpo9iter_moveE:
	.zero		1
.L_13:


//--------------------- .nv.shared._Z19fp16_to_q_kv_kernelILi8ELi8EEvPK6__halfPhPS0_S2_S3_S4_iii --------------------------
	.section	.nv.shared._Z19fp16_to_q_kv_kernelILi8ELi8EEvPK6__halfPhPS0_S2_S3_S4_iii,"aw",@nobits
	.sectionflags	@""
	.align	4
.nv.shared._Z19fp16_to_q_kv_kernelILi8ELi8EEvPK6__halfPhPS0_S2_S3_S4_iii:
	.zero		1568


//--------------------- .nv.shared._Z19fp16_to_q_kv_kernelILi8ELi4EEvPK6__halfPhPS0_S2_S3_S4_iii --------------------------
	.section	.nv.shared._Z19fp16_to_q_kv_kernelILi8ELi4EEvPK6__halfPhPS0_S2_S3_S4_iii,"aw",@nobits
	.sectionflags	@""
	.align	4
.nv.shared._Z19fp16_to_q_kv_kernelILi8ELi4EEvPK6__halfPhPS0_S2_S3_S4_iii:
	.zero		1856


//--------------------- .nv.shared._Z19fp16_to_q_kv_kernelILi4ELi4EEvPK6__halfPhPS0_S2_S3_S4_iii --------------------------
	.section	.nv.shared._Z19fp16_to_q_kv_kernelILi4ELi4EEvPK6__halfPhPS0_S2_S3_S4_iii,"aw",@nobits
	.sectionflags	@""
	.align	4
.nv.shared._Z19fp16_to_q_kv_kernelILi4ELi4EEvPK6__halfPhPS0_S2_S3_S4_iii:
	.zero		1312


//--------------------- .nv.shared._Z25fp16_to_q_kv_paged_kernelILi8ELi8EEvPK6__halfPhPS0_S2_S3_S4_PKiS6_iiii --------------------------
	.section	.nv.shared._Z25fp16_to_q_kv_paged_kernelILi8ELi8EEvPK6__halfPhPS0_S2_S3_S4_PKiS6_iiii,"aw",@nobits
	.sectionflags	@""
	.align	4
.nv.shared._Z25fp16_to_q_kv_paged_kernelILi8ELi8EEvPK6__halfPhPS0_S2_S3_S4_PKiS6_iiii:
	.zero		1568


//--------------------- .nv.shared._Z25fp16_to_q_kv_paged_kernelILi8ELi4EEvPK6__halfPhPS0_S2_S3_S4_PKiS6_iiii --------------------------
	.section	.nv.shared._Z25fp16_to_q_kv_paged_kernelILi8ELi4EEvPK6__halfPhPS0_S2_S3_S4_PKiS6_iiii,"aw",@nobits
	.sectionflags	@""
	.align	4
.nv.shared._Z25fp16_to_q_kv_paged_kernelILi8ELi4EEvPK6__halfPhPS0_S2_S3_S4_PKiS6_iiii:
	.zero		1856


//--------------------- .nv.shared._Z25fp16_to_q_kv_paged_kernelILi4ELi4EEvPK6__halfPhPS0_S2_S3_S4_PKiS6_iiii --------------------------
	.section	.nv.shared._Z25fp16_to_q_kv_paged_kernelILi4ELi4EEvPK6__halfPhPS0_S2_S3_S4_PKiS6_iiii,"aw",@nobits
	.sectionflags	@""
	.align	4
.nv.shared._Z25fp16_to_q_kv_paged_kernelILi4ELi4EEvPK6__halfPhPS0_S2_S3_S4_PKiS6_iiii:
	.zero		1312


//--------------------- .nv.constant0._Z19cache_rotate_kernelPhPKjS_mm --------------------------
	.section	.nv.constant0._Z19cache_rotate_kernelPhPKjS_mm,"a",@progbits
	.sectionflags	@""
	.align	4
.nv.constant0._Z19cache_rotate_kernelPhPKjS_mm:
	.zero		568


//--------------------- .nv.constant0._Z19q_to_fp16_kv_kernelILi8ELi8EEvPKhPK6__halfPS2_S1_S4_S5_iii --------------------------
	.section	.nv.constant0._Z19q_to_fp16_kv_kernelILi8ELi8EEvPKhPK6__halfPS2_S1_S4_S5_iii,"a",@progbits
	.sectionflags	@""
	.align	4
.nv.constant0._Z19q_to_fp16_kv_kernelILi8ELi8EEvPKhPK6__halfPS2_S1_S4_S5_iii:
	.zero		588


//--------------------- .nv.constant0._Z19q_to_fp16_kv_kernelILi8ELi4EEvPKhPK6__halfPS2_S1_S4_S5_iii --------------------------
	.section	.nv.constant0._Z19q_to_fp16_kv_kernelILi8ELi4EEvPKhPK6__halfPS2_S1_S4_S5_iii,"a",@progbits
	.sectionflags	@""
	.align	4
.nv.constant0._Z19q_to_fp16_kv_kernelILi8ELi4EEvPKhPK6__halfPS2_S1_S4_S5_iii:
	.zero		588


//--------------------- .nv.constant0._Z19q_to_fp16_kv_kernelILi4ELi4EEvPKhPK6__halfPS2_S1_S4_S5_iii --------------------------
	.section	.nv.constant0._Z19q_to_fp16_kv_kernelILi4ELi4EEvPKhPK6__halfPS2_S1_S4_S5_iii,"a",@progbits
	.sectionflags	@""
	.align	4
.nv.constant0._Z19q_to_fp16_kv_kernelILi4ELi4EEvPKhPK6__halfPS2_S1_S4_S5_iii:
	.zero		588


//--------------------- .nv.constant0._Z25q_to_fp16_kv_paged_kernelILi8ELi8EEvPKhPK6__halfPS2_S1_S4_S5_PKiS7_iii --------------------------
	.section	.nv.constant0._Z25q_to_fp16_kv_paged_kernelILi8ELi8EEvPKhPK6__halfPS2_S1_S4_S5_PKiS7_iii,"a",@progbits
	.sectionflags	@""
	.align	4
.nv.constant0._Z25q_to_fp16_kv_paged_kernelILi8ELi8EEvPKhPK6__halfPS2_S1_S4_S5_PKiS7_iii:
	.zero		604


//--------------------- .nv.constant0._Z25q_to_fp16_kv_paged_kernelILi8ELi4EEvPKhPK6__halfPS2_S1_S4_S5_PKiS7_iii --------------------------
	.section	.nv.constant0._Z25q_to_fp16_kv_paged_kernelILi8ELi4EEvPKhPK6__halfPS2_S1_S4_S5_PKiS7_iii,"a",@progbits
	.sectionflags	@""
	.align	4
.nv.constant0._Z25q_to_fp16_kv_paged_kernelILi8ELi4EEvPKhPK6__halfPS2_S1_S4_S5_PKiS7_iii:
	.zero		604


//--------------------- .nv.constant0._Z25q_to_fp16_kv_paged_kernelILi4ELi4EEvPKhPK6__halfPS2_S1_S4_S5_PKiS7_iii --------------------------
	.section	.nv.constant0._Z25q_to_fp16_kv_paged_kernelILi4ELi4EEvPKhPK6__halfPS2_S1_S4_S5_PKiS7_iii,"a",@progbits
	.sectionflags	@""
	.align	4
.nv.constant0._Z25q_to_fp16_kv_paged_kernelILi4ELi4EEvPKhPK6__halfPS2_S1_S4_S5_PKiS7_iii:
	.zero		604


//--------------------- .nv.constant0._Z19fp16_to_q_kv_kernelILi8ELi8EEvPK6__halfPhPS0_S2_S3_S4_iii --------------------------
	.section	.nv.constant0._Z19fp16_to_q_kv_kernelILi8ELi8EEvPK6__halfPhPS0_S2_S3_S4_iii,"a",@progbits
	.sectionflags	@""
	.align	4
.nv.constant0._Z19fp16_to_q_kv_kernelILi8ELi8EEvPK6__halfPhPS0_S2_S3_S4_iii:
	.zero		588


//--------------------- .nv.constant0._Z19fp16_to_q_kv_kernelILi8ELi4EEvPK6__halfPhPS0_S2_S3_S4_iii --------------------------
	.section	.nv.constant0._Z19fp16_to_q_kv_kernelILi8ELi4EEvPK6__halfPhPS0_S2_S3_S4_iii,"a",@progbits
	.sectionflags	@""
	.align	4
.nv.constant0._Z19fp16_to_q_kv_kernelILi8ELi4EEvPK6__halfPhPS0_S2_S3_S4_iii:
	.zero		588


//--------------------- .nv.constant0._Z19fp16_to_q_kv_kernelILi4ELi4EEvPK6__halfPhPS0_S2_S3_S4_iii --------------------------
	.section	.nv.constant0._Z19fp16_to_q_kv_kernelILi4ELi4EEvPK6__halfPhPS0_S2_S3_S4_iii,"a",@progbits
	.sectionflags	@""
	.align	4
.nv.constant0._Z19fp16_to_q_kv_kernelILi4ELi4EEvPK6__halfPhPS0_S2_S3_S4_iii:
	.zero		588


//--------------------- .nv.constant0._Z25fp16_to_q_kv_paged_kernelILi8ELi8EEvPK6__halfPhPS0_S2_S3_S4_PKiS6_iiii --------------------------
	.section	.nv.constant0._Z25fp16_to_q_kv_paged_kernelILi8ELi8EEvPK6__halfPhPS0_S2_S3_S4_PKiS6_iiii,"a",@progbits
	.sectionflags	@""
	.align	4
.nv.constant0._Z25fp16_to_q_kv_paged_kernelILi8ELi8EEvPK6__halfPhPS0_S2_S3_S4_PKiS6_iiii:
	.zero		608


//--------------------- .nv.constant0._Z25fp16_to_q_kv_paged_kernelILi8ELi4EEvPK6__halfPhPS0_S2_S3_S4_PKiS6_iiii --------------------------
	.section	.nv.constant0._Z25fp16_to_q_kv_paged_kernelILi8ELi4EEvPK6__halfPhPS0_S2_S3_S4_PKiS6_iiii,"a",@progbits
	.sectionflags	@""
	.align	4
.nv.constant0._Z25fp16_to_q_kv_paged_kernelILi8ELi4EEvPK6__halfPhPS0_S2_S3_S4_PKiS6_iiii:
	.zero		608


//--------------------- .nv.constant0._Z25fp16_to_q_kv_paged_kernelILi4ELi4EEvPK6__halfPhPS0_S2_S3_S4_PKiS6_iiii --------------------------
	.section	.nv.constant0._Z25fp16_to_q_kv_paged_kernelILi4ELi4EEvPK6__halfPhPS0_S2_S3_S4_PKiS6_iiii,"a",@progbits
	.sectionflags	@""
	.align	4
.nv.constant0._Z25fp16_to_q_kv_paged_kernelILi4ELi4EEvPK6__halfPhPS0_S2_S3_S4_PKiS6_iiii:
	.zero		608


//--------------------- .nv.constant0._Z18fp8_to_fp16_kernelPKhP6__halfiiii --------------------------
	.section	.nv.constant0._Z18fp8_to_fp16_kernelPKhP6__halfiiii,"a",@progbits
	.sectionflags	@""
	.align	4
.nv.constant0._Z18fp8_to_fp16_kernelPKhP6__halfiiii:
	.zero		560


//--------------------- .nv.constant0._Z18fp16_to_fp8_kernelPK6__halfPhiiii --------------------------
	.section	.nv.constant0._Z18fp16_to_fp8_kernelPK6__halfPhiiii,"a",@progbits
	.sectionflags	@""
	.align	4
.nv.constant0._Z18fp16_to_fp8_kernelPK6__halfPhiiii:
	.zero		560


//--------------------- SYMBOLS --------------------------

	.type		.nv.reservedSmem.offset0,@object
	.size		.nv.reservedSmem.offset0,0x4
